//
// Generated by NVIDIA NVVM Compiler
//
// Compiler Build ID: CL-36424714
// Cuda compilation tools, release 13.0, V13.0.88
// Based on NVVM 20.0.0
//

.version 9.0
.target sm_100
.address_size 64

	// .globl	_Z10init_spinsPaxx
// _ZZN3cub18CUB_300001_SM_10006detail6reduce28DeviceReduceSingleTileKernelINS2_10policy_hubIN6thrust24THRUST_300001_SM_1000_NS7complexIfEEyN4cuda3std3__44plusIvEEE10Policy1000EPS8_SG_ySD_S8_S8_NSB_10__identityEEEvT0_T1_T2_T3_T4_T6_E12temp_storage has been demoted
// _ZZN3cub18CUB_300001_SM_10006detail6reduce18DeviceReduceKernelINS2_10policy_hubIN6thrust24THRUST_300001_SM_1000_NS7complexIfEEyN4cuda3std3__44plusIvEEE10Policy1000EPS8_ySD_S8_NSB_10__identityEEEvT0_PT3_T1_NS0_13GridEvenShareISL_EET2_T4_E12temp_storage has been demoted
// _ZZN3cub18CUB_300001_SM_10006detail6reduce28DeviceReduceSingleTileKernelINS2_10policy_hubIN6thrust24THRUST_300001_SM_1000_NS7complexIfEEyN4cuda3std3__44plusIvEEE10Policy1000EPS8_SG_iSD_S8_S8_NSB_10__identityEEEvT0_T1_T2_T3_T4_T6_E12temp_storage has been demoted
.global .align 1 .b8 _ZN34_INTERNAL_6c439af6_4_k_cu_47db2a424cuda3std3__45__cpo5beginE[1];
.global .align 1 .b8 _ZN34_INTERNAL_6c439af6_4_k_cu_47db2a424cuda3std3__45__cpo3endE[1];
.global .align 1 .b8 _ZN34_INTERNAL_6c439af6_4_k_cu_47db2a424cuda3std3__45__cpo6cbeginE[1];
.global .align 1 .b8 _ZN34_INTERNAL_6c439af6_4_k_cu_47db2a424cuda3std3__45__cpo4cendE[1];
.global .align 1 .b8 _ZN34_INTERNAL_6c439af6_4_k_cu_47db2a424cuda3std3__45__cpo6rbeginE[1];
.global .align 1 .b8 _ZN34_INTERNAL_6c439af6_4_k_cu_47db2a424cuda3std3__45__cpo4rendE[1];
.global .align 1 .b8 _ZN34_INTERNAL_6c439af6_4_k_cu_47db2a424cuda3std3__45__cpo7crbeginE[1];
.global .align 1 .b8 _ZN34_INTERNAL_6c439af6_4_k_cu_47db2a424cuda3std3__45__cpo5crendE[1];
.global .align 1 .b8 _ZN34_INTERNAL_6c439af6_4_k_cu_47db2a424cuda3std3__436_GLOBAL__N__6c439af6_4_k_cu_47db2a426ignoreE[1];
.global .align 1 .b8 _ZN34_INTERNAL_6c439af6_4_k_cu_47db2a424cuda3std3__419piecewise_constructE[1];
.global .align 1 .b8 _ZN34_INTERNAL_6c439af6_4_k_cu_47db2a424cuda3std3__48in_placeE[1];
.global .align 1 .b8 _ZN34_INTERNAL_6c439af6_4_k_cu_47db2a424cuda3std3__420unreachable_sentinelE[1];
.global .align 1 .b8 _ZN34_INTERNAL_6c439af6_4_k_cu_47db2a424cuda3std3__47nulloptE[1];
.global .align 1 .b8 _ZN34_INTERNAL_6c439af6_4_k_cu_47db2a424cuda3std3__48unexpectE[1];
.global .align 1 .b8 _ZN34_INTERNAL_6c439af6_4_k_cu_47db2a424cuda3std6ranges3__45__cpo4swapE[1];
.global .align 1 .b8 _ZN34_INTERNAL_6c439af6_4_k_cu_47db2a424cuda3std6ranges3__45__cpo9iter_moveE[1];
.global .align 1 .b8 _ZN34_INTERNAL_6c439af6_4_k_cu_47db2a424cuda3std6ranges3__45__cpo5beginE[1];
.global .align 1 .b8 _ZN34_INTERNAL_6c439af6_4_k_cu_47db2a424cuda3std6ranges3__45__cpo3endE[1];
.global .align 1 .b8 _ZN34_INTERNAL_6c439af6_4_k_cu_47db2a424cuda3std6ranges3__45__cpo6cbeginE[1];
.global .align 1 .b8 _ZN34_INTERNAL_6c439af6_4_k_cu_47db2a424cuda3std6ranges3__45__cpo4cendE[1];
.global .align 1 .b8 _ZN34_INTERNAL_6c439af6_4_k_cu_47db2a424cuda3std6ranges3__45__cpo7advanceE[1];
.global .align 1 .b8 _ZN34_INTERNAL_6c439af6_4_k_cu_47db2a424cuda3std6ranges3__45__cpo9iter_swapE[1];
.global .align 1 .b8 _ZN34_INTERNAL_6c439af6_4_k_cu_47db2a424cuda3std6ranges3__45__cpo4nextE[1];
.global .align 1 .b8 _ZN34_INTERNAL_6c439af6_4_k_cu_47db2a424cuda3std6ranges3__45__cpo4prevE[1];
.global .align 1 .b8 _ZN34_INTERNAL_6c439af6_4_k_cu_47db2a424cuda3std6ranges3__45__cpo4dataE[1];
.global .align 1 .b8 _ZN34_INTERNAL_6c439af6_4_k_cu_47db2a424cuda3std6ranges3__45__cpo5cdataE[1];
.global .align 1 .b8 _ZN34_INTERNAL_6c439af6_4_k_cu_47db2a424cuda3std6ranges3__45__cpo4sizeE[1];
.global .align 1 .b8 _ZN34_INTERNAL_6c439af6_4_k_cu_47db2a424cuda3std6ranges3__45__cpo5ssizeE[1];
.global .align 1 .b8 _ZN34_INTERNAL_6c439af6_4_k_cu_47db2a424cuda3std6ranges3__45__cpo8distanceE[1];
.global .align 1 .b8 _ZN34_INTERNAL_6c439af6_4_k_cu_47db2a426thrust24THRUST_300001_SM_1000_NS6system6detail10sequential3seqE[1];
.global .align 1 .b8 _ZN34_INTERNAL_6c439af6_4_k_cu_47db2a426thrust24THRUST_300001_SM_1000_NS12placeholders2_1E[1];
.global .align 1 .b8 _ZN34_INTERNAL_6c439af6_4_k_cu_47db2a426thrust24THRUST_300001_SM_1000_NS12placeholders2_2E[1];
.global .align 1 .b8 _ZN34_INTERNAL_6c439af6_4_k_cu_47db2a426thrust24THRUST_300001_SM_1000_NS12placeholders2_3E[1];
.global .align 1 .b8 _ZN34_INTERNAL_6c439af6_4_k_cu_47db2a426thrust24THRUST_300001_SM_1000_NS12placeholders2_4E[1];
.global .align 1 .b8 _ZN34_INTERNAL_6c439af6_4_k_cu_47db2a426thrust24THRUST_300001_SM_1000_NS12placeholders2_5E[1];
.global .align 1 .b8 _ZN34_INTERNAL_6c439af6_4_k_cu_47db2a426thrust24THRUST_300001_SM_1000_NS12placeholders2_6E[1];
.global .align 1 .b8 _ZN34_INTERNAL_6c439af6_4_k_cu_47db2a426thrust24THRUST_300001_SM_1000_NS12placeholders2_7E[1];
.global .align 1 .b8 _ZN34_INTERNAL_6c439af6_4_k_cu_47db2a426thrust24THRUST_300001_SM_1000_NS12placeholders2_8E[1];
.global .align 1 .b8 _ZN34_INTERNAL_6c439af6_4_k_cu_47db2a426thrust24THRUST_300001_SM_1000_NS12placeholders2_9E[1];
.global .align 1 .b8 _ZN34_INTERNAL_6c439af6_4_k_cu_47db2a426thrust24THRUST_300001_SM_1000_NS12placeholders3_10E[1];
.global .align 4 .b8 __cudart_i2opi_f[24] = {65, 144, 67, 60, 153, 149, 98, 219, 192, 221, 52, 245, 209, 87, 39, 252, 41, 21, 68, 78, 110, 131, 249, 162};

.visible .entry _Z10init_spinsPaxx(
	.param .u64 .ptr .align 1 _Z10init_spinsPaxx_param_0,
	.param .u64 _Z10init_spinsPaxx_param_1,
	.param .u64 _Z10init_spinsPaxx_param_2
)
{
	.reg .pred 	%p<2>;
	.reg .b16 	%rs<2>;
	.reg .b32 	%r<4>;
	.reg .b64 	%rd<10>;

	ld.param.u64 	%rd2, [_Z10init_spinsPaxx_param_0];
	ld.param.u64 	%rd3, [_Z10init_spinsPaxx_param_1];
	ld.param.u64 	%rd4, [_Z10init_spinsPaxx_param_2];
	mov.u32 	%r1, %ntid.x;
	mov.u32 	%r2, %ctaid.x;
	mul.wide.u32 	%rd5, %r1, %r2;
	mov.u32 	%r3, %tid.x;
	cvt.u64.u32 	%rd6, %r3;
	add.s64 	%rd1, %rd5, %rd6;
	mul.lo.s64 	%rd7, %rd4, %rd3;
	setp.ge.s64 	%p1, %rd1, %rd7;
	@%p1 bra 	$L__BB0_2;
	cvta.to.global.u64 	%rd8, %rd2;
	add.s64 	%rd9, %rd8, %rd1;
	mov.b16 	%rs1, 1;
	st.global.u8 	[%rd9], %rs1;
$L__BB0_2:
	ret;

}
	// .globl	_Z11B2_latticesPaS_PKfPN6thrust24THRUST_300001_SM_1000_NS7complexIfEEii
.visible .entry _Z11B2_latticesPaS_PKfPN6thrust24THRUST_300001_SM_1000_NS7complexIfEEii(
	.param .u64 .ptr .align 1 _Z11B2_latticesPaS_PKfPN6thrust24THRUST_300001_SM_1000_NS7complexIfEEii_param_0,
	.param .u64 .ptr .align 1 _Z11B2_latticesPaS_PKfPN6thrust24THRUST_300001_SM_1000_NS7complexIfEEii_param_1,
	.param .u64 .ptr .align 1 _Z11B2_latticesPaS_PKfPN6thrust24THRUST_300001_SM_1000_NS7complexIfEEii_param_2,
	.param .u64 .ptr .align 1 _Z11B2_latticesPaS_PKfPN6thrust24THRUST_300001_SM_1000_NS7complexIfEEii_param_3,
	.param .u32 _Z11B2_latticesPaS_PKfPN6thrust24THRUST_300001_SM_1000_NS7complexIfEEii_param_4,
	.param .u32 _Z11B2_latticesPaS_PKfPN6thrust24THRUST_300001_SM_1000_NS7complexIfEEii_param_5
)
{
	.local .align 4 .b8 	__local_depot1[28];
	.reg .b64 	%SP;
	.reg .b64 	%SPL;
	.reg .pred 	%p<112>;
	.reg .b16 	%rs<11>;
	.reg .b32 	%r<514>;
	.reg .b32 	%f<405>;
	.reg .b64 	%rd<232>;
	.reg .b64 	%fd<25>;

	mov.u64 	%SPL, __local_depot1;
	ld.param.u64 	%rd88, [_Z11B2_latticesPaS_PKfPN6thrust24THRUST_300001_SM_1000_NS7complexIfEEii_param_0];
	ld.param.u64 	%rd89, [_Z11B2_latticesPaS_PKfPN6thrust24THRUST_300001_SM_1000_NS7complexIfEEii_param_1];
	ld.param.u64 	%rd90, [_Z11B2_latticesPaS_PKfPN6thrust24THRUST_300001_SM_1000_NS7complexIfEEii_param_2];
	ld.param.u64 	%rd91, [_Z11B2_latticesPaS_PKfPN6thrust24THRUST_300001_SM_1000_NS7complexIfEEii_param_3];
	ld.param.u32 	%r164, [_Z11B2_latticesPaS_PKfPN6thrust24THRUST_300001_SM_1000_NS7complexIfEEii_param_4];
	ld.param.u32 	%r163, [_Z11B2_latticesPaS_PKfPN6thrust24THRUST_300001_SM_1000_NS7complexIfEEii_param_5];
	add.u64 	%rd1, %SPL, 0;
	mov.u32 	%r165, %ntid.x;
	mov.u32 	%r166, %ctaid.x;
	mov.u32 	%r167, %tid.x;
	mad.lo.s32 	%r1, %r165, %r166, %r167;
	div.s32 	%r2, %r1, %r163;
	setp.ge.s32 	%p1, %r2, %r164;
	setp.lt.s32 	%p2, %r163, 0;
	or.pred  	%p3, %p2, %p1;
	@%p3 bra 	$L__BB1_120;
	cvta.to.global.u64 	%rd93, %rd90;
	cvta.to.global.u64 	%rd2, %rd88;
	and.b32  	%r168, %r2, 1;
	rem.s32 	%r169, %r1, %r163;
	shl.b32 	%r170, %r169, 1;
	xor.b32  	%r171, %r168, 1;
	or.b32  	%r172, %r170, %r171;
	or.b32  	%r173, %r170, %r168;
	ld.global.f32 	%f87, [%rd93];
	cvt.rn.f32.s32 	%f88, %r2;
	mul.f32 	%f89, %f87, %f88;
	ld.global.f32 	%f90, [%rd93+4];
	cvt.rn.f32.s32 	%f91, %r172;
	fma.rn.f32 	%f396, %f90, %f91, %f89;
	cvt.rn.f32.s32 	%f92, %r173;
	fma.rn.f32 	%f404, %f90, %f92, %f89;
	mul.f32 	%f3, %f396, 0f00000000;
	mov.b32 	%r3, %f396;
	and.b32  	%r4, %r3, 2147483647;
	setp.ne.s32 	%p4, %r4, 0;
	@%p4 bra 	$L__BB1_3;
	fma.rn.f32 	%f228, %f3, 0f3BBB989D, 0f3F000000;
	cvt.sat.f32.f32 	%f229, %f228;
	mov.f32 	%f230, 0f4B400001;
	mov.f32 	%f231, 0f437C0000;
	fma.rm.f32 	%f232, %f229, %f231, %f230;
	add.f32 	%f233, %f232, 0fCB40007F;
	neg.f32 	%f234, %f233;
	fma.rn.f32 	%f235, %f3, 0f3FB8AA3B, %f234;
	fma.rn.f32 	%f236, %f3, 0f32A57060, %f235;
	mov.b32 	%r318, %f232;
	shl.b32 	%r319, %r318, 23;
	mov.b32 	%f237, %r319;
	ex2.approx.ftz.f32 	%f238, %f236;
	mul.f32 	%f395, %f238, %f237;
	bra.uni 	$L__BB1_60;
$L__BB1_3:
	mov.b32 	%r5, %f3;
	and.b32  	%r6, %r5, 2147483647;
	setp.ne.s32 	%p5, %r6, 0;
	@%p5 bra 	$L__BB1_21;
	mul.f32 	%f194, %f396, 0f3F22F983;
	cvt.rni.s32.f32 	%r473, %f194;
	cvt.rn.f32.s32 	%f195, %r473;
	fma.rn.f32 	%f196, %f195, 0fBFC90FDA, %f396;
	fma.rn.f32 	%f197, %f195, 0fB3A22168, %f196;
	fma.rn.f32 	%f390, %f195, 0fA7C234C5, %f197;
	abs.f32 	%f6, %f396;
	setp.ltu.f32 	%p42, %f6, 0f47CE4780;
	mov.u32 	%r469, %r473;
	mov.f32 	%f389, %f390;
	@%p42 bra 	$L__BB1_12;
	setp.neu.f32 	%p43, %f6, 0f7F800000;
	@%p43 bra 	$L__BB1_7;
	mov.f32 	%f200, 0f00000000;
	mul.rn.f32 	%f389, %f396, %f200;
	mov.b32 	%r469, 0;
	bra.uni 	$L__BB1_12;
$L__BB1_7:
	shl.b32 	%r276, %r3, 8;
	or.b32  	%r8, %r276, -2147483648;
	mov.b64 	%rd198, 0;
	mov.b32 	%r466, 0;
	mov.u64 	%rd196, __cudart_i2opi_f;
	mov.u64 	%rd197, %rd1;
$L__BB1_8:
	.pragma "nounroll";
	ld.global.nc.u32 	%r277, [%rd196];
	mad.wide.u32 	%rd128, %r277, %r8, %rd198;
	shr.u64 	%rd198, %rd128, 32;
	st.local.u32 	[%rd197], %rd128;
	add.s32 	%r466, %r466, 1;
	add.s64 	%rd197, %rd197, 4;
	add.s64 	%rd196, %rd196, 4;
	setp.ne.s32 	%p44, %r466, 6;
	@%p44 bra 	$L__BB1_8;
	shr.u32 	%r278, %r3, 23;
	st.local.u32 	[%rd1+24], %rd198;
	and.b32  	%r11, %r278, 31;
	and.b32  	%r279, %r278, 224;
	add.s32 	%r280, %r279, -128;
	shr.u32 	%r281, %r280, 5;
	mul.wide.u32 	%rd129, %r281, 4;
	sub.s64 	%rd9, %rd1, %rd129;
	ld.local.u32 	%r467, [%rd9+24];
	ld.local.u32 	%r468, [%rd9+20];
	setp.eq.s32 	%p45, %r11, 0;
	@%p45 bra 	$L__BB1_11;
	shf.l.wrap.b32 	%r467, %r468, %r467, %r11;
	ld.local.u32 	%r282, [%rd9+16];
	shf.l.wrap.b32 	%r468, %r282, %r468, %r11;
$L__BB1_11:
	shr.u32 	%r283, %r467, 30;
	shf.l.wrap.b32 	%r284, %r468, %r467, 2;
	shl.b32 	%r285, %r468, 2;
	shr.u32 	%r286, %r284, 31;
	add.s32 	%r287, %r286, %r283;
	neg.s32 	%r288, %r287;
	setp.lt.s32 	%p46, %r3, 0;
	selp.b32 	%r469, %r288, %r287, %p46;
	xor.b32  	%r289, %r284, %r3;
	shr.s32 	%r290, %r284, 31;
	xor.b32  	%r291, %r290, %r284;
	xor.b32  	%r292, %r290, %r285;
	cvt.u64.u32 	%rd130, %r291;
	shl.b64 	%rd131, %rd130, 32;
	cvt.u64.u32 	%rd132, %r292;
	or.b64  	%rd133, %rd131, %rd132;
	cvt.rn.f64.s64 	%fd9, %rd133;
	mul.f64 	%fd10, %fd9, 0d3BF921FB54442D19;
	cvt.rn.f32.f64 	%f198, %fd10;
	neg.f32 	%f199, %f198;
	setp.lt.s32 	%p47, %r289, 0;
	selp.f32 	%f389, %f199, %f198, %p47;
$L__BB1_12:
	setp.ltu.f32 	%p48, %f6, 0f47CE4780;
	add.s32 	%r294, %r469, 1;
	mul.rn.f32 	%f201, %f389, %f389;
	and.b32  	%r295, %r469, 1;
	setp.eq.b32 	%p49, %r295, 1;
	selp.f32 	%f202, %f389, 0f3F800000, %p49;
	fma.rn.f32 	%f203, %f201, %f202, 0f00000000;
	fma.rn.f32 	%f204, %f201, 0f37CBAC00, 0fBAB607ED;
	selp.f32 	%f205, 0fB94D4153, %f204, %p49;
	selp.f32 	%f206, 0f3C0885E4, 0f3D2AAABB, %p49;
	fma.rn.f32 	%f207, %f205, %f201, %f206;
	selp.f32 	%f208, 0fBE2AAAA8, 0fBEFFFFFF, %p49;
	fma.rn.f32 	%f209, %f207, %f201, %f208;
	fma.rn.f32 	%f210, %f209, %f203, %f202;
	and.b32  	%r296, %r294, 2;
	setp.eq.s32 	%p50, %r296, 0;
	mov.f32 	%f211, 0f00000000;
	sub.f32 	%f212, %f211, %f210;
	selp.f32 	%f395, %f210, %f212, %p50;
	@%p48 bra 	$L__BB1_20;
	setp.neu.f32 	%p51, %f6, 0f7F800000;
	@%p51 bra 	$L__BB1_15;
	mov.f32 	%f215, 0f00000000;
	mul.rn.f32 	%f390, %f396, %f215;
	mov.b32 	%r473, 0;
	bra.uni 	$L__BB1_20;
$L__BB1_15:
	shl.b32 	%r298, %r3, 8;
	or.b32  	%r20, %r298, -2147483648;
	mov.b64 	%rd201, 0;
	mov.b32 	%r470, 0;
	mov.u64 	%rd199, __cudart_i2opi_f;
	mov.u64 	%rd200, %rd1;
$L__BB1_16:
	.pragma "nounroll";
	ld.global.nc.u32 	%r299, [%rd199];
	mad.wide.u32 	%rd136, %r299, %r20, %rd201;
	shr.u64 	%rd201, %rd136, 32;
	st.local.u32 	[%rd200], %rd136;
	add.s32 	%r470, %r470, 1;
	add.s64 	%rd200, %rd200, 4;
	add.s64 	%rd199, %rd199, 4;
	setp.ne.s32 	%p52, %r470, 6;
	@%p52 bra 	$L__BB1_16;
	shr.u32 	%r300, %r3, 23;
	st.local.u32 	[%rd1+24], %rd201;
	and.b32  	%r23, %r300, 31;
	and.b32  	%r301, %r300, 224;
	add.s32 	%r302, %r301, -128;
	shr.u32 	%r303, %r302, 5;
	mul.wide.u32 	%rd137, %r303, 4;
	sub.s64 	%rd16, %rd1, %rd137;
	ld.local.u32 	%r471, [%rd16+24];
	ld.local.u32 	%r472, [%rd16+20];
	setp.eq.s32 	%p53, %r23, 0;
	@%p53 bra 	$L__BB1_19;
	shf.l.wrap.b32 	%r471, %r472, %r471, %r23;
	ld.local.u32 	%r304, [%rd16+16];
	shf.l.wrap.b32 	%r472, %r304, %r472, %r23;
$L__BB1_19:
	shr.u32 	%r305, %r471, 30;
	shf.l.wrap.b32 	%r306, %r472, %r471, 2;
	shl.b32 	%r307, %r472, 2;
	shr.u32 	%r308, %r306, 31;
	add.s32 	%r309, %r308, %r305;
	neg.s32 	%r310, %r309;
	setp.lt.s32 	%p54, %r3, 0;
	selp.b32 	%r473, %r310, %r309, %p54;
	xor.b32  	%r311, %r306, %r3;
	shr.s32 	%r312, %r306, 31;
	xor.b32  	%r313, %r312, %r306;
	xor.b32  	%r314, %r312, %r307;
	cvt.u64.u32 	%rd138, %r313;
	shl.b64 	%rd139, %rd138, 32;
	cvt.u64.u32 	%rd140, %r314;
	or.b64  	%rd141, %rd139, %rd140;
	cvt.rn.f64.s64 	%fd11, %rd141;
	mul.f64 	%fd12, %fd11, 0d3BF921FB54442D19;
	cvt.rn.f32.f64 	%f213, %fd12;
	neg.f32 	%f214, %f213;
	setp.lt.s32 	%p55, %r311, 0;
	selp.f32 	%f390, %f214, %f213, %p55;
$L__BB1_20:
	mul.rn.f32 	%f216, %f390, %f390;
	and.b32  	%r316, %r473, 1;
	setp.eq.b32 	%p56, %r316, 1;
	selp.f32 	%f217, 0f3F800000, %f390, %p56;
	fma.rn.f32 	%f218, %f216, %f217, 0f00000000;
	fma.rn.f32 	%f219, %f216, 0f37CBAC00, 0fBAB607ED;
	selp.f32 	%f220, %f219, 0fB94D4153, %p56;
	selp.f32 	%f221, 0f3D2AAABB, 0f3C0885E4, %p56;
	fma.rn.f32 	%f222, %f220, %f216, %f221;
	selp.f32 	%f223, 0fBEFFFFFF, 0fBE2AAAA8, %p56;
	fma.rn.f32 	%f224, %f222, %f216, %f223;
	fma.rn.f32 	%f225, %f224, %f218, %f217;
	and.b32  	%r317, %r473, 2;
	setp.eq.s32 	%p57, %r317, 0;
	mov.f32 	%f226, 0f00000000;
	sub.f32 	%f227, %f226, %f225;
	selp.f32 	%f396, %f225, %f227, %p57;
	bra.uni 	$L__BB1_60;
$L__BB1_21:
	setp.lt.u32 	%p6, %r4, 2139095040;
	@%p6 bra 	$L__BB1_25;
	setp.eq.s32 	%p40, %r6, 2139095040;
	@%p40 bra 	$L__BB1_24;
	sub.f32 	%f395, %f396, %f396;
	mov.f32 	%f396, %f395;
	bra.uni 	$L__BB1_60;
$L__BB1_24:
	setp.gt.s32 	%p41, %r5, -1;
	sub.f32 	%f193, %f396, %f396;
	selp.f32 	%f395, %f3, 0f00000000, %p41;
	selp.f32 	%f396, %f193, 0f00000000, %p41;
	bra.uni 	$L__BB1_60;
$L__BB1_25:
	add.s32 	%r174, %r5, -1118925336;
	setp.gt.u32 	%p7, %r174, 9342556;
	@%p7 bra 	$L__BB1_43;
	add.f32 	%f140, %f3, 0fC322E3BC;
	fma.rn.f32 	%f141, %f140, 0f3BBB989D, 0f3F000000;
	cvt.sat.f32.f32 	%f142, %f141;
	mov.f32 	%f143, 0f4B400001;
	mov.f32 	%f144, 0f437C0000;
	fma.rm.f32 	%f145, %f142, %f144, %f143;
	add.f32 	%f146, %f145, 0fCB40007F;
	neg.f32 	%f147, %f146;
	fma.rn.f32 	%f148, %f140, 0f3FB8AA3B, %f147;
	fma.rn.f32 	%f149, %f140, 0f32A57060, %f148;
	mov.b32 	%r220, %f145;
	shl.b32 	%r221, %r220, 23;
	mov.b32 	%f150, %r221;
	ex2.approx.ftz.f32 	%f151, %f149;
	mul.f32 	%f152, %f151, %f150;
	mov.b32 	%r222, %f152;
	shr.u32 	%r223, %r222, 23;
	add.s32 	%r224, %r223, -19;
	and.b32  	%r225, %r222, 8388607;
	or.b32  	%r226, %r225, 2130706432;
	mov.b32 	%f18, %r226;
	cvt.u16.u32 	%rs1, %r224;
	shr.u16 	%rs2, %rs1, 15;
	add.s16 	%rs3, %rs1, %rs2;
	shr.s16 	%rs4, %rs3, 1;
	cvt.s32.s16 	%r227, %rs4;
	shl.b32 	%r228, %r227, 23;
	add.s32 	%r229, %r228, 1065353216;
	mov.b32 	%f19, %r229;
	sub.s32 	%r230, %r224, %r227;
	shl.b32 	%r231, %r230, 23;
	add.s32 	%r32, %r231, 1065353216;
	mul.f32 	%f153, %f396, 0f3F22F983;
	cvt.rni.s32.f32 	%r481, %f153;
	cvt.rn.f32.s32 	%f154, %r481;
	fma.rn.f32 	%f155, %f154, 0fBFC90FDA, %f396;
	fma.rn.f32 	%f156, %f154, 0fB3A22168, %f155;
	fma.rn.f32 	%f392, %f154, 0fA7C234C5, %f156;
	abs.f32 	%f21, %f396;
	setp.ltu.f32 	%p24, %f21, 0f47CE4780;
	mov.u32 	%r477, %r481;
	mov.f32 	%f391, %f392;
	@%p24 bra 	$L__BB1_34;
	setp.neu.f32 	%p25, %f21, 0f7F800000;
	@%p25 bra 	$L__BB1_29;
	mov.f32 	%f159, 0f00000000;
	mul.rn.f32 	%f391, %f396, %f159;
	mov.b32 	%r477, 0;
	bra.uni 	$L__BB1_34;
$L__BB1_29:
	shl.b32 	%r233, %r3, 8;
	or.b32  	%r34, %r233, -2147483648;
	mov.b64 	%rd204, 0;
	mov.b32 	%r474, 0;
	mov.u64 	%rd202, __cudart_i2opi_f;
	mov.u64 	%rd203, %rd1;
$L__BB1_30:
	.pragma "nounroll";
	ld.global.nc.u32 	%r234, [%rd202];
	mad.wide.u32 	%rd112, %r234, %r34, %rd204;
	shr.u64 	%rd204, %rd112, 32;
	st.local.u32 	[%rd203], %rd112;
	add.s32 	%r474, %r474, 1;
	add.s64 	%rd203, %rd203, 4;
	add.s64 	%rd202, %rd202, 4;
	setp.ne.s32 	%p26, %r474, 6;
	@%p26 bra 	$L__BB1_30;
	shr.u32 	%r235, %r3, 23;
	st.local.u32 	[%rd1+24], %rd204;
	and.b32  	%r37, %r235, 31;
	and.b32  	%r236, %r235, 224;
	add.s32 	%r237, %r236, -128;
	shr.u32 	%r238, %r237, 5;
	mul.wide.u32 	%rd113, %r238, 4;
	sub.s64 	%rd23, %rd1, %rd113;
	ld.local.u32 	%r475, [%rd23+24];
	ld.local.u32 	%r476, [%rd23+20];
	setp.eq.s32 	%p27, %r37, 0;
	@%p27 bra 	$L__BB1_33;
	shf.l.wrap.b32 	%r475, %r476, %r475, %r37;
	ld.local.u32 	%r239, [%rd23+16];
	shf.l.wrap.b32 	%r476, %r239, %r476, %r37;
$L__BB1_33:
	shr.u32 	%r240, %r475, 30;
	shf.l.wrap.b32 	%r241, %r476, %r475, 2;
	shl.b32 	%r242, %r476, 2;
	shr.u32 	%r243, %r241, 31;
	add.s32 	%r244, %r243, %r240;
	neg.s32 	%r245, %r244;
	setp.lt.s32 	%p28, %r3, 0;
	selp.b32 	%r477, %r245, %r244, %p28;
	xor.b32  	%r246, %r241, %r3;
	shr.s32 	%r247, %r241, 31;
	xor.b32  	%r248, %r247, %r241;
	xor.b32  	%r249, %r247, %r242;
	cvt.u64.u32 	%rd114, %r248;
	shl.b64 	%rd115, %rd114, 32;
	cvt.u64.u32 	%rd116, %r249;
	or.b64  	%rd117, %rd115, %rd116;
	cvt.rn.f64.s64 	%fd5, %rd117;
	mul.f64 	%fd6, %fd5, 0d3BF921FB54442D19;
	cvt.rn.f32.f64 	%f157, %fd6;
	neg.f32 	%f158, %f157;
	setp.lt.s32 	%p29, %r246, 0;
	selp.f32 	%f391, %f158, %f157, %p29;
$L__BB1_34:
	setp.ltu.f32 	%p30, %f21, 0f47CE4780;
	add.s32 	%r251, %r477, 1;
	mul.rn.f32 	%f160, %f391, %f391;
	and.b32  	%r252, %r477, 1;
	setp.eq.b32 	%p31, %r252, 1;
	selp.f32 	%f161, %f391, 0f3F800000, %p31;
	fma.rn.f32 	%f162, %f160, %f161, 0f00000000;
	fma.rn.f32 	%f163, %f160, 0f37CBAC00, 0fBAB607ED;
	selp.f32 	%f164, 0fB94D4153, %f163, %p31;
	selp.f32 	%f165, 0f3C0885E4, 0f3D2AAABB, %p31;
	fma.rn.f32 	%f166, %f164, %f160, %f165;
	selp.f32 	%f167, 0fBE2AAAA8, 0fBEFFFFFF, %p31;
	fma.rn.f32 	%f168, %f166, %f160, %f167;
	fma.rn.f32 	%f169, %f168, %f162, %f161;
	and.b32  	%r253, %r251, 2;
	setp.eq.s32 	%p32, %r253, 0;
	mov.f32 	%f170, 0f00000000;
	sub.f32 	%f171, %f170, %f169;
	selp.f32 	%f172, %f169, %f171, %p32;
	mul.f32 	%f173, %f172, %f18;
	mul.f32 	%f25, %f173, %f19;
	@%p30 bra 	$L__BB1_42;
	setp.neu.f32 	%p33, %f21, 0f7F800000;
	@%p33 bra 	$L__BB1_37;
	mov.f32 	%f176, 0f00000000;
	mul.rn.f32 	%f392, %f396, %f176;
	mov.b32 	%r481, 0;
	bra.uni 	$L__BB1_42;
$L__BB1_37:
	shl.b32 	%r255, %r3, 8;
	or.b32  	%r46, %r255, -2147483648;
	mov.b64 	%rd207, 0;
	mov.b32 	%r478, 0;
	mov.u64 	%rd205, __cudart_i2opi_f;
	mov.u64 	%rd206, %rd1;
$L__BB1_38:
	.pragma "nounroll";
	ld.global.nc.u32 	%r256, [%rd205];
	mad.wide.u32 	%rd120, %r256, %r46, %rd207;
	shr.u64 	%rd207, %rd120, 32;
	st.local.u32 	[%rd206], %rd120;
	add.s32 	%r478, %r478, 1;
	add.s64 	%rd206, %rd206, 4;
	add.s64 	%rd205, %rd205, 4;
	setp.ne.s32 	%p34, %r478, 6;
	@%p34 bra 	$L__BB1_38;
	shr.u32 	%r257, %r3, 23;
	st.local.u32 	[%rd1+24], %rd207;
	and.b32  	%r49, %r257, 31;
	and.b32  	%r258, %r257, 224;
	add.s32 	%r259, %r258, -128;
	shr.u32 	%r260, %r259, 5;
	mul.wide.u32 	%rd121, %r260, 4;
	sub.s64 	%rd30, %rd1, %rd121;
	ld.local.u32 	%r479, [%rd30+24];
	ld.local.u32 	%r480, [%rd30+20];
	setp.eq.s32 	%p35, %r49, 0;
	@%p35 bra 	$L__BB1_41;
	shf.l.wrap.b32 	%r479, %r480, %r479, %r49;
	ld.local.u32 	%r261, [%rd30+16];
	shf.l.wrap.b32 	%r480, %r261, %r480, %r49;
$L__BB1_41:
	shr.u32 	%r262, %r479, 30;
	shf.l.wrap.b32 	%r263, %r480, %r479, 2;
	shl.b32 	%r264, %r480, 2;
	shr.u32 	%r265, %r263, 31;
	add.s32 	%r266, %r265, %r262;
	neg.s32 	%r267, %r266;
	setp.lt.s32 	%p36, %r3, 0;
	selp.b32 	%r481, %r267, %r266, %p36;
	xor.b32  	%r268, %r263, %r3;
	shr.s32 	%r269, %r263, 31;
	xor.b32  	%r270, %r269, %r263;
	xor.b32  	%r271, %r269, %r264;
	cvt.u64.u32 	%rd122, %r270;
	shl.b64 	%rd123, %rd122, 32;
	cvt.u64.u32 	%rd124, %r271;
	or.b64  	%rd125, %rd123, %rd124;
	cvt.rn.f64.s64 	%fd7, %rd125;
	mul.f64 	%fd8, %fd7, 0d3BF921FB54442D19;
	cvt.rn.f32.f64 	%f174, %fd8;
	neg.f32 	%f175, %f174;
	setp.lt.s32 	%p37, %r268, 0;
	selp.f32 	%f392, %f175, %f174, %p37;
$L__BB1_42:
	mov.b32 	%f177, %r32;
	mul.rn.f32 	%f178, %f392, %f392;
	and.b32  	%r273, %r481, 1;
	setp.eq.b32 	%p38, %r273, 1;
	selp.f32 	%f179, 0f3F800000, %f392, %p38;
	fma.rn.f32 	%f180, %f178, %f179, 0f00000000;
	fma.rn.f32 	%f181, %f178, 0f37CBAC00, 0fBAB607ED;
	selp.f32 	%f182, %f181, 0fB94D4153, %p38;
	selp.f32 	%f183, 0f3D2AAABB, 0f3C0885E4, %p38;
	fma.rn.f32 	%f184, %f182, %f178, %f183;
	selp.f32 	%f185, 0fBEFFFFFF, 0fBE2AAAA8, %p38;
	fma.rn.f32 	%f186, %f184, %f178, %f185;
	fma.rn.f32 	%f187, %f186, %f180, %f179;
	and.b32  	%r274, %r481, 2;
	setp.eq.s32 	%p39, %r274, 0;
	mov.f32 	%f188, 0f00000000;
	sub.f32 	%f189, %f188, %f187;
	selp.f32 	%f190, %f187, %f189, %p39;
	mul.f32 	%f191, %f190, %f18;
	mul.f32 	%f192, %f191, %f19;
	mul.f32 	%f396, %f192, %f177;
	mul.f32 	%f395, %f25, %f177;
	bra.uni 	$L__BB1_60;
$L__BB1_43:
	mul.f32 	%f93, %f396, 0f3F22F983;
	cvt.rni.s32.f32 	%r489, %f93;
	cvt.rn.f32.s32 	%f94, %r489;
	fma.rn.f32 	%f95, %f94, 0fBFC90FDA, %f396;
	fma.rn.f32 	%f96, %f94, 0fB3A22168, %f95;
	fma.rn.f32 	%f394, %f94, 0fA7C234C5, %f96;
	abs.f32 	%f32, %f396;
	setp.ltu.f32 	%p8, %f32, 0f47CE4780;
	mov.u32 	%r485, %r489;
	mov.f32 	%f393, %f394;
	@%p8 bra 	$L__BB1_51;
	setp.neu.f32 	%p9, %f32, 0f7F800000;
	@%p9 bra 	$L__BB1_46;
	mov.f32 	%f99, 0f00000000;
	mul.rn.f32 	%f393, %f396, %f99;
	mov.b32 	%r485, 0;
	bra.uni 	$L__BB1_51;
$L__BB1_46:
	shl.b32 	%r176, %r3, 8;
	or.b32  	%r59, %r176, -2147483648;
	mov.b64 	%rd210, 0;
	mov.b32 	%r482, 0;
	mov.u64 	%rd208, __cudart_i2opi_f;
	mov.u64 	%rd209, %rd1;
$L__BB1_47:
	.pragma "nounroll";
	ld.global.nc.u32 	%r177, [%rd208];
	mad.wide.u32 	%rd96, %r177, %r59, %rd210;
	shr.u64 	%rd210, %rd96, 32;
	st.local.u32 	[%rd209], %rd96;
	add.s32 	%r482, %r482, 1;
	add.s64 	%rd209, %rd209, 4;
	add.s64 	%rd208, %rd208, 4;
	setp.ne.s32 	%p10, %r482, 6;
	@%p10 bra 	$L__BB1_47;
	shr.u32 	%r178, %r3, 23;
	st.local.u32 	[%rd1+24], %rd210;
	and.b32  	%r62, %r178, 31;
	and.b32  	%r179, %r178, 224;
	add.s32 	%r180, %r179, -128;
	shr.u32 	%r181, %r180, 5;
	mul.wide.u32 	%rd97, %r181, 4;
	sub.s64 	%rd37, %rd1, %rd97;
	ld.local.u32 	%r483, [%rd37+24];
	ld.local.u32 	%r484, [%rd37+20];
	setp.eq.s32 	%p11, %r62, 0;
	@%p11 bra 	$L__BB1_50;
	shf.l.wrap.b32 	%r483, %r484, %r483, %r62;
	ld.local.u32 	%r182, [%rd37+16];
	shf.l.wrap.b32 	%r484, %r182, %r484, %r62;
$L__BB1_50:
	shr.u32 	%r183, %r483, 30;
	shf.l.wrap.b32 	%r184, %r484, %r483, 2;
	shl.b32 	%r185, %r484, 2;
	shr.u32 	%r186, %r184, 31;
	add.s32 	%r187, %r186, %r183;
	neg.s32 	%r188, %r187;
	setp.lt.s32 	%p12, %r3, 0;
	selp.b32 	%r485, %r188, %r187, %p12;
	xor.b32  	%r189, %r184, %r3;
	shr.s32 	%r190, %r184, 31;
	xor.b32  	%r191, %r190, %r184;
	xor.b32  	%r192, %r190, %r185;
	cvt.u64.u32 	%rd98, %r191;
	shl.b64 	%rd99, %rd98, 32;
	cvt.u64.u32 	%rd100, %r192;
	or.b64  	%rd101, %rd99, %rd100;
	cvt.rn.f64.s64 	%fd1, %rd101;
	mul.f64 	%fd2, %fd1, 0d3BF921FB54442D19;
	cvt.rn.f32.f64 	%f97, %fd2;
	neg.f32 	%f98, %f97;
	setp.lt.s32 	%p13, %r189, 0;
	selp.f32 	%f393, %f98, %f97, %p13;
$L__BB1_51:
	setp.ltu.f32 	%p14, %f32, 0f47CE4780;
	add.s32 	%r194, %r485, 1;
	mul.rn.f32 	%f100, %f393, %f393;
	and.b32  	%r195, %r485, 1;
	setp.eq.b32 	%p15, %r195, 1;
	selp.f32 	%f101, %f393, 0f3F800000, %p15;
	fma.rn.f32 	%f102, %f100, %f101, 0f00000000;
	fma.rn.f32 	%f103, %f100, 0f37CBAC00, 0fBAB607ED;
	selp.f32 	%f104, 0fB94D4153, %f103, %p15;
	selp.f32 	%f105, 0f3C0885E4, 0f3D2AAABB, %p15;
	fma.rn.f32 	%f106, %f104, %f100, %f105;
	selp.f32 	%f107, 0fBE2AAAA8, 0fBEFFFFFF, %p15;
	fma.rn.f32 	%f108, %f106, %f100, %f107;
	fma.rn.f32 	%f109, %f108, %f102, %f101;
	and.b32  	%r196, %r194, 2;
	setp.eq.s32 	%p16, %r196, 0;
	mov.f32 	%f110, 0f00000000;
	sub.f32 	%f111, %f110, %f109;
	selp.f32 	%f36, %f109, %f111, %p16;
	@%p14 bra 	$L__BB1_59;
	setp.neu.f32 	%p17, %f32, 0f7F800000;
	@%p17 bra 	$L__BB1_54;
	mov.f32 	%f114, 0f00000000;
	mul.rn.f32 	%f394, %f396, %f114;
	mov.b32 	%r489, 0;
	bra.uni 	$L__BB1_59;
$L__BB1_54:
	shl.b32 	%r198, %r3, 8;
	or.b32  	%r71, %r198, -2147483648;
	mov.b64 	%rd213, 0;
	mov.b32 	%r486, 0;
	mov.u64 	%rd211, __cudart_i2opi_f;
	mov.u64 	%rd212, %rd1;
$L__BB1_55:
	.pragma "nounroll";
	ld.global.nc.u32 	%r199, [%rd211];
	mad.wide.u32 	%rd104, %r199, %r71, %rd213;
	shr.u64 	%rd213, %rd104, 32;
	st.local.u32 	[%rd212], %rd104;
	add.s32 	%r486, %r486, 1;
	add.s64 	%rd212, %rd212, 4;
	add.s64 	%rd211, %rd211, 4;
	setp.ne.s32 	%p18, %r486, 6;
	@%p18 bra 	$L__BB1_55;
	shr.u32 	%r200, %r3, 23;
	st.local.u32 	[%rd1+24], %rd213;
	and.b32  	%r74, %r200, 31;
	and.b32  	%r201, %r200, 224;
	add.s32 	%r202, %r201, -128;
	shr.u32 	%r203, %r202, 5;
	mul.wide.u32 	%rd105, %r203, 4;
	sub.s64 	%rd44, %rd1, %rd105;
	ld.local.u32 	%r487, [%rd44+24];
	ld.local.u32 	%r488, [%rd44+20];
	setp.eq.s32 	%p19, %r74, 0;
	@%p19 bra 	$L__BB1_58;
	shf.l.wrap.b32 	%r487, %r488, %r487, %r74;
	ld.local.u32 	%r204, [%rd44+16];
	shf.l.wrap.b32 	%r488, %r204, %r488, %r74;
$L__BB1_58:
	shr.u32 	%r205, %r487, 30;
	shf.l.wrap.b32 	%r206, %r488, %r487, 2;
	shl.b32 	%r207, %r488, 2;
	shr.u32 	%r208, %r206, 31;
	add.s32 	%r209, %r208, %r205;
	neg.s32 	%r210, %r209;
	setp.lt.s32 	%p20, %r3, 0;
	selp.b32 	%r489, %r210, %r209, %p20;
	xor.b32  	%r211, %r206, %r3;
	shr.s32 	%r212, %r206, 31;
	xor.b32  	%r213, %r212, %r206;
	xor.b32  	%r214, %r212, %r207;
	cvt.u64.u32 	%rd106, %r213;
	shl.b64 	%rd107, %rd106, 32;
	cvt.u64.u32 	%rd108, %r214;
	or.b64  	%rd109, %rd107, %rd108;
	cvt.rn.f64.s64 	%fd3, %rd109;
	mul.f64 	%fd4, %fd3, 0d3BF921FB54442D19;
	cvt.rn.f32.f64 	%f112, %fd4;
	neg.f32 	%f113, %f112;
	setp.lt.s32 	%p21, %r211, 0;
	selp.f32 	%f394, %f113, %f112, %p21;
$L__BB1_59:
	fma.rn.f32 	%f115, %f3, 0f3BBB989D, 0f3F000000;
	cvt.sat.f32.f32 	%f116, %f115;
	mov.f32 	%f117, 0f4B400001;
	mov.f32 	%f118, 0f437C0000;
	fma.rm.f32 	%f119, %f116, %f118, %f117;
	add.f32 	%f120, %f119, 0fCB40007F;
	neg.f32 	%f121, %f120;
	fma.rn.f32 	%f122, %f3, 0f3FB8AA3B, %f121;
	fma.rn.f32 	%f123, %f3, 0f32A57060, %f122;
	ex2.approx.ftz.f32 	%f124, %f123;
	mov.b32 	%r216, %f119;
	shl.b32 	%r217, %r216, 23;
	mov.b32 	%f125, %r217;
	mul.f32 	%f126, %f124, %f125;
	mul.rn.f32 	%f127, %f394, %f394;
	and.b32  	%r218, %r489, 1;
	setp.eq.b32 	%p22, %r218, 1;
	selp.f32 	%f128, 0f3F800000, %f394, %p22;
	fma.rn.f32 	%f129, %f127, %f128, 0f00000000;
	fma.rn.f32 	%f130, %f127, 0f37CBAC00, 0fBAB607ED;
	selp.f32 	%f131, %f130, 0fB94D4153, %p22;
	selp.f32 	%f132, 0f3D2AAABB, 0f3C0885E4, %p22;
	fma.rn.f32 	%f133, %f131, %f127, %f132;
	selp.f32 	%f134, 0fBEFFFFFF, 0fBE2AAAA8, %p22;
	fma.rn.f32 	%f135, %f133, %f127, %f134;
	fma.rn.f32 	%f136, %f135, %f129, %f128;
	and.b32  	%r219, %r489, 2;
	setp.eq.s32 	%p23, %r219, 0;
	mov.f32 	%f137, 0f00000000;
	sub.f32 	%f138, %f137, %f136;
	selp.f32 	%f139, %f136, %f138, %p23;
	mul.f32 	%f396, %f126, %f139;
	mul.f32 	%f395, %f126, %f36;
$L__BB1_60:
	cvt.s64.s32 	%rd142, %r1;
	add.s64 	%rd143, %rd2, %rd142;
	ld.global.s8 	%rs5, [%rd143];
	cvt.rn.f32.s16 	%f239, %rs5;
	mul.f32 	%f44, %f395, %f239;
	mul.f32 	%f45, %f396, %f239;
	cvta.to.global.u64 	%rd144, %rd89;
	add.s64 	%rd45, %rd144, %rd142;
	mul.f32 	%f46, %f404, 0f00000000;
	mov.b32 	%r83, %f404;
	and.b32  	%r84, %r83, 2147483647;
	setp.ne.s32 	%p58, %r84, 0;
	@%p58 bra 	$L__BB1_62;
	fma.rn.f32 	%f375, %f46, 0f3BBB989D, 0f3F000000;
	cvt.sat.f32.f32 	%f376, %f375;
	mov.f32 	%f377, 0f4B400001;
	mov.f32 	%f378, 0f437C0000;
	fma.rm.f32 	%f379, %f376, %f378, %f377;
	add.f32 	%f380, %f379, 0fCB40007F;
	neg.f32 	%f381, %f380;
	fma.rn.f32 	%f382, %f46, 0f3FB8AA3B, %f381;
	fma.rn.f32 	%f383, %f46, 0f32A57060, %f382;
	mov.b32 	%r464, %f379;
	shl.b32 	%r465, %r464, 23;
	mov.b32 	%f384, %r465;
	ex2.approx.ftz.f32 	%f385, %f383;
	mul.f32 	%f403, %f385, %f384;
	bra.uni 	$L__BB1_119;
$L__BB1_62:
	mov.b32 	%r85, %f46;
	and.b32  	%r86, %r85, 2147483647;
	setp.ne.s32 	%p59, %r86, 0;
	@%p59 bra 	$L__BB1_80;
	mul.f32 	%f341, %f404, 0f3F22F983;
	cvt.rni.s32.f32 	%r497, %f341;
	cvt.rn.f32.s32 	%f342, %r497;
	fma.rn.f32 	%f343, %f342, 0fBFC90FDA, %f404;
	fma.rn.f32 	%f344, %f342, 0fB3A22168, %f343;
	fma.rn.f32 	%f398, %f342, 0fA7C234C5, %f344;
	abs.f32 	%f49, %f404;
	setp.ltu.f32 	%p96, %f49, 0f47CE4780;
	mov.u32 	%r493, %r497;
	mov.f32 	%f397, %f398;
	@%p96 bra 	$L__BB1_71;
	setp.neu.f32 	%p97, %f49, 0f7F800000;
	@%p97 bra 	$L__BB1_66;
	mov.f32 	%f347, 0f00000000;
	mul.rn.f32 	%f397, %f404, %f347;
	mov.b32 	%r493, 0;
	bra.uni 	$L__BB1_71;
$L__BB1_66:
	shl.b32 	%r422, %r83, 8;
	or.b32  	%r88, %r422, -2147483648;
	mov.b64 	%rd216, 0;
	mov.b32 	%r490, 0;
	mov.u64 	%rd214, __cudart_i2opi_f;
	mov.u64 	%rd215, %rd1;
$L__BB1_67:
	.pragma "nounroll";
	ld.global.nc.u32 	%r423, [%rd214];
	mad.wide.u32 	%rd179, %r423, %r88, %rd216;
	shr.u64 	%rd216, %rd179, 32;
	st.local.u32 	[%rd215], %rd179;
	add.s32 	%r490, %r490, 1;
	add.s64 	%rd215, %rd215, 4;
	add.s64 	%rd214, %rd214, 4;
	setp.ne.s32 	%p98, %r490, 6;
	@%p98 bra 	$L__BB1_67;
	shr.u32 	%r424, %r83, 23;
	st.local.u32 	[%rd1+24], %rd216;
	and.b32  	%r91, %r424, 31;
	and.b32  	%r425, %r424, 224;
	add.s32 	%r426, %r425, -128;
	shr.u32 	%r427, %r426, 5;
	mul.wide.u32 	%rd180, %r427, 4;
	sub.s64 	%rd52, %rd1, %rd180;
	ld.local.u32 	%r491, [%rd52+24];
	ld.local.u32 	%r492, [%rd52+20];
	setp.eq.s32 	%p99, %r91, 0;
	@%p99 bra 	$L__BB1_70;
	shf.l.wrap.b32 	%r491, %r492, %r491, %r91;
	ld.local.u32 	%r428, [%rd52+16];
	shf.l.wrap.b32 	%r492, %r428, %r492, %r91;
$L__BB1_70:
	shr.u32 	%r429, %r491, 30;
	shf.l.wrap.b32 	%r430, %r492, %r491, 2;
	shl.b32 	%r431, %r492, 2;
	shr.u32 	%r432, %r430, 31;
	add.s32 	%r433, %r432, %r429;
	neg.s32 	%r434, %r433;
	setp.lt.s32 	%p100, %r83, 0;
	selp.b32 	%r493, %r434, %r433, %p100;
	xor.b32  	%r435, %r430, %r83;
	shr.s32 	%r436, %r430, 31;
	xor.b32  	%r437, %r436, %r430;
	xor.b32  	%r438, %r436, %r431;
	cvt.u64.u32 	%rd181, %r437;
	shl.b64 	%rd182, %rd181, 32;
	cvt.u64.u32 	%rd183, %r438;
	or.b64  	%rd184, %rd182, %rd183;
	cvt.rn.f64.s64 	%fd21, %rd184;
	mul.f64 	%fd22, %fd21, 0d3BF921FB54442D19;
	cvt.rn.f32.f64 	%f345, %fd22;
	neg.f32 	%f346, %f345;
	setp.lt.s32 	%p101, %r435, 0;
	selp.f32 	%f397, %f346, %f345, %p101;
$L__BB1_71:
	setp.ltu.f32 	%p102, %f49, 0f47CE4780;
	add.s32 	%r440, %r493, 1;
	mul.rn.f32 	%f348, %f397, %f397;
	and.b32  	%r441, %r493, 1;
	setp.eq.b32 	%p103, %r441, 1;
	selp.f32 	%f349, %f397, 0f3F800000, %p103;
	fma.rn.f32 	%f350, %f348, %f349, 0f00000000;
	fma.rn.f32 	%f351, %f348, 0f37CBAC00, 0fBAB607ED;
	selp.f32 	%f352, 0fB94D4153, %f351, %p103;
	selp.f32 	%f353, 0f3C0885E4, 0f3D2AAABB, %p103;
	fma.rn.f32 	%f354, %f352, %f348, %f353;
	selp.f32 	%f355, 0fBE2AAAA8, 0fBEFFFFFF, %p103;
	fma.rn.f32 	%f356, %f354, %f348, %f355;
	fma.rn.f32 	%f357, %f356, %f350, %f349;
	and.b32  	%r442, %r440, 2;
	setp.eq.s32 	%p104, %r442, 0;
	mov.f32 	%f358, 0f00000000;
	sub.f32 	%f359, %f358, %f357;
	selp.f32 	%f403, %f357, %f359, %p104;
	@%p102 bra 	$L__BB1_79;
	setp.neu.f32 	%p105, %f49, 0f7F800000;
	@%p105 bra 	$L__BB1_74;
	mov.f32 	%f362, 0f00000000;
	mul.rn.f32 	%f398, %f404, %f362;
	mov.b32 	%r497, 0;
	bra.uni 	$L__BB1_79;
$L__BB1_74:
	shl.b32 	%r444, %r83, 8;
	or.b32  	%r100, %r444, -2147483648;
	mov.b64 	%rd219, 0;
	mov.b32 	%r494, 0;
	mov.u64 	%rd217, __cudart_i2opi_f;
	mov.u64 	%rd218, %rd1;
$L__BB1_75:
	.pragma "nounroll";
	ld.global.nc.u32 	%r445, [%rd217];
	mad.wide.u32 	%rd187, %r445, %r100, %rd219;
	shr.u64 	%rd219, %rd187, 32;
	st.local.u32 	[%rd218], %rd187;
	add.s32 	%r494, %r494, 1;
	add.s64 	%rd218, %rd218, 4;
	add.s64 	%rd217, %rd217, 4;
	setp.ne.s32 	%p106, %r494, 6;
	@%p106 bra 	$L__BB1_75;
	shr.u32 	%r446, %r83, 23;
	st.local.u32 	[%rd1+24], %rd219;
	and.b32  	%r103, %r446, 31;
	and.b32  	%r447, %r446, 224;
	add.s32 	%r448, %r447, -128;
	shr.u32 	%r449, %r448, 5;
	mul.wide.u32 	%rd188, %r449, 4;
	sub.s64 	%rd59, %rd1, %rd188;
	ld.local.u32 	%r495, [%rd59+24];
	ld.local.u32 	%r496, [%rd59+20];
	setp.eq.s32 	%p107, %r103, 0;
	@%p107 bra 	$L__BB1_78;
	shf.l.wrap.b32 	%r495, %r496, %r495, %r103;
	ld.local.u32 	%r450, [%rd59+16];
	shf.l.wrap.b32 	%r496, %r450, %r496, %r103;
$L__BB1_78:
	shr.u32 	%r451, %r495, 30;
	shf.l.wrap.b32 	%r452, %r496, %r495, 2;
	shl.b32 	%r453, %r496, 2;
	shr.u32 	%r454, %r452, 31;
	add.s32 	%r455, %r454, %r451;
	neg.s32 	%r456, %r455;
	setp.lt.s32 	%p108, %r83, 0;
	selp.b32 	%r497, %r456, %r455, %p108;
	xor.b32  	%r457, %r452, %r83;
	shr.s32 	%r458, %r452, 31;
	xor.b32  	%r459, %r458, %r452;
	xor.b32  	%r460, %r458, %r453;
	cvt.u64.u32 	%rd189, %r459;
	shl.b64 	%rd190, %rd189, 32;
	cvt.u64.u32 	%rd191, %r460;
	or.b64  	%rd192, %rd190, %rd191;
	cvt.rn.f64.s64 	%fd23, %rd192;
	mul.f64 	%fd24, %fd23, 0d3BF921FB54442D19;
	cvt.rn.f32.f64 	%f360, %fd24;
	neg.f32 	%f361, %f360;
	setp.lt.s32 	%p109, %r457, 0;
	selp.f32 	%f398, %f361, %f360, %p109;
$L__BB1_79:
	mul.rn.f32 	%f363, %f398, %f398;
	and.b32  	%r462, %r497, 1;
	setp.eq.b32 	%p110, %r462, 1;
	selp.f32 	%f364, 0f3F800000, %f398, %p110;
	fma.rn.f32 	%f365, %f363, %f364, 0f00000000;
	fma.rn.f32 	%f366, %f363, 0f37CBAC00, 0fBAB607ED;
	selp.f32 	%f367, %f366, 0fB94D4153, %p110;
	selp.f32 	%f368, 0f3D2AAABB, 0f3C0885E4, %p110;
	fma.rn.f32 	%f369, %f367, %f363, %f368;
	selp.f32 	%f370, 0fBEFFFFFF, 0fBE2AAAA8, %p110;
	fma.rn.f32 	%f371, %f369, %f363, %f370;
	fma.rn.f32 	%f372, %f371, %f365, %f364;
	and.b32  	%r463, %r497, 2;
	setp.eq.s32 	%p111, %r463, 0;
	mov.f32 	%f373, 0f00000000;
	sub.f32 	%f374, %f373, %f372;
	selp.f32 	%f404, %f372, %f374, %p111;
	bra.uni 	$L__BB1_119;
$L__BB1_80:
	setp.lt.u32 	%p60, %r84, 2139095040;
	@%p60 bra 	$L__BB1_84;
	setp.eq.s32 	%p94, %r86, 2139095040;
	@%p94 bra 	$L__BB1_83;
	sub.f32 	%f403, %f404, %f404;
	mov.f32 	%f404, %f403;
	bra.uni 	$L__BB1_119;
$L__BB1_83:
	setp.gt.s32 	%p95, %r85, -1;
	sub.f32 	%f340, %f404, %f404;
	selp.f32 	%f403, %f46, 0f00000000, %p95;
	selp.f32 	%f404, %f340, 0f00000000, %p95;
	bra.uni 	$L__BB1_119;
$L__BB1_84:
	add.s32 	%r320, %r85, -1118925336;
	setp.gt.u32 	%p61, %r320, 9342556;
	@%p61 bra 	$L__BB1_102;
	add.f32 	%f287, %f46, 0fC322E3BC;
	fma.rn.f32 	%f288, %f287, 0f3BBB989D, 0f3F000000;
	cvt.sat.f32.f32 	%f289, %f288;
	mov.f32 	%f290, 0f4B400001;
	mov.f32 	%f291, 0f437C0000;
	fma.rm.f32 	%f292, %f289, %f291, %f290;
	add.f32 	%f293, %f292, 0fCB40007F;
	neg.f32 	%f294, %f293;
	fma.rn.f32 	%f295, %f287, 0f3FB8AA3B, %f294;
	fma.rn.f32 	%f296, %f287, 0f32A57060, %f295;
	mov.b32 	%r366, %f292;
	shl.b32 	%r367, %r366, 23;
	mov.b32 	%f297, %r367;
	ex2.approx.ftz.f32 	%f298, %f296;
	mul.f32 	%f299, %f298, %f297;
	mov.b32 	%r368, %f299;
	shr.u32 	%r369, %r368, 23;
	add.s32 	%r370, %r369, -19;
	and.b32  	%r371, %r368, 8388607;
	or.b32  	%r372, %r371, 2130706432;
	mov.b32 	%f61, %r372;
	cvt.u16.u32 	%rs6, %r370;
	shr.u16 	%rs7, %rs6, 15;
	add.s16 	%rs8, %rs6, %rs7;
	shr.s16 	%rs9, %rs8, 1;
	cvt.s32.s16 	%r373, %rs9;
	shl.b32 	%r374, %r373, 23;
	add.s32 	%r375, %r374, 1065353216;
	mov.b32 	%f62, %r375;
	sub.s32 	%r376, %r370, %r373;
	shl.b32 	%r377, %r376, 23;
	add.s32 	%r112, %r377, 1065353216;
	mul.f32 	%f300, %f404, 0f3F22F983;
	cvt.rni.s32.f32 	%r505, %f300;
	cvt.rn.f32.s32 	%f301, %r505;
	fma.rn.f32 	%f302, %f301, 0fBFC90FDA, %f404;
	fma.rn.f32 	%f303, %f301, 0fB3A22168, %f302;
	fma.rn.f32 	%f400, %f301, 0fA7C234C5, %f303;
	abs.f32 	%f64, %f404;
	setp.ltu.f32 	%p78, %f64, 0f47CE4780;
	mov.u32 	%r501, %r505;
	mov.f32 	%f399, %f400;
	@%p78 bra 	$L__BB1_93;
	setp.neu.f32 	%p79, %f64, 0f7F800000;
	@%p79 bra 	$L__BB1_88;
	mov.f32 	%f306, 0f00000000;
	mul.rn.f32 	%f399, %f404, %f306;
	mov.b32 	%r501, 0;
	bra.uni 	$L__BB1_93;
$L__BB1_88:
	shl.b32 	%r379, %r83, 8;
	or.b32  	%r114, %r379, -2147483648;
	mov.b64 	%rd222, 0;
	mov.b32 	%r498, 0;
	mov.u64 	%rd220, __cudart_i2opi_f;
	mov.u64 	%rd221, %rd1;
$L__BB1_89:
	.pragma "nounroll";
	ld.global.nc.u32 	%r380, [%rd220];
	mad.wide.u32 	%rd163, %r380, %r114, %rd222;
	shr.u64 	%rd222, %rd163, 32;
	st.local.u32 	[%rd221], %rd163;
	add.s32 	%r498, %r498, 1;
	add.s64 	%rd221, %rd221, 4;
	add.s64 	%rd220, %rd220, 4;
	setp.ne.s32 	%p80, %r498, 6;
	@%p80 bra 	$L__BB1_89;
	shr.u32 	%r381, %r83, 23;
	st.local.u32 	[%rd1+24], %rd222;
	and.b32  	%r117, %r381, 31;
	and.b32  	%r382, %r381, 224;
	add.s32 	%r383, %r382, -128;
	shr.u32 	%r384, %r383, 5;
	mul.wide.u32 	%rd164, %r384, 4;
	sub.s64 	%rd66, %rd1, %rd164;
	ld.local.u32 	%r499, [%rd66+24];
	ld.local.u32 	%r500, [%rd66+20];
	setp.eq.s32 	%p81, %r117, 0;
	@%p81 bra 	$L__BB1_92;
	shf.l.wrap.b32 	%r499, %r500, %r499, %r117;
	ld.local.u32 	%r385, [%rd66+16];
	shf.l.wrap.b32 	%r500, %r385, %r500, %r117;
$L__BB1_92:
	shr.u32 	%r386, %r499, 30;
	shf.l.wrap.b32 	%r387, %r500, %r499, 2;
	shl.b32 	%r388, %r500, 2;
	shr.u32 	%r389, %r387, 31;
	add.s32 	%r390, %r389, %r386;
	neg.s32 	%r391, %r390;
	setp.lt.s32 	%p82, %r83, 0;
	selp.b32 	%r501, %r391, %r390, %p82;
	xor.b32  	%r392, %r387, %r83;
	shr.s32 	%r393, %r387, 31;
	xor.b32  	%r394, %r393, %r387;
	xor.b32  	%r395, %r393, %r388;
	cvt.u64.u32 	%rd165, %r394;
	shl.b64 	%rd166, %rd165, 32;
	cvt.u64.u32 	%rd167, %r395;
	or.b64  	%rd168, %rd166, %rd167;
	cvt.rn.f64.s64 	%fd17, %rd168;
	mul.f64 	%fd18, %fd17, 0d3BF921FB54442D19;
	cvt.rn.f32.f64 	%f304, %fd18;
	neg.f32 	%f305, %f304;
	setp.lt.s32 	%p83, %r392, 0;
	selp.f32 	%f399, %f305, %f304, %p83;
$L__BB1_93:
	setp.ltu.f32 	%p84, %f64, 0f47CE4780;
	add.s32 	%r397, %r501, 1;
	mul.rn.f32 	%f307, %f399, %f399;
	and.b32  	%r398, %r501, 1;
	setp.eq.b32 	%p85, %r398, 1;
	selp.f32 	%f308, %f399, 0f3F800000, %p85;
	fma.rn.f32 	%f309, %f307, %f308, 0f00000000;
	fma.rn.f32 	%f310, %f307, 0f37CBAC00, 0fBAB607ED;
	selp.f32 	%f311, 0fB94D4153, %f310, %p85;
	selp.f32 	%f312, 0f3C0885E4, 0f3D2AAABB, %p85;
	fma.rn.f32 	%f313, %f311, %f307, %f312;
	selp.f32 	%f314, 0fBE2AAAA8, 0fBEFFFFFF, %p85;
	fma.rn.f32 	%f315, %f313, %f307, %f314;
	fma.rn.f32 	%f316, %f315, %f309, %f308;
	and.b32  	%r399, %r397, 2;
	setp.eq.s32 	%p86, %r399, 0;
	mov.f32 	%f317, 0f00000000;
	sub.f32 	%f318, %f317, %f316;
	selp.f32 	%f319, %f316, %f318, %p86;
	mul.f32 	%f320, %f319, %f61;
	mul.f32 	%f68, %f320, %f62;
	@%p84 bra 	$L__BB1_101;
	setp.neu.f32 	%p87, %f64, 0f7F800000;
	@%p87 bra 	$L__BB1_96;
	mov.f32 	%f323, 0f00000000;
	mul.rn.f32 	%f400, %f404, %f323;
	mov.b32 	%r505, 0;
	bra.uni 	$L__BB1_101;
$L__BB1_96:
	shl.b32 	%r401, %r83, 8;
	or.b32  	%r126, %r401, -2147483648;
	mov.b64 	%rd225, 0;
	mov.b32 	%r502, 0;
	mov.u64 	%rd223, __cudart_i2opi_f;
	mov.u64 	%rd224, %rd1;
$L__BB1_97:
	.pragma "nounroll";
	ld.global.nc.u32 	%r402, [%rd223];
	mad.wide.u32 	%rd171, %r402, %r126, %rd225;
	shr.u64 	%rd225, %rd171, 32;
	st.local.u32 	[%rd224], %rd171;
	add.s32 	%r502, %r502, 1;
	add.s64 	%rd224, %rd224, 4;
	add.s64 	%rd223, %rd223, 4;
	setp.ne.s32 	%p88, %r502, 6;
	@%p88 bra 	$L__BB1_97;
	shr.u32 	%r403, %r83, 23;
	st.local.u32 	[%rd1+24], %rd225;
	and.b32  	%r129, %r403, 31;
	and.b32  	%r404, %r403, 224;
	add.s32 	%r405, %r404, -128;
	shr.u32 	%r406, %r405, 5;
	mul.wide.u32 	%rd172, %r406, 4;
	sub.s64 	%rd73, %rd1, %rd172;
	ld.local.u32 	%r503, [%rd73+24];
	ld.local.u32 	%r504, [%rd73+20];
	setp.eq.s32 	%p89, %r129, 0;
	@%p89 bra 	$L__BB1_100;
	shf.l.wrap.b32 	%r503, %r504, %r503, %r129;
	ld.local.u32 	%r407, [%rd73+16];
	shf.l.wrap.b32 	%r504, %r407, %r504, %r129;
$L__BB1_100:
	shr.u32 	%r408, %r503, 30;
	shf.l.wrap.b32 	%r409, %r504, %r503, 2;
	shl.b32 	%r410, %r504, 2;
	shr.u32 	%r411, %r409, 31;
	add.s32 	%r412, %r411, %r408;
	neg.s32 	%r413, %r412;
	setp.lt.s32 	%p90, %r83, 0;
	selp.b32 	%r505, %r413, %r412, %p90;
	xor.b32  	%r414, %r409, %r83;
	shr.s32 	%r415, %r409, 31;
	xor.b32  	%r416, %r415, %r409;
	xor.b32  	%r417, %r415, %r410;
	cvt.u64.u32 	%rd173, %r416;
	shl.b64 	%rd174, %rd173, 32;
	cvt.u64.u32 	%rd175, %r417;
	or.b64  	%rd176, %rd174, %rd175;
	cvt.rn.f64.s64 	%fd19, %rd176;
	mul.f64 	%fd20, %fd19, 0d3BF921FB54442D19;
	cvt.rn.f32.f64 	%f321, %fd20;
	neg.f32 	%f322, %f321;
	setp.lt.s32 	%p91, %r414, 0;
	selp.f32 	%f400, %f322, %f321, %p91;
$L__BB1_101:
	mov.b32 	%f324, %r112;
	mul.rn.f32 	%f325, %f400, %f400;
	and.b32  	%r419, %r505, 1;
	setp.eq.b32 	%p92, %r419, 1;
	selp.f32 	%f326, 0f3F800000, %f400, %p92;
	fma.rn.f32 	%f327, %f325, %f326, 0f00000000;
	fma.rn.f32 	%f328, %f325, 0f37CBAC00, 0fBAB607ED;
	selp.f32 	%f329, %f328, 0fB94D4153, %p92;
	selp.f32 	%f330, 0f3D2AAABB, 0f3C0885E4, %p92;
	fma.rn.f32 	%f331, %f329, %f325, %f330;
	selp.f32 	%f332, 0fBEFFFFFF, 0fBE2AAAA8, %p92;
	fma.rn.f32 	%f333, %f331, %f325, %f332;
	fma.rn.f32 	%f334, %f333, %f327, %f326;
	and.b32  	%r420, %r505, 2;
	setp.eq.s32 	%p93, %r420, 0;
	mov.f32 	%f335, 0f00000000;
	sub.f32 	%f336, %f335, %f334;
	selp.f32 	%f337, %f334, %f336, %p93;
	mul.f32 	%f338, %f337, %f61;
	mul.f32 	%f339, %f338, %f62;
	mul.f32 	%f404, %f339, %f324;
	mul.f32 	%f403, %f68, %f324;
	bra.uni 	$L__BB1_119;
$L__BB1_102:
	mul.f32 	%f240, %f404, 0f3F22F983;
	cvt.rni.s32.f32 	%r513, %f240;
	cvt.rn.f32.s32 	%f241, %r513;
	fma.rn.f32 	%f242, %f241, 0fBFC90FDA, %f404;
	fma.rn.f32 	%f243, %f241, 0fB3A22168, %f242;
	fma.rn.f32 	%f402, %f241, 0fA7C234C5, %f243;
	abs.f32 	%f75, %f404;
	setp.ltu.f32 	%p62, %f75, 0f47CE4780;
	mov.u32 	%r509, %r513;
	mov.f32 	%f401, %f402;
	@%p62 bra 	$L__BB1_110;
	setp.neu.f32 	%p63, %f75, 0f7F800000;
	@%p63 bra 	$L__BB1_105;
	mov.f32 	%f246, 0f00000000;
	mul.rn.f32 	%f401, %f404, %f246;
	mov.b32 	%r509, 0;
	bra.uni 	$L__BB1_110;
$L__BB1_105:
	shl.b32 	%r322, %r83, 8;
	or.b32  	%r139, %r322, -2147483648;
	mov.b64 	%rd228, 0;
	mov.b32 	%r506, 0;
	mov.u64 	%rd226, __cudart_i2opi_f;
	mov.u64 	%rd227, %rd1;
$L__BB1_106:
	.pragma "nounroll";
	ld.global.nc.u32 	%r323, [%rd226];
	mad.wide.u32 	%rd147, %r323, %r139, %rd228;
	shr.u64 	%rd228, %rd147, 32;
	st.local.u32 	[%rd227], %rd147;
	add.s32 	%r506, %r506, 1;
	add.s64 	%rd227, %rd227, 4;
	add.s64 	%rd226, %rd226, 4;
	setp.ne.s32 	%p64, %r506, 6;
	@%p64 bra 	$L__BB1_106;
	shr.u32 	%r324, %r83, 23;
	st.local.u32 	[%rd1+24], %rd228;
	and.b32  	%r142, %r324, 31;
	and.b32  	%r325, %r324, 224;
	add.s32 	%r326, %r325, -128;
	shr.u32 	%r327, %r326, 5;
	mul.wide.u32 	%rd148, %r327, 4;
	sub.s64 	%rd80, %rd1, %rd148;
	ld.local.u32 	%r507, [%rd80+24];
	ld.local.u32 	%r508, [%rd80+20];
	setp.eq.s32 	%p65, %r142, 0;
	@%p65 bra 	$L__BB1_109;
	shf.l.wrap.b32 	%r507, %r508, %r507, %r142;
	ld.local.u32 	%r328, [%rd80+16];
	shf.l.wrap.b32 	%r508, %r328, %r508, %r142;
$L__BB1_109:
	shr.u32 	%r329, %r507, 30;
	shf.l.wrap.b32 	%r330, %r508, %r507, 2;
	shl.b32 	%r331, %r508, 2;
	shr.u32 	%r332, %r330, 31;
	add.s32 	%r333, %r332, %r329;
	neg.s32 	%r334, %r333;
	setp.lt.s32 	%p66, %r83, 0;
	selp.b32 	%r509, %r334, %r333, %p66;
	xor.b32  	%r335, %r330, %r83;
	shr.s32 	%r336, %r330, 31;
	xor.b32  	%r337, %r336, %r330;
	xor.b32  	%r338, %r336, %r331;
	cvt.u64.u32 	%rd149, %r337;
	shl.b64 	%rd150, %rd149, 32;
	cvt.u64.u32 	%rd151, %r338;
	or.b64  	%rd152, %rd150, %rd151;
	cvt.rn.f64.s64 	%fd13, %rd152;
	mul.f64 	%fd14, %fd13, 0d3BF921FB54442D19;
	cvt.rn.f32.f64 	%f244, %fd14;
	neg.f32 	%f245, %f244;
	setp.lt.s32 	%p67, %r335, 0;
	selp.f32 	%f401, %f245, %f244, %p67;
$L__BB1_110:
	setp.ltu.f32 	%p68, %f75, 0f47CE4780;
	add.s32 	%r340, %r509, 1;
	mul.rn.f32 	%f247, %f401, %f401;
	and.b32  	%r341, %r509, 1;
	setp.eq.b32 	%p69, %r341, 1;
	selp.f32 	%f248, %f401, 0f3F800000, %p69;
	fma.rn.f32 	%f249, %f247, %f248, 0f00000000;
	fma.rn.f32 	%f250, %f247, 0f37CBAC00, 0fBAB607ED;
	selp.f32 	%f251, 0fB94D4153, %f250, %p69;
	selp.f32 	%f252, 0f3C0885E4, 0f3D2AAABB, %p69;
	fma.rn.f32 	%f253, %f251, %f247, %f252;
	selp.f32 	%f254, 0fBE2AAAA8, 0fBEFFFFFF, %p69;
	fma.rn.f32 	%f255, %f253, %f247, %f254;
	fma.rn.f32 	%f256, %f255, %f249, %f248;
	and.b32  	%r342, %r340, 2;
	setp.eq.s32 	%p70, %r342, 0;
	mov.f32 	%f257, 0f00000000;
	sub.f32 	%f258, %f257, %f256;
	selp.f32 	%f79, %f256, %f258, %p70;
	@%p68 bra 	$L__BB1_118;
	setp.neu.f32 	%p71, %f75, 0f7F800000;
	@%p71 bra 	$L__BB1_113;
	mov.f32 	%f261, 0f00000000;
	mul.rn.f32 	%f402, %f404, %f261;
	mov.b32 	%r513, 0;
	bra.uni 	$L__BB1_118;
$L__BB1_113:
	shl.b32 	%r344, %r83, 8;
	or.b32  	%r151, %r344, -2147483648;
	mov.b64 	%rd231, 0;
	mov.b32 	%r510, 0;
	mov.u64 	%rd229, __cudart_i2opi_f;
	mov.u64 	%rd230, %rd1;
$L__BB1_114:
	.pragma "nounroll";
	ld.global.nc.u32 	%r345, [%rd229];
	mad.wide.u32 	%rd155, %r345, %r151, %rd231;
	shr.u64 	%rd231, %rd155, 32;
	st.local.u32 	[%rd230], %rd155;
	add.s32 	%r510, %r510, 1;
	add.s64 	%rd230, %rd230, 4;
	add.s64 	%rd229, %rd229, 4;
	setp.ne.s32 	%p72, %r510, 6;
	@%p72 bra 	$L__BB1_114;
	shr.u32 	%r346, %r83, 23;
	st.local.u32 	[%rd1+24], %rd231;
	and.b32  	%r154, %r346, 31;
	and.b32  	%r347, %r346, 224;
	add.s32 	%r348, %r347, -128;
	shr.u32 	%r349, %r348, 5;
	mul.wide.u32 	%rd156, %r349, 4;
	sub.s64 	%rd87, %rd1, %rd156;
	ld.local.u32 	%r511, [%rd87+24];
	ld.local.u32 	%r512, [%rd87+20];
	setp.eq.s32 	%p73, %r154, 0;
	@%p73 bra 	$L__BB1_117;
	shf.l.wrap.b32 	%r511, %r512, %r511, %r154;
	ld.local.u32 	%r350, [%rd87+16];
	shf.l.wrap.b32 	%r512, %r350, %r512, %r154;
$L__BB1_117:
	shr.u32 	%r351, %r511, 30;
	shf.l.wrap.b32 	%r352, %r512, %r511, 2;
	shl.b32 	%r353, %r512, 2;
	shr.u32 	%r354, %r352, 31;
	add.s32 	%r355, %r354, %r351;
	neg.s32 	%r356, %r355;
	setp.lt.s32 	%p74, %r83, 0;
	selp.b32 	%r513, %r356, %r355, %p74;
	xor.b32  	%r357, %r352, %r83;
	shr.s32 	%r358, %r352, 31;
	xor.b32  	%r359, %r358, %r352;
	xor.b32  	%r360, %r358, %r353;
	cvt.u64.u32 	%rd157, %r359;
	shl.b64 	%rd158, %rd157, 32;
	cvt.u64.u32 	%rd159, %r360;
	or.b64  	%rd160, %rd158, %rd159;
	cvt.rn.f64.s64 	%fd15, %rd160;
	mul.f64 	%fd16, %fd15, 0d3BF921FB54442D19;
	cvt.rn.f32.f64 	%f259, %fd16;
	neg.f32 	%f260, %f259;
	setp.lt.s32 	%p75, %r357, 0;
	selp.f32 	%f402, %f260, %f259, %p75;
$L__BB1_118:
	fma.rn.f32 	%f262, %f46, 0f3BBB989D, 0f3F000000;
	cvt.sat.f32.f32 	%f263, %f262;
	mov.f32 	%f264, 0f4B400001;
	mov.f32 	%f265, 0f437C0000;
	fma.rm.f32 	%f266, %f263, %f265, %f264;
	add.f32 	%f267, %f266, 0fCB40007F;
	neg.f32 	%f268, %f267;
	fma.rn.f32 	%f269, %f46, 0f3FB8AA3B, %f268;
	fma.rn.f32 	%f270, %f46, 0f32A57060, %f269;
	ex2.approx.ftz.f32 	%f271, %f270;
	mov.b32 	%r362, %f266;
	shl.b32 	%r363, %r362, 23;
	mov.b32 	%f272, %r363;
	mul.f32 	%f273, %f271, %f272;
	mul.rn.f32 	%f274, %f402, %f402;
	and.b32  	%r364, %r513, 1;
	setp.eq.b32 	%p76, %r364, 1;
	selp.f32 	%f275, 0f3F800000, %f402, %p76;
	fma.rn.f32 	%f276, %f274, %f275, 0f00000000;
	fma.rn.f32 	%f277, %f274, 0f37CBAC00, 0fBAB607ED;
	selp.f32 	%f278, %f277, 0fB94D4153, %p76;
	selp.f32 	%f279, 0f3D2AAABB, 0f3C0885E4, %p76;
	fma.rn.f32 	%f280, %f278, %f274, %f279;
	selp.f32 	%f281, 0fBEFFFFFF, 0fBE2AAAA8, %p76;
	fma.rn.f32 	%f282, %f280, %f274, %f281;
	fma.rn.f32 	%f283, %f282, %f276, %f275;
	and.b32  	%r365, %r513, 2;
	setp.eq.s32 	%p77, %r365, 0;
	mov.f32 	%f284, 0f00000000;
	sub.f32 	%f285, %f284, %f283;
	selp.f32 	%f286, %f283, %f285, %p77;
	mul.f32 	%f404, %f273, %f286;
	mul.f32 	%f403, %f273, %f79;
$L__BB1_119:
	ld.global.s8 	%rs10, [%rd45];
	cvt.rn.f32.s16 	%f386, %rs10;
	fma.rn.f32 	%f387, %f403, %f386, %f44;
	fma.rn.f32 	%f388, %f404, %f386, %f45;
	cvta.to.global.u64 	%rd193, %rd91;
	mul.wide.s32 	%rd194, %r1, 8;
	add.s64 	%rd195, %rd193, %rd194;
	st.global.v2.f32 	[%rd195], {%f387, %f388};
$L__BB1_120:
	ret;

}
	// .globl	_ZN3cub18CUB_300001_SM_10006detail11EmptyKernelIvEEvv
.visible .entry _ZN3cub18CUB_300001_SM_10006detail11EmptyKernelIvEEvv()
{


	ret;

}
	// .globl	_ZN3cub18CUB_300001_SM_10006detail6reduce28DeviceReduceSingleTileKernelINS2_10policy_hubIN6thrust24THRUST_300001_SM_1000_NS7complexIfEEyN4cuda3std3__44plusIvEEE10Policy1000EPS8_SG_ySD_S8_S8_NSB_10__identityEEEvT0_T1_T2_T3_T4_T6_
.visible .entry _ZN3cub18CUB_300001_SM_10006detail6reduce28DeviceReduceSingleTileKernelINS2_10policy_hubIN6thrust24THRUST_300001_SM_1000_NS7complexIfEEyN4cuda3std3__44plusIvEEE10Policy1000EPS8_SG_ySD_S8_S8_NSB_10__identityEEEvT0_T1_T2_T3_T4_T6_(
	.param .u64 .ptr .align 1 _ZN3cub18CUB_300001_SM_10006detail6reduce28DeviceReduceSingleTileKernelINS2_10policy_hubIN6thrust24THRUST_300001_SM_1000_NS7complexIfEEyN4cuda3std3__44plusIvEEE10Policy1000EPS8_SG_ySD_S8_S8_NSB_10__identityEEEvT0_T1_T2_T3_T4_T6__param_0,
	.param .u64 .ptr .align 1 _ZN3cub18CUB_300001_SM_10006detail6reduce28DeviceReduceSingleTileKernelINS2_10policy_hubIN6thrust24THRUST_300001_SM_1000_NS7complexIfEEyN4cuda3std3__44plusIvEEE10Policy1000EPS8_SG_ySD_S8_S8_NSB_10__identityEEEvT0_T1_T2_T3_T4_T6__param_1,
	.param .u64 _ZN3cub18CUB_300001_SM_10006detail6reduce28DeviceReduceSingleTileKernelINS2_10policy_hubIN6thrust24THRUST_300001_SM_1000_NS7complexIfEEyN4cuda3std3__44plusIvEEE10Policy1000EPS8_SG_ySD_S8_S8_NSB_10__identityEEEvT0_T1_T2_T3_T4_T6__param_2,
	.param .align 1 .b8 _ZN3cub18CUB_300001_SM_10006detail6reduce28DeviceReduceSingleTileKernelINS2_10policy_hubIN6thrust24THRUST_300001_SM_1000_NS7complexIfEEyN4cuda3std3__44plusIvEEE10Policy1000EPS8_SG_ySD_S8_S8_NSB_10__identityEEEvT0_T1_T2_T3_T4_T6__param_3[1],
	.param .align 8 .b8 _ZN3cub18CUB_300001_SM_10006detail6reduce28DeviceReduceSingleTileKernelINS2_10policy_hubIN6thrust24THRUST_300001_SM_1000_NS7complexIfEEyN4cuda3std3__44plusIvEEE10Policy1000EPS8_SG_ySD_S8_S8_NSB_10__identityEEEvT0_T1_T2_T3_T4_T6__param_4[8],
	.param .align 1 .b8 _ZN3cub18CUB_300001_SM_10006detail6reduce28DeviceReduceSingleTileKernelINS2_10policy_hubIN6thrust24THRUST_300001_SM_1000_NS7complexIfEEyN4cuda3std3__44plusIvEEE10Policy1000EPS8_SG_ySD_S8_S8_NSB_10__identityEEEvT0_T1_T2_T3_T4_T6__param_5[1]
)
.maxntid 512
.minnctapersm 1
{
	.reg .pred 	%p<58>;
	.reg .b32 	%r<274>;
	.reg .b32 	%f<460>;
	.reg .b64 	%rd<88>;
	// demoted variable
	.shared .align 8 .b8 _ZZN3cub18CUB_300001_SM_10006detail6reduce28DeviceReduceSingleTileKernelINS2_10policy_hubIN6thrust24THRUST_300001_SM_1000_NS7complexIfEEyN4cuda3std3__44plusIvEEE10Policy1000EPS8_SG_ySD_S8_S8_NSB_10__identityEEEvT0_T1_T2_T3_T4_T6_E12temp_storage[152];
	ld.param.u64 	%rd17, [_ZN3cub18CUB_300001_SM_10006detail6reduce28DeviceReduceSingleTileKernelINS2_10policy_hubIN6thrust24THRUST_300001_SM_1000_NS7complexIfEEyN4cuda3std3__44plusIvEEE10Policy1000EPS8_SG_ySD_S8_S8_NSB_10__identityEEEvT0_T1_T2_T3_T4_T6__param_0];
	ld.param.u64 	%rd19, [_ZN3cub18CUB_300001_SM_10006detail6reduce28DeviceReduceSingleTileKernelINS2_10policy_hubIN6thrust24THRUST_300001_SM_1000_NS7complexIfEEyN4cuda3std3__44plusIvEEE10Policy1000EPS8_SG_ySD_S8_S8_NSB_10__identityEEEvT0_T1_T2_T3_T4_T6__param_1];
	ld.param.u64 	%rd18, [_ZN3cub18CUB_300001_SM_10006detail6reduce28DeviceReduceSingleTileKernelINS2_10policy_hubIN6thrust24THRUST_300001_SM_1000_NS7complexIfEEyN4cuda3std3__44plusIvEEE10Policy1000EPS8_SG_ySD_S8_S8_NSB_10__identityEEEvT0_T1_T2_T3_T4_T6__param_2];
	ld.param.v2.f32 	{%f59, %f60}, [_ZN3cub18CUB_300001_SM_10006detail6reduce28DeviceReduceSingleTileKernelINS2_10policy_hubIN6thrust24THRUST_300001_SM_1000_NS7complexIfEEyN4cuda3std3__44plusIvEEE10Policy1000EPS8_SG_ySD_S8_S8_NSB_10__identityEEEvT0_T1_T2_T3_T4_T6__param_4];
	cvta.to.global.u64 	%rd1, %rd19;
	setp.ne.s64 	%p1, %rd18, 0;
	@%p1 bra 	$L__BB3_3;
	mov.u32 	%r264, %tid.x;
	setp.ne.s32 	%p57, %r264, 0;
	@%p57 bra 	$L__BB3_39;
	st.global.v2.f32 	[%rd1], {%f59, %f60};
	bra.uni 	$L__BB3_39;
$L__BB3_3:
	setp.gt.u64 	%p2, %rd18, 3583;
	@%p2 bra 	$L__BB3_21;
	cvt.u32.u64 	%r1, %rd18;
	mov.u32 	%r2, %tid.x;
	setp.ge.u32 	%p19, %r2, %r1;
	mov.f32 	%f442, 0f00000000;
	mov.f32 	%f443, %f442;
	mov.u32 	%r268, %r2;
	@%p19 bra 	$L__BB3_6;
	mul.wide.u32 	%rd70, %r2, 8;
	add.s64 	%rd69, %rd17, %rd70;
	// begin inline asm
	ld.global.nc.u64 %rd68, [%rd69];
	// end inline asm
	mov.b64 	{%r128, %r129}, %rd68;
	mov.b32 	%f443, %r128;
	mov.b32 	%f442, %r129;
	add.s32 	%r268, %r2, 512;
$L__BB3_6:
	setp.ge.u32 	%p20, %r268, %r1;
	@%p20 bra 	$L__BB3_12;
	not.b32 	%r130, %r268;
	add.s32 	%r5, %r130, %r1;
	and.b32  	%r131, %r5, 1536;
	setp.eq.s32 	%p21, %r131, 1536;
	@%p21 bra 	$L__BB3_10;
	mul.wide.u32 	%rd71, %r268, 8;
	add.s64 	%rd83, %rd17, %rd71;
	shr.u32 	%r132, %r5, 9;
	add.s32 	%r133, %r132, 1;
	and.b32  	%r134, %r133, 3;
	neg.s32 	%r266, %r134;
$L__BB3_9:
	.pragma "nounroll";
	// begin inline asm
	ld.global.nc.u64 %rd72, [%rd83];
	// end inline asm
	mov.b64 	{%r135, %r136}, %rd72;
	mov.b32 	%f214, %r136;
	mov.b32 	%f215, %r135;
	add.f32 	%f443, %f443, %f215;
	add.f32 	%f442, %f442, %f214;
	add.s32 	%r268, %r268, 512;
	add.s64 	%rd83, %rd83, 4096;
	add.s32 	%r266, %r266, 1;
	setp.ne.s32 	%p22, %r266, 0;
	@%p22 bra 	$L__BB3_9;
$L__BB3_10:
	setp.lt.u32 	%p23, %r5, 1536;
	@%p23 bra 	$L__BB3_12;
$L__BB3_11:
	mul.wide.s32 	%rd82, %r268, 8;
	add.s64 	%rd75, %rd17, %rd82;
	// begin inline asm
	ld.global.nc.u64 %rd74, [%rd75];
	// end inline asm
	mov.b64 	{%r137, %r138}, %rd74;
	mov.b32 	%f216, %r138;
	mov.b32 	%f217, %r137;
	add.f32 	%f218, %f443, %f217;
	add.f32 	%f219, %f442, %f216;
	add.s64 	%rd77, %rd75, 4096;
	// begin inline asm
	ld.global.nc.u64 %rd76, [%rd77];
	// end inline asm
	mov.b64 	{%r139, %r140}, %rd76;
	mov.b32 	%f220, %r140;
	mov.b32 	%f221, %r139;
	add.f32 	%f222, %f218, %f221;
	add.f32 	%f223, %f219, %f220;
	add.s64 	%rd79, %rd75, 8192;
	// begin inline asm
	ld.global.nc.u64 %rd78, [%rd79];
	// end inline asm
	mov.b64 	{%r141, %r142}, %rd78;
	mov.b32 	%f224, %r142;
	mov.b32 	%f225, %r141;
	add.f32 	%f226, %f222, %f225;
	add.f32 	%f227, %f223, %f224;
	add.s64 	%rd81, %rd75, 12288;
	// begin inline asm
	ld.global.nc.u64 %rd80, [%rd81];
	// end inline asm
	mov.b64 	{%r143, %r144}, %rd80;
	mov.b32 	%f228, %r144;
	mov.b32 	%f229, %r143;
	add.f32 	%f443, %f226, %f229;
	add.f32 	%f442, %f227, %f228;
	add.s32 	%r268, %r268, 2048;
	setp.lt.s32 	%p24, %r268, %r1;
	@%p24 bra 	$L__BB3_11;
$L__BB3_12:
	setp.lt.u64 	%p25, %rd18, 512;
	@%p25 bra 	$L__BB3_17;
	// begin inline asm
	mov.u32 %r208, %laneid;
	// end inline asm
	mov.b32 	%r210, %f443;
	mov.b32 	%r216, 1;
	mov.b32 	%r257, 31;
	mov.b32 	%r258, -1;
	// begin inline asm
	shfl.sync.down.b32 %r209, %r210, %r216, %r257, %r258;
	// end inline asm
	mov.b32 	%r215, %f442;
	// begin inline asm
	shfl.sync.down.b32 %r214, %r215, %r216, %r257, %r258;
	// end inline asm
	mov.b32 	%f346, %r209;
	mov.b32 	%f347, %r214;
	setp.gt.s32 	%p49, %r208, 30;
	add.f32 	%f348, %f443, %f346;
	add.f32 	%f349, %f442, %f347;
	selp.f32 	%f350, %f442, %f349, %p49;
	selp.f32 	%f351, %f443, %f348, %p49;
	mov.b32 	%r220, %f351;
	mov.b32 	%r226, 2;
	// begin inline asm
	shfl.sync.down.b32 %r219, %r220, %r226, %r257, %r258;
	// end inline asm
	mov.b32 	%r225, %f350;
	// begin inline asm
	shfl.sync.down.b32 %r224, %r225, %r226, %r257, %r258;
	// end inline asm
	mov.b32 	%f352, %r219;
	mov.b32 	%f353, %r224;
	setp.gt.s32 	%p50, %r208, 29;
	add.f32 	%f354, %f351, %f352;
	add.f32 	%f355, %f350, %f353;
	selp.f32 	%f356, %f350, %f355, %p50;
	selp.f32 	%f357, %f351, %f354, %p50;
	mov.b32 	%r230, %f357;
	mov.b32 	%r236, 4;
	// begin inline asm
	shfl.sync.down.b32 %r229, %r230, %r236, %r257, %r258;
	// end inline asm
	mov.b32 	%r235, %f356;
	// begin inline asm
	shfl.sync.down.b32 %r234, %r235, %r236, %r257, %r258;
	// end inline asm
	mov.b32 	%f358, %r229;
	mov.b32 	%f359, %r234;
	setp.gt.s32 	%p51, %r208, 27;
	add.f32 	%f360, %f357, %f358;
	add.f32 	%f361, %f356, %f359;
	selp.f32 	%f362, %f356, %f361, %p51;
	selp.f32 	%f363, %f357, %f360, %p51;
	mov.b32 	%r240, %f363;
	mov.b32 	%r246, 8;
	// begin inline asm
	shfl.sync.down.b32 %r239, %r240, %r246, %r257, %r258;
	// end inline asm
	mov.b32 	%r245, %f362;
	// begin inline asm
	shfl.sync.down.b32 %r244, %r245, %r246, %r257, %r258;
	// end inline asm
	mov.b32 	%f364, %r239;
	mov.b32 	%f365, %r244;
	setp.gt.s32 	%p52, %r208, 23;
	add.f32 	%f366, %f363, %f364;
	add.f32 	%f367, %f362, %f365;
	selp.f32 	%f368, %f363, %f366, %p52;
	selp.f32 	%f369, %f362, %f367, %p52;
	mov.b32 	%r250, %f368;
	mov.b32 	%r256, 16;
	// begin inline asm
	shfl.sync.down.b32 %r249, %r250, %r256, %r257, %r258;
	// end inline asm
	mov.b32 	%r255, %f369;
	// begin inline asm
	shfl.sync.down.b32 %r254, %r255, %r256, %r257, %r258;
	// end inline asm
	mov.b32 	%f370, %r249;
	mov.b32 	%f371, %r254;
	setp.gt.s32 	%p53, %r208, 15;
	add.f32 	%f19, %f368, %f370;
	add.f32 	%f20, %f369, %f371;
	selp.f32 	%f459, %f368, %f19, %p53;
	selp.f32 	%f458, %f369, %f20, %p53;
	setp.ne.s32 	%p54, %r208, 0;
	@%p54 bra 	$L__BB3_15;
	shr.u32 	%r259, %r2, 2;
	and.b32  	%r260, %r259, 248;
	mov.u32 	%r261, _ZZN3cub18CUB_300001_SM_10006detail6reduce28DeviceReduceSingleTileKernelINS2_10policy_hubIN6thrust24THRUST_300001_SM_1000_NS7complexIfEEyN4cuda3std3__44plusIvEEE10Policy1000EPS8_SG_ySD_S8_S8_NSB_10__identityEEEvT0_T1_T2_T3_T4_T6_E12temp_storage;
	add.s32 	%r262, %r261, %r260;
	st.shared.v2.f32 	[%r262+16], {%f19, %f20};
$L__BB3_15:
	bar.sync 	0;
	setp.ne.s32 	%p55, %r2, 0;
	@%p55 bra 	$L__BB3_37;
	ld.shared.v2.f32 	{%f372, %f373}, [_ZZN3cub18CUB_300001_SM_10006detail6reduce28DeviceReduceSingleTileKernelINS2_10policy_hubIN6thrust24THRUST_300001_SM_1000_NS7complexIfEEyN4cuda3std3__44plusIvEEE10Policy1000EPS8_SG_ySD_S8_S8_NSB_10__identityEEEvT0_T1_T2_T3_T4_T6_E12temp_storage+24];
	add.f32 	%f374, %f459, %f372;
	add.f32 	%f375, %f458, %f373;
	ld.shared.v2.f32 	{%f376, %f377}, [_ZZN3cub18CUB_300001_SM_10006detail6reduce28DeviceReduceSingleTileKernelINS2_10policy_hubIN6thrust24THRUST_300001_SM_1000_NS7complexIfEEyN4cuda3std3__44plusIvEEE10Policy1000EPS8_SG_ySD_S8_S8_NSB_10__identityEEEvT0_T1_T2_T3_T4_T6_E12temp_storage+32];
	add.f32 	%f378, %f374, %f376;
	add.f32 	%f379, %f375, %f377;
	ld.shared.v2.f32 	{%f380, %f381}, [_ZZN3cub18CUB_300001_SM_10006detail6reduce28DeviceReduceSingleTileKernelINS2_10policy_hubIN6thrust24THRUST_300001_SM_1000_NS7complexIfEEyN4cuda3std3__44plusIvEEE10Policy1000EPS8_SG_ySD_S8_S8_NSB_10__identityEEEvT0_T1_T2_T3_T4_T6_E12temp_storage+40];
	add.f32 	%f382, %f378, %f380;
	add.f32 	%f383, %f379, %f381;
	ld.shared.v2.f32 	{%f384, %f385}, [_ZZN3cub18CUB_300001_SM_10006detail6reduce28DeviceReduceSingleTileKernelINS2_10policy_hubIN6thrust24THRUST_300001_SM_1000_NS7complexIfEEyN4cuda3std3__44plusIvEEE10Policy1000EPS8_SG_ySD_S8_S8_NSB_10__identityEEEvT0_T1_T2_T3_T4_T6_E12temp_storage+48];
	add.f32 	%f386, %f382, %f384;
	add.f32 	%f387, %f383, %f385;
	ld.shared.v2.f32 	{%f388, %f389}, [_ZZN3cub18CUB_300001_SM_10006detail6reduce28DeviceReduceSingleTileKernelINS2_10policy_hubIN6thrust24THRUST_300001_SM_1000_NS7complexIfEEyN4cuda3std3__44plusIvEEE10Policy1000EPS8_SG_ySD_S8_S8_NSB_10__identityEEEvT0_T1_T2_T3_T4_T6_E12temp_storage+56];
	add.f32 	%f390, %f386, %f388;
	add.f32 	%f391, %f387, %f389;
	ld.shared.v2.f32 	{%f392, %f393}, [_ZZN3cub18CUB_300001_SM_10006detail6reduce28DeviceReduceSingleTileKernelINS2_10policy_hubIN6thrust24THRUST_300001_SM_1000_NS7complexIfEEyN4cuda3std3__44plusIvEEE10Policy1000EPS8_SG_ySD_S8_S8_NSB_10__identityEEEvT0_T1_T2_T3_T4_T6_E12temp_storage+64];
	add.f32 	%f394, %f390, %f392;
	add.f32 	%f395, %f391, %f393;
	ld.shared.v2.f32 	{%f396, %f397}, [_ZZN3cub18CUB_300001_SM_10006detail6reduce28DeviceReduceSingleTileKernelINS2_10policy_hubIN6thrust24THRUST_300001_SM_1000_NS7complexIfEEyN4cuda3std3__44plusIvEEE10Policy1000EPS8_SG_ySD_S8_S8_NSB_10__identityEEEvT0_T1_T2_T3_T4_T6_E12temp_storage+72];
	add.f32 	%f398, %f394, %f396;
	add.f32 	%f399, %f395, %f397;
	ld.shared.v2.f32 	{%f400, %f401}, [_ZZN3cub18CUB_300001_SM_10006detail6reduce28DeviceReduceSingleTileKernelINS2_10policy_hubIN6thrust24THRUST_300001_SM_1000_NS7complexIfEEyN4cuda3std3__44plusIvEEE10Policy1000EPS8_SG_ySD_S8_S8_NSB_10__identityEEEvT0_T1_T2_T3_T4_T6_E12temp_storage+80];
	add.f32 	%f402, %f398, %f400;
	add.f32 	%f403, %f399, %f401;
	ld.shared.v2.f32 	{%f404, %f405}, [_ZZN3cub18CUB_300001_SM_10006detail6reduce28DeviceReduceSingleTileKernelINS2_10policy_hubIN6thrust24THRUST_300001_SM_1000_NS7complexIfEEyN4cuda3std3__44plusIvEEE10Policy1000EPS8_SG_ySD_S8_S8_NSB_10__identityEEEvT0_T1_T2_T3_T4_T6_E12temp_storage+88];
	add.f32 	%f406, %f402, %f404;
	add.f32 	%f407, %f403, %f405;
	ld.shared.v2.f32 	{%f408, %f409}, [_ZZN3cub18CUB_300001_SM_10006detail6reduce28DeviceReduceSingleTileKernelINS2_10policy_hubIN6thrust24THRUST_300001_SM_1000_NS7complexIfEEyN4cuda3std3__44plusIvEEE10Policy1000EPS8_SG_ySD_S8_S8_NSB_10__identityEEEvT0_T1_T2_T3_T4_T6_E12temp_storage+96];
	add.f32 	%f410, %f406, %f408;
	add.f32 	%f411, %f407, %f409;
	ld.shared.v2.f32 	{%f412, %f413}, [_ZZN3cub18CUB_300001_SM_10006detail6reduce28DeviceReduceSingleTileKernelINS2_10policy_hubIN6thrust24THRUST_300001_SM_1000_NS7complexIfEEyN4cuda3std3__44plusIvEEE10Policy1000EPS8_SG_ySD_S8_S8_NSB_10__identityEEEvT0_T1_T2_T3_T4_T6_E12temp_storage+104];
	add.f32 	%f414, %f410, %f412;
	add.f32 	%f415, %f411, %f413;
	ld.shared.v2.f32 	{%f416, %f417}, [_ZZN3cub18CUB_300001_SM_10006detail6reduce28DeviceReduceSingleTileKernelINS2_10policy_hubIN6thrust24THRUST_300001_SM_1000_NS7complexIfEEyN4cuda3std3__44plusIvEEE10Policy1000EPS8_SG_ySD_S8_S8_NSB_10__identityEEEvT0_T1_T2_T3_T4_T6_E12temp_storage+112];
	add.f32 	%f418, %f414, %f416;
	add.f32 	%f419, %f415, %f417;
	ld.shared.v2.f32 	{%f420, %f421}, [_ZZN3cub18CUB_300001_SM_10006detail6reduce28DeviceReduceSingleTileKernelINS2_10policy_hubIN6thrust24THRUST_300001_SM_1000_NS7complexIfEEyN4cuda3std3__44plusIvEEE10Policy1000EPS8_SG_ySD_S8_S8_NSB_10__identityEEEvT0_T1_T2_T3_T4_T6_E12temp_storage+120];
	add.f32 	%f422, %f418, %f420;
	add.f32 	%f423, %f419, %f421;
	ld.shared.v2.f32 	{%f424, %f425}, [_ZZN3cub18CUB_300001_SM_10006detail6reduce28DeviceReduceSingleTileKernelINS2_10policy_hubIN6thrust24THRUST_300001_SM_1000_NS7complexIfEEyN4cuda3std3__44plusIvEEE10Policy1000EPS8_SG_ySD_S8_S8_NSB_10__identityEEEvT0_T1_T2_T3_T4_T6_E12temp_storage+128];
	add.f32 	%f426, %f422, %f424;
	add.f32 	%f427, %f423, %f425;
	ld.shared.v2.f32 	{%f428, %f429}, [_ZZN3cub18CUB_300001_SM_10006detail6reduce28DeviceReduceSingleTileKernelINS2_10policy_hubIN6thrust24THRUST_300001_SM_1000_NS7complexIfEEyN4cuda3std3__44plusIvEEE10Policy1000EPS8_SG_ySD_S8_S8_NSB_10__identityEEEvT0_T1_T2_T3_T4_T6_E12temp_storage+136];
	add.f32 	%f459, %f426, %f428;
	add.f32 	%f458, %f427, %f429;
	bra.uni 	$L__BB3_37;
$L__BB3_17:
	// begin inline asm
	mov.u32 %r145, %laneid;
	// end inline asm
	and.b32  	%r196, %r2, 992;
	add.s32 	%r197, %r196, 32;
	setp.gt.u32 	%p26, %r197, %r1;
	not.b32 	%r198, %r196;
	add.s32 	%r199, %r1, %r198;
	selp.b32 	%r194, %r199, 31, %p26;
	mov.b32 	%r147, %f443;
	mov.b32 	%r153, 1;
	mov.b32 	%r195, -1;
	// begin inline asm
	shfl.sync.down.b32 %r146, %r147, %r153, %r194, %r195;
	// end inline asm
	mov.b32 	%r152, %f442;
	// begin inline asm
	shfl.sync.down.b32 %r151, %r152, %r153, %r194, %r195;
	// end inline asm
	mov.b32 	%f230, %r146;
	mov.b32 	%f231, %r151;
	setp.lt.s32 	%p27, %r145, %r194;
	add.f32 	%f232, %f443, %f230;
	add.f32 	%f233, %f442, %f231;
	selp.f32 	%f234, %f232, %f443, %p27;
	selp.f32 	%f235, %f233, %f442, %p27;
	mov.b32 	%r157, %f234;
	mov.b32 	%r163, 2;
	// begin inline asm
	shfl.sync.down.b32 %r156, %r157, %r163, %r194, %r195;
	// end inline asm
	mov.b32 	%r162, %f235;
	// begin inline asm
	shfl.sync.down.b32 %r161, %r162, %r163, %r194, %r195;
	// end inline asm
	mov.b32 	%f236, %r156;
	mov.b32 	%f237, %r161;
	add.s32 	%r200, %r145, 2;
	setp.gt.s32 	%p28, %r200, %r194;
	add.f32 	%f238, %f234, %f236;
	add.f32 	%f239, %f235, %f237;
	selp.f32 	%f240, %f234, %f238, %p28;
	selp.f32 	%f241, %f235, %f239, %p28;
	mov.b32 	%r167, %f240;
	mov.b32 	%r173, 4;
	// begin inline asm
	shfl.sync.down.b32 %r166, %r167, %r173, %r194, %r195;
	// end inline asm
	mov.b32 	%r172, %f241;
	// begin inline asm
	shfl.sync.down.b32 %r171, %r172, %r173, %r194, %r195;
	// end inline asm
	mov.b32 	%f242, %r166;
	mov.b32 	%f243, %r171;
	add.s32 	%r201, %r145, 4;
	setp.gt.s32 	%p29, %r201, %r194;
	add.f32 	%f244, %f240, %f242;
	add.f32 	%f245, %f241, %f243;
	selp.f32 	%f246, %f240, %f244, %p29;
	selp.f32 	%f247, %f241, %f245, %p29;
	mov.b32 	%r177, %f246;
	mov.b32 	%r183, 8;
	// begin inline asm
	shfl.sync.down.b32 %r176, %r177, %r183, %r194, %r195;
	// end inline asm
	mov.b32 	%r182, %f247;
	// begin inline asm
	shfl.sync.down.b32 %r181, %r182, %r183, %r194, %r195;
	// end inline asm
	mov.b32 	%f248, %r176;
	mov.b32 	%f249, %r181;
	add.s32 	%r202, %r145, 8;
	setp.gt.s32 	%p30, %r202, %r194;
	add.f32 	%f250, %f246, %f248;
	add.f32 	%f251, %f247, %f249;
	selp.f32 	%f252, %f246, %f250, %p30;
	selp.f32 	%f253, %f247, %f251, %p30;
	mov.b32 	%r187, %f252;
	mov.b32 	%r193, 16;
	// begin inline asm
	shfl.sync.down.b32 %r186, %r187, %r193, %r194, %r195;
	// end inline asm
	mov.b32 	%r192, %f253;
	// begin inline asm
	shfl.sync.down.b32 %r191, %r192, %r193, %r194, %r195;
	// end inline asm
	mov.b32 	%f254, %r186;
	mov.b32 	%f255, %r191;
	add.s32 	%r203, %r145, 16;
	setp.gt.s32 	%p31, %r203, %r194;
	add.f32 	%f256, %f252, %f254;
	add.f32 	%f257, %f253, %f255;
	selp.f32 	%f459, %f252, %f256, %p31;
	selp.f32 	%f458, %f253, %f257, %p31;
	setp.ne.s32 	%p32, %r145, 0;
	@%p32 bra 	$L__BB3_19;
	shr.u32 	%r204, %r2, 2;
	and.b32  	%r205, %r204, 248;
	mov.u32 	%r206, _ZZN3cub18CUB_300001_SM_10006detail6reduce28DeviceReduceSingleTileKernelINS2_10policy_hubIN6thrust24THRUST_300001_SM_1000_NS7complexIfEEyN4cuda3std3__44plusIvEEE10Policy1000EPS8_SG_ySD_S8_S8_NSB_10__identityEEEvT0_T1_T2_T3_T4_T6_E12temp_storage;
	add.s32 	%r207, %r206, %r205;
	st.shared.v2.f32 	[%r207+16], {%f459, %f458};
$L__BB3_19:
	bar.sync 	0;
	setp.ne.s32 	%p33, %r2, 0;
	@%p33 bra 	$L__BB3_37;
	setp.gt.u64 	%p34, %rd18, 32;
	ld.shared.v2.f32 	{%f258, %f259}, [_ZZN3cub18CUB_300001_SM_10006detail6reduce28DeviceReduceSingleTileKernelINS2_10policy_hubIN6thrust24THRUST_300001_SM_1000_NS7complexIfEEyN4cuda3std3__44plusIvEEE10Policy1000EPS8_SG_ySD_S8_S8_NSB_10__identityEEEvT0_T1_T2_T3_T4_T6_E12temp_storage+24];
	add.f32 	%f260, %f459, %f258;
	add.f32 	%f261, %f458, %f259;
	selp.f32 	%f262, %f260, %f459, %p34;
	selp.f32 	%f263, %f261, %f458, %p34;
	setp.gt.u64 	%p35, %rd18, 64;
	ld.shared.v2.f32 	{%f264, %f265}, [_ZZN3cub18CUB_300001_SM_10006detail6reduce28DeviceReduceSingleTileKernelINS2_10policy_hubIN6thrust24THRUST_300001_SM_1000_NS7complexIfEEyN4cuda3std3__44plusIvEEE10Policy1000EPS8_SG_ySD_S8_S8_NSB_10__identityEEEvT0_T1_T2_T3_T4_T6_E12temp_storage+32];
	add.f32 	%f266, %f262, %f264;
	add.f32 	%f267, %f263, %f265;
	selp.f32 	%f268, %f266, %f262, %p35;
	selp.f32 	%f269, %f267, %f263, %p35;
	setp.gt.u64 	%p36, %rd18, 96;
	ld.shared.v2.f32 	{%f270, %f271}, [_ZZN3cub18CUB_300001_SM_10006detail6reduce28DeviceReduceSingleTileKernelINS2_10policy_hubIN6thrust24THRUST_300001_SM_1000_NS7complexIfEEyN4cuda3std3__44plusIvEEE10Policy1000EPS8_SG_ySD_S8_S8_NSB_10__identityEEEvT0_T1_T2_T3_T4_T6_E12temp_storage+40];
	add.f32 	%f272, %f268, %f270;
	add.f32 	%f273, %f269, %f271;
	selp.f32 	%f274, %f272, %f268, %p36;
	selp.f32 	%f275, %f273, %f269, %p36;
	setp.gt.u64 	%p37, %rd18, 128;
	ld.shared.v2.f32 	{%f276, %f277}, [_ZZN3cub18CUB_300001_SM_10006detail6reduce28DeviceReduceSingleTileKernelINS2_10policy_hubIN6thrust24THRUST_300001_SM_1000_NS7complexIfEEyN4cuda3std3__44plusIvEEE10Policy1000EPS8_SG_ySD_S8_S8_NSB_10__identityEEEvT0_T1_T2_T3_T4_T6_E12temp_storage+48];
	add.f32 	%f278, %f274, %f276;
	add.f32 	%f279, %f275, %f277;
	selp.f32 	%f280, %f278, %f274, %p37;
	selp.f32 	%f281, %f279, %f275, %p37;
	setp.gt.u64 	%p38, %rd18, 160;
	ld.shared.v2.f32 	{%f282, %f283}, [_ZZN3cub18CUB_300001_SM_10006detail6reduce28DeviceReduceSingleTileKernelINS2_10policy_hubIN6thrust24THRUST_300001_SM_1000_NS7complexIfEEyN4cuda3std3__44plusIvEEE10Policy1000EPS8_SG_ySD_S8_S8_NSB_10__identityEEEvT0_T1_T2_T3_T4_T6_E12temp_storage+56];
	add.f32 	%f284, %f280, %f282;
	add.f32 	%f285, %f281, %f283;
	selp.f32 	%f286, %f284, %f280, %p38;
	selp.f32 	%f287, %f285, %f281, %p38;
	setp.gt.u64 	%p39, %rd18, 192;
	ld.shared.v2.f32 	{%f288, %f289}, [_ZZN3cub18CUB_300001_SM_10006detail6reduce28DeviceReduceSingleTileKernelINS2_10policy_hubIN6thrust24THRUST_300001_SM_1000_NS7complexIfEEyN4cuda3std3__44plusIvEEE10Policy1000EPS8_SG_ySD_S8_S8_NSB_10__identityEEEvT0_T1_T2_T3_T4_T6_E12temp_storage+64];
	add.f32 	%f290, %f286, %f288;
	add.f32 	%f291, %f287, %f289;
	selp.f32 	%f292, %f290, %f286, %p39;
	selp.f32 	%f293, %f291, %f287, %p39;
	setp.gt.u64 	%p40, %rd18, 224;
	ld.shared.v2.f32 	{%f294, %f295}, [_ZZN3cub18CUB_300001_SM_10006detail6reduce28DeviceReduceSingleTileKernelINS2_10policy_hubIN6thrust24THRUST_300001_SM_1000_NS7complexIfEEyN4cuda3std3__44plusIvEEE10Policy1000EPS8_SG_ySD_S8_S8_NSB_10__identityEEEvT0_T1_T2_T3_T4_T6_E12temp_storage+72];
	add.f32 	%f296, %f292, %f294;
	add.f32 	%f297, %f293, %f295;
	selp.f32 	%f298, %f296, %f292, %p40;
	selp.f32 	%f299, %f297, %f293, %p40;
	setp.gt.u64 	%p41, %rd18, 256;
	ld.shared.v2.f32 	{%f300, %f301}, [_ZZN3cub18CUB_300001_SM_10006detail6reduce28DeviceReduceSingleTileKernelINS2_10policy_hubIN6thrust24THRUST_300001_SM_1000_NS7complexIfEEyN4cuda3std3__44plusIvEEE10Policy1000EPS8_SG_ySD_S8_S8_NSB_10__identityEEEvT0_T1_T2_T3_T4_T6_E12temp_storage+80];
	add.f32 	%f302, %f298, %f300;
	add.f32 	%f303, %f299, %f301;
	selp.f32 	%f304, %f302, %f298, %p41;
	selp.f32 	%f305, %f303, %f299, %p41;
	setp.gt.u64 	%p42, %rd18, 288;
	ld.shared.v2.f32 	{%f306, %f307}, [_ZZN3cub18CUB_300001_SM_10006detail6reduce28DeviceReduceSingleTileKernelINS2_10policy_hubIN6thrust24THRUST_300001_SM_1000_NS7complexIfEEyN4cuda3std3__44plusIvEEE10Policy1000EPS8_SG_ySD_S8_S8_NSB_10__identityEEEvT0_T1_T2_T3_T4_T6_E12temp_storage+88];
	add.f32 	%f308, %f304, %f306;
	add.f32 	%f309, %f305, %f307;
	selp.f32 	%f310, %f308, %f304, %p42;
	selp.f32 	%f311, %f309, %f305, %p42;
	setp.gt.u64 	%p43, %rd18, 320;
	ld.shared.v2.f32 	{%f312, %f313}, [_ZZN3cub18CUB_300001_SM_10006detail6reduce28DeviceReduceSingleTileKernelINS2_10policy_hubIN6thrust24THRUST_300001_SM_1000_NS7complexIfEEyN4cuda3std3__44plusIvEEE10Policy1000EPS8_SG_ySD_S8_S8_NSB_10__identityEEEvT0_T1_T2_T3_T4_T6_E12temp_storage+96];
	add.f32 	%f314, %f310, %f312;
	add.f32 	%f315, %f311, %f313;
	selp.f32 	%f316, %f314, %f310, %p43;
	selp.f32 	%f317, %f315, %f311, %p43;
	setp.gt.u64 	%p44, %rd18, 352;
	ld.shared.v2.f32 	{%f318, %f319}, [_ZZN3cub18CUB_300001_SM_10006detail6reduce28DeviceReduceSingleTileKernelINS2_10policy_hubIN6thrust24THRUST_300001_SM_1000_NS7complexIfEEyN4cuda3std3__44plusIvEEE10Policy1000EPS8_SG_ySD_S8_S8_NSB_10__identityEEEvT0_T1_T2_T3_T4_T6_E12temp_storage+104];
	add.f32 	%f320, %f316, %f318;
	add.f32 	%f321, %f317, %f319;
	selp.f32 	%f322, %f320, %f316, %p44;
	selp.f32 	%f323, %f321, %f317, %p44;
	setp.gt.u64 	%p45, %rd18, 384;
	ld.shared.v2.f32 	{%f324, %f325}, [_ZZN3cub18CUB_300001_SM_10006detail6reduce28DeviceReduceSingleTileKernelINS2_10policy_hubIN6thrust24THRUST_300001_SM_1000_NS7complexIfEEyN4cuda3std3__44plusIvEEE10Policy1000EPS8_SG_ySD_S8_S8_NSB_10__identityEEEvT0_T1_T2_T3_T4_T6_E12temp_storage+112];
	add.f32 	%f326, %f322, %f324;
	add.f32 	%f327, %f323, %f325;
	selp.f32 	%f328, %f326, %f322, %p45;
	selp.f32 	%f329, %f327, %f323, %p45;
	setp.gt.u64 	%p46, %rd18, 416;
	ld.shared.v2.f32 	{%f330, %f331}, [_ZZN3cub18CUB_300001_SM_10006detail6reduce28DeviceReduceSingleTileKernelINS2_10policy_hubIN6thrust24THRUST_300001_SM_1000_NS7complexIfEEyN4cuda3std3__44plusIvEEE10Policy1000EPS8_SG_ySD_S8_S8_NSB_10__identityEEEvT0_T1_T2_T3_T4_T6_E12temp_storage+120];
	add.f32 	%f332, %f328, %f330;
	add.f32 	%f333, %f329, %f331;
	selp.f32 	%f334, %f332, %f328, %p46;
	selp.f32 	%f335, %f333, %f329, %p46;
	setp.gt.u64 	%p47, %rd18, 448;
	ld.shared.v2.f32 	{%f336, %f337}, [_ZZN3cub18CUB_300001_SM_10006detail6reduce28DeviceReduceSingleTileKernelINS2_10policy_hubIN6thrust24THRUST_300001_SM_1000_NS7complexIfEEyN4cuda3std3__44plusIvEEE10Policy1000EPS8_SG_ySD_S8_S8_NSB_10__identityEEEvT0_T1_T2_T3_T4_T6_E12temp_storage+128];
	add.f32 	%f338, %f334, %f336;
	add.f32 	%f339, %f335, %f337;
	selp.f32 	%f340, %f338, %f334, %p47;
	selp.f32 	%f341, %f339, %f335, %p47;
	setp.gt.u64 	%p48, %rd18, 480;
	ld.shared.v2.f32 	{%f342, %f343}, [_ZZN3cub18CUB_300001_SM_10006detail6reduce28DeviceReduceSingleTileKernelINS2_10policy_hubIN6thrust24THRUST_300001_SM_1000_NS7complexIfEEyN4cuda3std3__44plusIvEEE10Policy1000EPS8_SG_ySD_S8_S8_NSB_10__identityEEEvT0_T1_T2_T3_T4_T6_E12temp_storage+136];
	add.f32 	%f344, %f340, %f342;
	add.f32 	%f345, %f341, %f343;
	selp.f32 	%f459, %f344, %f340, %p48;
	selp.f32 	%f458, %f345, %f341, %p48;
	bra.uni 	$L__BB3_37;
$L__BB3_21:
	mov.u32 	%r14, %tid.x;
	cvt.u64.u32 	%rd5, %r14;
	mul.wide.u32 	%rd35, %r14, 8;
	add.s64 	%rd21, %rd17, %rd35;
	// begin inline asm
	ld.global.nc.u64 %rd20, [%rd21];
	// end inline asm
	mov.b64 	{%r25, %r26}, %rd20;
	mov.b32 	%f61, %r26;
	mov.b32 	%f62, %r25;
	add.s64 	%rd23, %rd21, 4096;
	// begin inline asm
	ld.global.nc.u64 %rd22, [%rd23];
	// end inline asm
	mov.b64 	{%r27, %r28}, %rd22;
	mov.b32 	%f63, %r28;
	mov.b32 	%f64, %r27;
	add.s64 	%rd25, %rd21, 8192;
	// begin inline asm
	ld.global.nc.u64 %rd24, [%rd25];
	// end inline asm
	mov.b64 	{%r29, %r30}, %rd24;
	mov.b32 	%f65, %r30;
	mov.b32 	%f66, %r29;
	add.s64 	%rd27, %rd21, 12288;
	// begin inline asm
	ld.global.nc.u64 %rd26, [%rd27];
	// end inline asm
	mov.b64 	{%r31, %r32}, %rd26;
	mov.b32 	%f67, %r32;
	mov.b32 	%f68, %r31;
	add.s64 	%rd29, %rd21, 16384;
	// begin inline asm
	ld.global.nc.u64 %rd28, [%rd29];
	// end inline asm
	mov.b64 	{%r33, %r34}, %rd28;
	mov.b32 	%f69, %r34;
	mov.b32 	%f70, %r33;
	add.s64 	%rd31, %rd21, 20480;
	// begin inline asm
	ld.global.nc.u64 %rd30, [%rd31];
	// end inline asm
	mov.b64 	{%r35, %r36}, %rd30;
	mov.b32 	%f71, %r36;
	mov.b32 	%f72, %r35;
	add.s64 	%rd33, %rd21, 24576;
	// begin inline asm
	ld.global.nc.u64 %rd32, [%rd33];
	// end inline asm
	mov.b64 	{%r37, %r38}, %rd32;
	mov.b32 	%f73, %r38;
	mov.b32 	%f74, %r37;
	add.f32 	%f75, %f62, %f64;
	add.f32 	%f76, %f61, %f63;
	add.f32 	%f77, %f75, %f66;
	add.f32 	%f78, %f76, %f65;
	add.f32 	%f79, %f77, %f68;
	add.f32 	%f80, %f78, %f67;
	add.f32 	%f81, %f79, %f70;
	add.f32 	%f82, %f80, %f69;
	add.f32 	%f83, %f81, %f72;
	add.f32 	%f84, %f82, %f71;
	add.f32 	%f457, %f83, %f74;
	add.f32 	%f456, %f84, %f73;
	add.s64 	%rd7, %rd18, -3584;
	setp.lt.u64 	%p3, %rd7, 3584;
	mov.b64 	%rd85, 3584;
	@%p3 bra 	$L__BB3_25;
	mov.b64 	%rd85, 3584;
$L__BB3_23:
	shl.b64 	%rd51, %rd85, 3;
	add.s64 	%rd38, %rd21, %rd51;
	// begin inline asm
	ld.global.nc.u64 %rd37, [%rd38];
	// end inline asm
	mov.b64 	{%r39, %r40}, %rd37;
	mov.b32 	%f85, %r40;
	mov.b32 	%f86, %r39;
	add.s64 	%rd40, %rd38, 4096;
	// begin inline asm
	ld.global.nc.u64 %rd39, [%rd40];
	// end inline asm
	mov.b64 	{%r41, %r42}, %rd39;
	mov.b32 	%f87, %r42;
	mov.b32 	%f88, %r41;
	add.s64 	%rd42, %rd38, 8192;
	// begin inline asm
	ld.global.nc.u64 %rd41, [%rd42];
	// end inline asm
	mov.b64 	{%r43, %r44}, %rd41;
	mov.b32 	%f89, %r44;
	mov.b32 	%f90, %r43;
	add.s64 	%rd44, %rd38, 12288;
	// begin inline asm
	ld.global.nc.u64 %rd43, [%rd44];
	// end inline asm
	mov.b64 	{%r45, %r46}, %rd43;
	mov.b32 	%f91, %r46;
	mov.b32 	%f92, %r45;
	add.s64 	%rd46, %rd38, 16384;
	// begin inline asm
	ld.global.nc.u64 %rd45, [%rd46];
	// end inline asm
	mov.b64 	{%r47, %r48}, %rd45;
	mov.b32 	%f93, %r48;
	mov.b32 	%f94, %r47;
	add.s64 	%rd48, %rd38, 20480;
	// begin inline asm
	ld.global.nc.u64 %rd47, [%rd48];
	// end inline asm
	mov.b64 	{%r49, %r50}, %rd47;
	mov.b32 	%f95, %r50;
	mov.b32 	%f96, %r49;
	add.s64 	%rd50, %rd38, 24576;
	// begin inline asm
	ld.global.nc.u64 %rd49, [%rd50];
	// end inline asm
	mov.b64 	{%r51, %r52}, %rd49;
	mov.b32 	%f97, %r52;
	mov.b32 	%f98, %r51;
	add.f32 	%f99, %f457, %f86;
	add.f32 	%f100, %f456, %f85;
	add.f32 	%f101, %f99, %f88;
	add.f32 	%f102, %f100, %f87;
	add.f32 	%f103, %f101, %f90;
	add.f32 	%f104, %f102, %f89;
	add.f32 	%f105, %f103, %f92;
	add.f32 	%f106, %f104, %f91;
	add.f32 	%f107, %f105, %f94;
	add.f32 	%f108, %f106, %f93;
	add.f32 	%f109, %f107, %f96;
	add.f32 	%f110, %f108, %f95;
	add.f32 	%f457, %f109, %f98;
	add.f32 	%f456, %f110, %f97;
	sub.s64 	%rd52, %rd18, %rd85;
	setp.lt.u64 	%p4, %rd52, 3584;
	@%p4 bra 	$L__BB3_33;
	add.s64 	%rd85, %rd85, 3584;
	setp.le.u64 	%p5, %rd85, %rd7;
	@%p5 bra 	$L__BB3_23;
$L__BB3_25:
	setp.le.u64 	%p6, %rd18, %rd85;
	@%p6 bra 	$L__BB3_33;
	cvt.u32.u64 	%r53, %rd85;
	cvt.u32.u64 	%r54, %rd18;
	sub.s32 	%r15, %r54, %r53;
	setp.ge.s32 	%p7, %r14, %r15;
	@%p7 bra 	$L__BB3_33;
	not.b32 	%r56, %r14;
	add.s32 	%r57, %r56, %r54;
	sub.s32 	%r16, %r57, %r53;
	and.b32  	%r59, %r16, 1536;
	setp.eq.s32 	%p8, %r59, 1536;
	mov.u32 	%r272, %r14;
	@%p8 bra 	$L__BB3_30;
	add.s64 	%rd53, %rd85, %rd5;
	shl.b64 	%rd54, %rd53, 3;
	add.s64 	%rd86, %rd17, %rd54;
	shr.u32 	%r60, %r16, 9;
	add.s32 	%r61, %r60, 1;
	and.b32  	%r62, %r61, 3;
	neg.s32 	%r270, %r62;
	mov.u32 	%r272, %r14;
$L__BB3_29:
	.pragma "nounroll";
	// begin inline asm
	ld.global.nc.u64 %rd55, [%rd86];
	// end inline asm
	mov.b64 	{%r63, %r64}, %rd55;
	mov.b32 	%f112, %r64;
	mov.b32 	%f113, %r63;
	add.f32 	%f457, %f457, %f113;
	add.f32 	%f456, %f456, %f112;
	add.s32 	%r272, %r272, 512;
	add.s64 	%rd86, %rd86, 4096;
	add.s32 	%r270, %r270, 1;
	setp.ne.s32 	%p9, %r270, 0;
	@%p9 bra 	$L__BB3_29;
$L__BB3_30:
	setp.lt.u32 	%p10, %r16, 1536;
	@%p10 bra 	$L__BB3_33;
	cvt.u64.u32 	%rd57, %r272;
	add.s64 	%rd58, %rd85, %rd57;
	shl.b64 	%rd59, %rd58, 3;
	add.s64 	%rd87, %rd17, %rd59;
$L__BB3_32:
	// begin inline asm
	ld.global.nc.u64 %rd60, [%rd87];
	// end inline asm
	mov.b64 	{%r65, %r66}, %rd60;
	mov.b32 	%f114, %r66;
	mov.b32 	%f115, %r65;
	add.f32 	%f116, %f457, %f115;
	add.f32 	%f117, %f456, %f114;
	add.s64 	%rd63, %rd87, 4096;
	// begin inline asm
	ld.global.nc.u64 %rd62, [%rd63];
	// end inline asm
	mov.b64 	{%r67, %r68}, %rd62;
	mov.b32 	%f118, %r68;
	mov.b32 	%f119, %r67;
	add.f32 	%f120, %f116, %f119;
	add.f32 	%f121, %f117, %f118;
	add.s64 	%rd65, %rd87, 8192;
	// begin inline asm
	ld.global.nc.u64 %rd64, [%rd65];
	// end inline asm
	mov.b64 	{%r69, %r70}, %rd64;
	mov.b32 	%f122, %r70;
	mov.b32 	%f123, %r69;
	add.f32 	%f124, %f120, %f123;
	add.f32 	%f125, %f121, %f122;
	add.s64 	%rd67, %rd87, 12288;
	// begin inline asm
	ld.global.nc.u64 %rd66, [%rd67];
	// end inline asm
	mov.b64 	{%r71, %r72}, %rd66;
	mov.b32 	%f126, %r72;
	mov.b32 	%f127, %r71;
	add.f32 	%f457, %f124, %f127;
	add.f32 	%f456, %f125, %f126;
	add.s32 	%r272, %r272, 2048;
	add.s64 	%rd87, %rd87, 16384;
	setp.lt.s32 	%p11, %r272, %r15;
	@%p11 bra 	$L__BB3_32;
$L__BB3_33:
	// begin inline asm
	mov.u32 %r73, %laneid;
	// end inline asm
	mov.b32 	%r75, %f457;
	mov.b32 	%r81, 1;
	mov.b32 	%r122, 31;
	mov.b32 	%r123, -1;
	// begin inline asm
	shfl.sync.down.b32 %r74, %r75, %r81, %r122, %r123;
	// end inline asm
	mov.b32 	%r80, %f456;
	// begin inline asm
	shfl.sync.down.b32 %r79, %r80, %r81, %r122, %r123;
	// end inline asm
	mov.b32 	%f128, %r74;
	mov.b32 	%f129, %r79;
	setp.gt.s32 	%p12, %r73, 30;
	add.f32 	%f130, %f457, %f128;
	add.f32 	%f131, %f456, %f129;
	selp.f32 	%f132, %f457, %f130, %p12;
	selp.f32 	%f133, %f456, %f131, %p12;
	mov.b32 	%r85, %f132;
	mov.b32 	%r91, 2;
	// begin inline asm
	shfl.sync.down.b32 %r84, %r85, %r91, %r122, %r123;
	// end inline asm
	mov.b32 	%r90, %f133;
	// begin inline asm
	shfl.sync.down.b32 %r89, %r90, %r91, %r122, %r123;
	// end inline asm
	mov.b32 	%f134, %r84;
	mov.b32 	%f135, %r89;
	setp.gt.s32 	%p13, %r73, 29;
	add.f32 	%f136, %f132, %f134;
	add.f32 	%f137, %f133, %f135;
	selp.f32 	%f138, %f132, %f136, %p13;
	selp.f32 	%f139, %f133, %f137, %p13;
	mov.b32 	%r95, %f138;
	mov.b32 	%r101, 4;
	// begin inline asm
	shfl.sync.down.b32 %r94, %r95, %r101, %r122, %r123;
	// end inline asm
	mov.b32 	%r100, %f139;
	// begin inline asm
	shfl.sync.down.b32 %r99, %r100, %r101, %r122, %r123;
	// end inline asm
	mov.b32 	%f140, %r94;
	mov.b32 	%f141, %r99;
	setp.gt.s32 	%p14, %r73, 27;
	add.f32 	%f142, %f138, %f140;
	add.f32 	%f143, %f139, %f141;
	selp.f32 	%f144, %f138, %f142, %p14;
	selp.f32 	%f145, %f139, %f143, %p14;
	mov.b32 	%r105, %f144;
	mov.b32 	%r111, 8;
	// begin inline asm
	shfl.sync.down.b32 %r104, %r105, %r111, %r122, %r123;
	// end inline asm
	mov.b32 	%r110, %f145;
	// begin inline asm
	shfl.sync.down.b32 %r109, %r110, %r111, %r122, %r123;
	// end inline asm
	mov.b32 	%f146, %r104;
	mov.b32 	%f147, %r109;
	setp.gt.s32 	%p15, %r73, 23;
	add.f32 	%f148, %f144, %f146;
	add.f32 	%f149, %f145, %f147;
	selp.f32 	%f150, %f144, %f148, %p15;
	selp.f32 	%f151, %f145, %f149, %p15;
	mov.b32 	%r115, %f150;
	mov.b32 	%r121, 16;
	// begin inline asm
	shfl.sync.down.b32 %r114, %r115, %r121, %r122, %r123;
	// end inline asm
	mov.b32 	%r120, %f151;
	// begin inline asm
	shfl.sync.down.b32 %r119, %r120, %r121, %r122, %r123;
	// end inline asm
	mov.b32 	%f152, %r114;
	mov.b32 	%f153, %r119;
	setp.gt.s32 	%p16, %r73, 15;
	add.f32 	%f51, %f150, %f152;
	add.f32 	%f52, %f151, %f153;
	selp.f32 	%f459, %f150, %f51, %p16;
	selp.f32 	%f458, %f151, %f52, %p16;
	setp.ne.s32 	%p17, %r73, 0;
	@%p17 bra 	$L__BB3_35;
	shr.u32 	%r124, %r14, 2;
	and.b32  	%r125, %r124, 248;
	mov.u32 	%r126, _ZZN3cub18CUB_300001_SM_10006detail6reduce28DeviceReduceSingleTileKernelINS2_10policy_hubIN6thrust24THRUST_300001_SM_1000_NS7complexIfEEyN4cuda3std3__44plusIvEEE10Policy1000EPS8_SG_ySD_S8_S8_NSB_10__identityEEEvT0_T1_T2_T3_T4_T6_E12temp_storage;
	add.s32 	%r127, %r126, %r125;
	st.shared.v2.f32 	[%r127+16], {%f51, %f52};
$L__BB3_35:
	bar.sync 	0;
	setp.ne.s32 	%p18, %r14, 0;
	@%p18 bra 	$L__BB3_37;
	ld.shared.v2.f32 	{%f154, %f155}, [_ZZN3cub18CUB_300001_SM_10006detail6reduce28DeviceReduceSingleTileKernelINS2_10policy_hubIN6thrust24THRUST_300001_SM_1000_NS7complexIfEEyN4cuda3std3__44plusIvEEE10Policy1000EPS8_SG_ySD_S8_S8_NSB_10__identityEEEvT0_T1_T2_T3_T4_T6_E12temp_storage+24];
	add.f32 	%f156, %f459, %f154;
	add.f32 	%f157, %f458, %f155;
	ld.shared.v2.f32 	{%f158, %f159}, [_ZZN3cub18CUB_300001_SM_10006detail6reduce28DeviceReduceSingleTileKernelINS2_10policy_hubIN6thrust24THRUST_300001_SM_1000_NS7complexIfEEyN4cuda3std3__44plusIvEEE10Policy1000EPS8_SG_ySD_S8_S8_NSB_10__identityEEEvT0_T1_T2_T3_T4_T6_E12temp_storage+32];
	add.f32 	%f160, %f156, %f158;
	add.f32 	%f161, %f157, %f159;
	ld.shared.v2.f32 	{%f162, %f163}, [_ZZN3cub18CUB_300001_SM_10006detail6reduce28DeviceReduceSingleTileKernelINS2_10policy_hubIN6thrust24THRUST_300001_SM_1000_NS7complexIfEEyN4cuda3std3__44plusIvEEE10Policy1000EPS8_SG_ySD_S8_S8_NSB_10__identityEEEvT0_T1_T2_T3_T4_T6_E12temp_storage+40];
	add.f32 	%f164, %f160, %f162;
	add.f32 	%f165, %f161, %f163;
	ld.shared.v2.f32 	{%f166, %f167}, [_ZZN3cub18CUB_300001_SM_10006detail6reduce28DeviceReduceSingleTileKernelINS2_10policy_hubIN6thrust24THRUST_300001_SM_1000_NS7complexIfEEyN4cuda3std3__44plusIvEEE10Policy1000EPS8_SG_ySD_S8_S8_NSB_10__identityEEEvT0_T1_T2_T3_T4_T6_E12temp_storage+48];
	add.f32 	%f168, %f164, %f166;
	add.f32 	%f169, %f165, %f167;
	ld.shared.v2.f32 	{%f170, %f171}, [_ZZN3cub18CUB_300001_SM_10006detail6reduce28DeviceReduceSingleTileKernelINS2_10policy_hubIN6thrust24THRUST_300001_SM_1000_NS7complexIfEEyN4cuda3std3__44plusIvEEE10Policy1000EPS8_SG_ySD_S8_S8_NSB_10__identityEEEvT0_T1_T2_T3_T4_T6_E12temp_storage+56];
	add.f32 	%f172, %f168, %f170;
	add.f32 	%f173, %f169, %f171;
	ld.shared.v2.f32 	{%f174, %f175}, [_ZZN3cub18CUB_300001_SM_10006detail6reduce28DeviceReduceSingleTileKernelINS2_10policy_hubIN6thrust24THRUST_300001_SM_1000_NS7complexIfEEyN4cuda3std3__44plusIvEEE10Policy1000EPS8_SG_ySD_S8_S8_NSB_10__identityEEEvT0_T1_T2_T3_T4_T6_E12temp_storage+64];
	add.f32 	%f176, %f172, %f174;
	add.f32 	%f177, %f173, %f175;
	ld.shared.v2.f32 	{%f178, %f179}, [_ZZN3cub18CUB_300001_SM_10006detail6reduce28DeviceReduceSingleTileKernelINS2_10policy_hubIN6thrust24THRUST_300001_SM_1000_NS7complexIfEEyN4cuda3std3__44plusIvEEE10Policy1000EPS8_SG_ySD_S8_S8_NSB_10__identityEEEvT0_T1_T2_T3_T4_T6_E12temp_storage+72];
	add.f32 	%f180, %f176, %f178;
	add.f32 	%f181, %f177, %f179;
	ld.shared.v2.f32 	{%f182, %f183}, [_ZZN3cub18CUB_300001_SM_10006detail6reduce28DeviceReduceSingleTileKernelINS2_10policy_hubIN6thrust24THRUST_300001_SM_1000_NS7complexIfEEyN4cuda3std3__44plusIvEEE10Policy1000EPS8_SG_ySD_S8_S8_NSB_10__identityEEEvT0_T1_T2_T3_T4_T6_E12temp_storage+80];
	add.f32 	%f184, %f180, %f182;
	add.f32 	%f185, %f181, %f183;
	ld.shared.v2.f32 	{%f186, %f187}, [_ZZN3cub18CUB_300001_SM_10006detail6reduce28DeviceReduceSingleTileKernelINS2_10policy_hubIN6thrust24THRUST_300001_SM_1000_NS7complexIfEEyN4cuda3std3__44plusIvEEE10Policy1000EPS8_SG_ySD_S8_S8_NSB_10__identityEEEvT0_T1_T2_T3_T4_T6_E12temp_storage+88];
	add.f32 	%f188, %f184, %f186;
	add.f32 	%f189, %f185, %f187;
	ld.shared.v2.f32 	{%f190, %f191}, [_ZZN3cub18CUB_300001_SM_10006detail6reduce28DeviceReduceSingleTileKernelINS2_10policy_hubIN6thrust24THRUST_300001_SM_1000_NS7complexIfEEyN4cuda3std3__44plusIvEEE10Policy1000EPS8_SG_ySD_S8_S8_NSB_10__identityEEEvT0_T1_T2_T3_T4_T6_E12temp_storage+96];
	add.f32 	%f192, %f188, %f190;
	add.f32 	%f193, %f189, %f191;
	ld.shared.v2.f32 	{%f194, %f195}, [_ZZN3cub18CUB_300001_SM_10006detail6reduce28DeviceReduceSingleTileKernelINS2_10policy_hubIN6thrust24THRUST_300001_SM_1000_NS7complexIfEEyN4cuda3std3__44plusIvEEE10Policy1000EPS8_SG_ySD_S8_S8_NSB_10__identityEEEvT0_T1_T2_T3_T4_T6_E12temp_storage+104];
	add.f32 	%f196, %f192, %f194;
	add.f32 	%f197, %f193, %f195;
	ld.shared.v2.f32 	{%f198, %f199}, [_ZZN3cub18CUB_300001_SM_10006detail6reduce28DeviceReduceSingleTileKernelINS2_10policy_hubIN6thrust24THRUST_300001_SM_1000_NS7complexIfEEyN4cuda3std3__44plusIvEEE10Policy1000EPS8_SG_ySD_S8_S8_NSB_10__identityEEEvT0_T1_T2_T3_T4_T6_E12temp_storage+112];
	add.f32 	%f200, %f196, %f198;
	add.f32 	%f201, %f197, %f199;
	ld.shared.v2.f32 	{%f202, %f203}, [_ZZN3cub18CUB_300001_SM_10006detail6reduce28DeviceReduceSingleTileKernelINS2_10policy_hubIN6thrust24THRUST_300001_SM_1000_NS7complexIfEEyN4cuda3std3__44plusIvEEE10Policy1000EPS8_SG_ySD_S8_S8_NSB_10__identityEEEvT0_T1_T2_T3_T4_T6_E12temp_storage+120];
	add.f32 	%f204, %f200, %f202;
	add.f32 	%f205, %f201, %f203;
	ld.shared.v2.f32 	{%f206, %f207}, [_ZZN3cub18CUB_300001_SM_10006detail6reduce28DeviceReduceSingleTileKernelINS2_10policy_hubIN6thrust24THRUST_300001_SM_1000_NS7complexIfEEyN4cuda3std3__44plusIvEEE10Policy1000EPS8_SG_ySD_S8_S8_NSB_10__identityEEEvT0_T1_T2_T3_T4_T6_E12temp_storage+128];
	add.f32 	%f208, %f204, %f206;
	add.f32 	%f209, %f205, %f207;
	ld.shared.v2.f32 	{%f210, %f211}, [_ZZN3cub18CUB_300001_SM_10006detail6reduce28DeviceReduceSingleTileKernelINS2_10policy_hubIN6thrust24THRUST_300001_SM_1000_NS7complexIfEEyN4cuda3std3__44plusIvEEE10Policy1000EPS8_SG_ySD_S8_S8_NSB_10__identityEEEvT0_T1_T2_T3_T4_T6_E12temp_storage+136];
	add.f32 	%f459, %f208, %f210;
	add.f32 	%f458, %f209, %f211;
$L__BB3_37:
	mov.u32 	%r263, %tid.x;
	setp.ne.s32 	%p56, %r263, 0;
	@%p56 bra 	$L__BB3_39;
	add.f32 	%f430, %f59, %f459;
	add.f32 	%f431, %f60, %f458;
	st.global.v2.f32 	[%rd1], {%f430, %f431};
$L__BB3_39:
	ret;

}
	// .globl	_ZN3cub18CUB_300001_SM_10006detail6reduce18DeviceReduceKernelINS2_10policy_hubIN6thrust24THRUST_300001_SM_1000_NS7complexIfEEyN4cuda3std3__44plusIvEEE10Policy1000EPS8_ySD_S8_NSB_10__identityEEEvT0_PT3_T1_NS0_13GridEvenShareISL_EET2_T4_
.visible .entry _ZN3cub18CUB_300001_SM_10006detail6reduce18DeviceReduceKernelINS2_10policy_hubIN6thrust24THRUST_300001_SM_1000_NS7complexIfEEyN4cuda3std3__44plusIvEEE10Policy1000EPS8_ySD_S8_NSB_10__identityEEEvT0_PT3_T1_NS0_13GridEvenShareISL_EET2_T4_(
	.param .u64 .ptr .align 1 _ZN3cub18CUB_300001_SM_10006detail6reduce18DeviceReduceKernelINS2_10policy_hubIN6thrust24THRUST_300001_SM_1000_NS7complexIfEEyN4cuda3std3__44plusIvEEE10Policy1000EPS8_ySD_S8_NSB_10__identityEEEvT0_PT3_T1_NS0_13GridEvenShareISL_EET2_T4__param_0,
	.param .u64 .ptr .align 1 _ZN3cub18CUB_300001_SM_10006detail6reduce18DeviceReduceKernelINS2_10policy_hubIN6thrust24THRUST_300001_SM_1000_NS7complexIfEEyN4cuda3std3__44plusIvEEE10Policy1000EPS8_ySD_S8_NSB_10__identityEEEvT0_PT3_T1_NS0_13GridEvenShareISL_EET2_T4__param_1,
	.param .u64 _ZN3cub18CUB_300001_SM_10006detail6reduce18DeviceReduceKernelINS2_10policy_hubIN6thrust24THRUST_300001_SM_1000_NS7complexIfEEyN4cuda3std3__44plusIvEEE10Policy1000EPS8_ySD_S8_NSB_10__identityEEEvT0_PT3_T1_NS0_13GridEvenShareISL_EET2_T4__param_2,
	.param .align 8 .b8 _ZN3cub18CUB_300001_SM_10006detail6reduce18DeviceReduceKernelINS2_10policy_hubIN6thrust24THRUST_300001_SM_1000_NS7complexIfEEyN4cuda3std3__44plusIvEEE10Policy1000EPS8_ySD_S8_NSB_10__identityEEEvT0_PT3_T1_NS0_13GridEvenShareISL_EET2_T4__param_3[72],
	.param .align 1 .b8 _ZN3cub18CUB_300001_SM_10006detail6reduce18DeviceReduceKernelINS2_10policy_hubIN6thrust24THRUST_300001_SM_1000_NS7complexIfEEyN4cuda3std3__44plusIvEEE10Policy1000EPS8_ySD_S8_NSB_10__identityEEEvT0_PT3_T1_NS0_13GridEvenShareISL_EET2_T4__param_4[1],
	.param .align 1 .b8 _ZN3cub18CUB_300001_SM_10006detail6reduce18DeviceReduceKernelINS2_10policy_hubIN6thrust24THRUST_300001_SM_1000_NS7complexIfEEyN4cuda3std3__44plusIvEEE10Policy1000EPS8_ySD_S8_NSB_10__identityEEEvT0_PT3_T1_NS0_13GridEvenShareISL_EET2_T4__param_5[1]
)
.maxntid 512
{
	.reg .pred 	%p<56>;
	.reg .b16 	%rs<4>;
	.reg .b32 	%r<303>;
	.reg .b32 	%f<452>;
	.reg .b64 	%rd<104>;
	// demoted variable
	.shared .align 8 .b8 _ZZN3cub18CUB_300001_SM_10006detail6reduce18DeviceReduceKernelINS2_10policy_hubIN6thrust24THRUST_300001_SM_1000_NS7complexIfEEyN4cuda3std3__44plusIvEEE10Policy1000EPS8_ySD_S8_NSB_10__identityEEEvT0_PT3_T1_NS0_13GridEvenShareISL_EET2_T4_E12temp_storage[152];
	ld.param.u64 	%rd24, [_ZN3cub18CUB_300001_SM_10006detail6reduce18DeviceReduceKernelINS2_10policy_hubIN6thrust24THRUST_300001_SM_1000_NS7complexIfEEyN4cuda3std3__44plusIvEEE10Policy1000EPS8_ySD_S8_NSB_10__identityEEEvT0_PT3_T1_NS0_13GridEvenShareISL_EET2_T4__param_0];
	ld.param.u64 	%rd1, [_ZN3cub18CUB_300001_SM_10006detail6reduce18DeviceReduceKernelINS2_10policy_hubIN6thrust24THRUST_300001_SM_1000_NS7complexIfEEyN4cuda3std3__44plusIvEEE10Policy1000EPS8_ySD_S8_NSB_10__identityEEEvT0_PT3_T1_NS0_13GridEvenShareISL_EET2_T4__param_3+32];
	ld.param.u32 	%r1, [_ZN3cub18CUB_300001_SM_10006detail6reduce18DeviceReduceKernelINS2_10policy_hubIN6thrust24THRUST_300001_SM_1000_NS7complexIfEEyN4cuda3std3__44plusIvEEE10Policy1000EPS8_ySD_S8_NSB_10__identityEEEvT0_PT3_T1_NS0_13GridEvenShareISL_EET2_T4__param_3+40];
	mov.u32 	%r2, %ctaid.x;
	mul.lo.s32 	%r34, %r1, 3584;
	cvt.s64.s32 	%rd2, %r34;
	mul.lo.s32 	%r35, %r2, 3584;
	cvt.u64.u32 	%rd3, %r35;
	sub.s64 	%rd4, %rd1, %rd3;
	setp.gt.u64 	%p1, %rd4, 3583;
	@%p1 bra 	$L__BB4_19;
	cvt.u32.u64 	%r151, %rd3;
	cvt.u32.u64 	%r3, %rd1;
	sub.s32 	%r4, %r3, %r151;
	mov.u32 	%r5, %tid.x;
	setp.ge.s32 	%p18, %r5, %r4;
	mov.f32 	%f436, 0f00000000;
	mov.f32 	%f437, %f436;
	mov.u32 	%r295, %r5;
	@%p18 bra 	$L__BB4_3;
	add.s32 	%r153, %r151, %r5;
	mul.wide.u32 	%rd78, %r153, 8;
	add.s64 	%rd77, %rd24, %rd78;
	// begin inline asm
	ld.global.nc.u64 %rd76, [%rd77];
	// end inline asm
	mov.b64 	{%r154, %r155}, %rd76;
	mov.b32 	%f437, %r154;
	mov.b32 	%f436, %r155;
	add.s32 	%r295, %r5, 512;
$L__BB4_3:
	setp.ge.s32 	%p19, %r295, %r4;
	@%p19 bra 	$L__BB4_10;
	not.b32 	%r157, %r295;
	add.s32 	%r158, %r157, %r3;
	sub.s32 	%r8, %r158, %r151;
	and.b32  	%r159, %r8, 1536;
	setp.eq.s32 	%p20, %r159, 1536;
	@%p20 bra 	$L__BB4_7;
	mul.wide.u32 	%rd79, %r2, 28672;
	mul.wide.u32 	%rd80, %r295, 8;
	add.s64 	%rd81, %rd79, %rd80;
	add.s64 	%rd98, %rd24, %rd81;
	shr.u32 	%r160, %r8, 9;
	add.s32 	%r161, %r160, 1;
	and.b32  	%r162, %r161, 3;
	neg.s32 	%r293, %r162;
$L__BB4_6:
	.pragma "nounroll";
	// begin inline asm
	ld.global.nc.u64 %rd82, [%rd98];
	// end inline asm
	mov.b64 	{%r163, %r164}, %rd82;
	mov.b32 	%f210, %r164;
	mov.b32 	%f211, %r163;
	add.f32 	%f437, %f437, %f211;
	add.f32 	%f436, %f436, %f210;
	add.s32 	%r295, %r295, 512;
	add.s64 	%rd98, %rd98, 4096;
	add.s32 	%r293, %r293, 1;
	setp.ne.s32 	%p21, %r293, 0;
	@%p21 bra 	$L__BB4_6;
$L__BB4_7:
	setp.lt.u32 	%p22, %r8, 1536;
	@%p22 bra 	$L__BB4_10;
	mul.wide.u32 	%rd84, %r2, 28672;
	add.s64 	%rd8, %rd24, %rd84;
$L__BB4_9:
	mul.wide.s32 	%rd93, %r295, 8;
	add.s64 	%rd86, %rd8, %rd93;
	// begin inline asm
	ld.global.nc.u64 %rd85, [%rd86];
	// end inline asm
	mov.b64 	{%r165, %r166}, %rd85;
	mov.b32 	%f212, %r166;
	mov.b32 	%f213, %r165;
	add.f32 	%f214, %f437, %f213;
	add.f32 	%f215, %f436, %f212;
	add.s64 	%rd88, %rd86, 4096;
	// begin inline asm
	ld.global.nc.u64 %rd87, [%rd88];
	// end inline asm
	mov.b64 	{%r167, %r168}, %rd87;
	mov.b32 	%f216, %r168;
	mov.b32 	%f217, %r167;
	add.f32 	%f218, %f214, %f217;
	add.f32 	%f219, %f215, %f216;
	add.s64 	%rd90, %rd86, 8192;
	// begin inline asm
	ld.global.nc.u64 %rd89, [%rd90];
	// end inline asm
	mov.b64 	{%r169, %r170}, %rd89;
	mov.b32 	%f220, %r170;
	mov.b32 	%f221, %r169;
	add.f32 	%f222, %f218, %f221;
	add.f32 	%f223, %f219, %f220;
	add.s64 	%rd92, %rd86, 12288;
	// begin inline asm
	ld.global.nc.u64 %rd91, [%rd92];
	// end inline asm
	mov.b64 	{%r171, %r172}, %rd91;
	mov.b32 	%f224, %r172;
	mov.b32 	%f225, %r171;
	add.f32 	%f437, %f222, %f225;
	add.f32 	%f436, %f223, %f224;
	add.s32 	%r295, %r295, 2048;
	setp.lt.s32 	%p23, %r295, %r4;
	@%p23 bra 	$L__BB4_9;
$L__BB4_10:
	setp.lt.s32 	%p24, %r4, 512;
	@%p24 bra 	$L__BB4_15;
	// begin inline asm
	mov.u32 %r236, %laneid;
	// end inline asm
	mov.b32 	%r238, %f437;
	mov.b32 	%r244, 1;
	mov.b32 	%r285, 31;
	mov.b32 	%r286, -1;
	// begin inline asm
	shfl.sync.down.b32 %r237, %r238, %r244, %r285, %r286;
	// end inline asm
	mov.b32 	%r243, %f436;
	// begin inline asm
	shfl.sync.down.b32 %r242, %r243, %r244, %r285, %r286;
	// end inline asm
	mov.b32 	%f342, %r237;
	mov.b32 	%f343, %r242;
	setp.gt.s32 	%p48, %r236, 30;
	add.f32 	%f344, %f437, %f342;
	add.f32 	%f345, %f436, %f343;
	selp.f32 	%f346, %f436, %f345, %p48;
	selp.f32 	%f347, %f437, %f344, %p48;
	mov.b32 	%r248, %f347;
	mov.b32 	%r254, 2;
	// begin inline asm
	shfl.sync.down.b32 %r247, %r248, %r254, %r285, %r286;
	// end inline asm
	mov.b32 	%r253, %f346;
	// begin inline asm
	shfl.sync.down.b32 %r252, %r253, %r254, %r285, %r286;
	// end inline asm
	mov.b32 	%f348, %r247;
	mov.b32 	%f349, %r252;
	setp.gt.s32 	%p49, %r236, 29;
	add.f32 	%f350, %f347, %f348;
	add.f32 	%f351, %f346, %f349;
	selp.f32 	%f352, %f346, %f351, %p49;
	selp.f32 	%f353, %f347, %f350, %p49;
	mov.b32 	%r258, %f353;
	mov.b32 	%r264, 4;
	// begin inline asm
	shfl.sync.down.b32 %r257, %r258, %r264, %r285, %r286;
	// end inline asm
	mov.b32 	%r263, %f352;
	// begin inline asm
	shfl.sync.down.b32 %r262, %r263, %r264, %r285, %r286;
	// end inline asm
	mov.b32 	%f354, %r257;
	mov.b32 	%f355, %r262;
	setp.gt.s32 	%p50, %r236, 27;
	add.f32 	%f356, %f353, %f354;
	add.f32 	%f357, %f352, %f355;
	selp.f32 	%f358, %f352, %f357, %p50;
	selp.f32 	%f359, %f353, %f356, %p50;
	mov.b32 	%r268, %f359;
	mov.b32 	%r274, 8;
	// begin inline asm
	shfl.sync.down.b32 %r267, %r268, %r274, %r285, %r286;
	// end inline asm
	mov.b32 	%r273, %f358;
	// begin inline asm
	shfl.sync.down.b32 %r272, %r273, %r274, %r285, %r286;
	// end inline asm
	mov.b32 	%f360, %r267;
	mov.b32 	%f361, %r272;
	setp.gt.s32 	%p51, %r236, 23;
	add.f32 	%f362, %f359, %f360;
	add.f32 	%f363, %f358, %f361;
	selp.f32 	%f364, %f359, %f362, %p51;
	selp.f32 	%f365, %f358, %f363, %p51;
	mov.b32 	%r278, %f364;
	mov.b32 	%r284, 16;
	// begin inline asm
	shfl.sync.down.b32 %r277, %r278, %r284, %r285, %r286;
	// end inline asm
	mov.b32 	%r283, %f365;
	// begin inline asm
	shfl.sync.down.b32 %r282, %r283, %r284, %r285, %r286;
	// end inline asm
	mov.b32 	%f366, %r277;
	mov.b32 	%f367, %r282;
	setp.gt.s32 	%p52, %r236, 15;
	add.f32 	%f19, %f364, %f366;
	add.f32 	%f20, %f365, %f367;
	selp.f32 	%f451, %f364, %f19, %p52;
	selp.f32 	%f450, %f365, %f20, %p52;
	setp.ne.s32 	%p53, %r236, 0;
	@%p53 bra 	$L__BB4_13;
	shr.u32 	%r287, %r5, 2;
	and.b32  	%r288, %r287, 248;
	mov.u32 	%r289, _ZZN3cub18CUB_300001_SM_10006detail6reduce18DeviceReduceKernelINS2_10policy_hubIN6thrust24THRUST_300001_SM_1000_NS7complexIfEEyN4cuda3std3__44plusIvEEE10Policy1000EPS8_ySD_S8_NSB_10__identityEEEvT0_PT3_T1_NS0_13GridEvenShareISL_EET2_T4_E12temp_storage;
	add.s32 	%r290, %r289, %r288;
	st.shared.v2.f32 	[%r290+16], {%f19, %f20};
$L__BB4_13:
	bar.sync 	0;
	setp.ne.s32 	%p54, %r5, 0;
	@%p54 bra 	$L__BB4_35;
	ld.shared.v2.f32 	{%f368, %f369}, [_ZZN3cub18CUB_300001_SM_10006detail6reduce18DeviceReduceKernelINS2_10policy_hubIN6thrust24THRUST_300001_SM_1000_NS7complexIfEEyN4cuda3std3__44plusIvEEE10Policy1000EPS8_ySD_S8_NSB_10__identityEEEvT0_PT3_T1_NS0_13GridEvenShareISL_EET2_T4_E12temp_storage+24];
	add.f32 	%f370, %f451, %f368;
	add.f32 	%f371, %f450, %f369;
	ld.shared.v2.f32 	{%f372, %f373}, [_ZZN3cub18CUB_300001_SM_10006detail6reduce18DeviceReduceKernelINS2_10policy_hubIN6thrust24THRUST_300001_SM_1000_NS7complexIfEEyN4cuda3std3__44plusIvEEE10Policy1000EPS8_ySD_S8_NSB_10__identityEEEvT0_PT3_T1_NS0_13GridEvenShareISL_EET2_T4_E12temp_storage+32];
	add.f32 	%f374, %f370, %f372;
	add.f32 	%f375, %f371, %f373;
	ld.shared.v2.f32 	{%f376, %f377}, [_ZZN3cub18CUB_300001_SM_10006detail6reduce18DeviceReduceKernelINS2_10policy_hubIN6thrust24THRUST_300001_SM_1000_NS7complexIfEEyN4cuda3std3__44plusIvEEE10Policy1000EPS8_ySD_S8_NSB_10__identityEEEvT0_PT3_T1_NS0_13GridEvenShareISL_EET2_T4_E12temp_storage+40];
	add.f32 	%f378, %f374, %f376;
	add.f32 	%f379, %f375, %f377;
	ld.shared.v2.f32 	{%f380, %f381}, [_ZZN3cub18CUB_300001_SM_10006detail6reduce18DeviceReduceKernelINS2_10policy_hubIN6thrust24THRUST_300001_SM_1000_NS7complexIfEEyN4cuda3std3__44plusIvEEE10Policy1000EPS8_ySD_S8_NSB_10__identityEEEvT0_PT3_T1_NS0_13GridEvenShareISL_EET2_T4_E12temp_storage+48];
	add.f32 	%f382, %f378, %f380;
	add.f32 	%f383, %f379, %f381;
	ld.shared.v2.f32 	{%f384, %f385}, [_ZZN3cub18CUB_300001_SM_10006detail6reduce18DeviceReduceKernelINS2_10policy_hubIN6thrust24THRUST_300001_SM_1000_NS7complexIfEEyN4cuda3std3__44plusIvEEE10Policy1000EPS8_ySD_S8_NSB_10__identityEEEvT0_PT3_T1_NS0_13GridEvenShareISL_EET2_T4_E12temp_storage+56];
	add.f32 	%f386, %f382, %f384;
	add.f32 	%f387, %f383, %f385;
	ld.shared.v2.f32 	{%f388, %f389}, [_ZZN3cub18CUB_300001_SM_10006detail6reduce18DeviceReduceKernelINS2_10policy_hubIN6thrust24THRUST_300001_SM_1000_NS7complexIfEEyN4cuda3std3__44plusIvEEE10Policy1000EPS8_ySD_S8_NSB_10__identityEEEvT0_PT3_T1_NS0_13GridEvenShareISL_EET2_T4_E12temp_storage+64];
	add.f32 	%f390, %f386, %f388;
	add.f32 	%f391, %f387, %f389;
	ld.shared.v2.f32 	{%f392, %f393}, [_ZZN3cub18CUB_300001_SM_10006detail6reduce18DeviceReduceKernelINS2_10policy_hubIN6thrust24THRUST_300001_SM_1000_NS7complexIfEEyN4cuda3std3__44plusIvEEE10Policy1000EPS8_ySD_S8_NSB_10__identityEEEvT0_PT3_T1_NS0_13GridEvenShareISL_EET2_T4_E12temp_storage+72];
	add.f32 	%f394, %f390, %f392;
	add.f32 	%f395, %f391, %f393;
	ld.shared.v2.f32 	{%f396, %f397}, [_ZZN3cub18CUB_300001_SM_10006detail6reduce18DeviceReduceKernelINS2_10policy_hubIN6thrust24THRUST_300001_SM_1000_NS7complexIfEEyN4cuda3std3__44plusIvEEE10Policy1000EPS8_ySD_S8_NSB_10__identityEEEvT0_PT3_T1_NS0_13GridEvenShareISL_EET2_T4_E12temp_storage+80];
	add.f32 	%f398, %f394, %f396;
	add.f32 	%f399, %f395, %f397;
	ld.shared.v2.f32 	{%f400, %f401}, [_ZZN3cub18CUB_300001_SM_10006detail6reduce18DeviceReduceKernelINS2_10policy_hubIN6thrust24THRUST_300001_SM_1000_NS7complexIfEEyN4cuda3std3__44plusIvEEE10Policy1000EPS8_ySD_S8_NSB_10__identityEEEvT0_PT3_T1_NS0_13GridEvenShareISL_EET2_T4_E12temp_storage+88];
	add.f32 	%f402, %f398, %f400;
	add.f32 	%f403, %f399, %f401;
	ld.shared.v2.f32 	{%f404, %f405}, [_ZZN3cub18CUB_300001_SM_10006detail6reduce18DeviceReduceKernelINS2_10policy_hubIN6thrust24THRUST_300001_SM_1000_NS7complexIfEEyN4cuda3std3__44plusIvEEE10Policy1000EPS8_ySD_S8_NSB_10__identityEEEvT0_PT3_T1_NS0_13GridEvenShareISL_EET2_T4_E12temp_storage+96];
	add.f32 	%f406, %f402, %f404;
	add.f32 	%f407, %f403, %f405;
	ld.shared.v2.f32 	{%f408, %f409}, [_ZZN3cub18CUB_300001_SM_10006detail6reduce18DeviceReduceKernelINS2_10policy_hubIN6thrust24THRUST_300001_SM_1000_NS7complexIfEEyN4cuda3std3__44plusIvEEE10Policy1000EPS8_ySD_S8_NSB_10__identityEEEvT0_PT3_T1_NS0_13GridEvenShareISL_EET2_T4_E12temp_storage+104];
	add.f32 	%f410, %f406, %f408;
	add.f32 	%f411, %f407, %f409;
	ld.shared.v2.f32 	{%f412, %f413}, [_ZZN3cub18CUB_300001_SM_10006detail6reduce18DeviceReduceKernelINS2_10policy_hubIN6thrust24THRUST_300001_SM_1000_NS7complexIfEEyN4cuda3std3__44plusIvEEE10Policy1000EPS8_ySD_S8_NSB_10__identityEEEvT0_PT3_T1_NS0_13GridEvenShareISL_EET2_T4_E12temp_storage+112];
	add.f32 	%f414, %f410, %f412;
	add.f32 	%f415, %f411, %f413;
	ld.shared.v2.f32 	{%f416, %f417}, [_ZZN3cub18CUB_300001_SM_10006detail6reduce18DeviceReduceKernelINS2_10policy_hubIN6thrust24THRUST_300001_SM_1000_NS7complexIfEEyN4cuda3std3__44plusIvEEE10Policy1000EPS8_ySD_S8_NSB_10__identityEEEvT0_PT3_T1_NS0_13GridEvenShareISL_EET2_T4_E12temp_storage+120];
	add.f32 	%f418, %f414, %f416;
	add.f32 	%f419, %f415, %f417;
	ld.shared.v2.f32 	{%f420, %f421}, [_ZZN3cub18CUB_300001_SM_10006detail6reduce18DeviceReduceKernelINS2_10policy_hubIN6thrust24THRUST_300001_SM_1000_NS7complexIfEEyN4cuda3std3__44plusIvEEE10Policy1000EPS8_ySD_S8_NSB_10__identityEEEvT0_PT3_T1_NS0_13GridEvenShareISL_EET2_T4_E12temp_storage+128];
	add.f32 	%f422, %f418, %f420;
	add.f32 	%f423, %f419, %f421;
	ld.shared.v2.f32 	{%f424, %f425}, [_ZZN3cub18CUB_300001_SM_10006detail6reduce18DeviceReduceKernelINS2_10policy_hubIN6thrust24THRUST_300001_SM_1000_NS7complexIfEEyN4cuda3std3__44plusIvEEE10Policy1000EPS8_ySD_S8_NSB_10__identityEEEvT0_PT3_T1_NS0_13GridEvenShareISL_EET2_T4_E12temp_storage+136];
	add.f32 	%f451, %f422, %f424;
	add.f32 	%f450, %f423, %f425;
	bra.uni 	$L__BB4_35;
$L__BB4_15:
	// begin inline asm
	mov.u32 %r173, %laneid;
	// end inline asm
	and.b32  	%r224, %r5, 992;
	add.s32 	%r225, %r224, 32;
	setp.gt.s32 	%p25, %r225, %r4;
	not.b32 	%r226, %r224;
	add.s32 	%r227, %r4, %r226;
	selp.b32 	%r222, %r227, 31, %p25;
	mov.b32 	%r175, %f437;
	mov.b32 	%r181, 1;
	mov.b32 	%r223, -1;
	// begin inline asm
	shfl.sync.down.b32 %r174, %r175, %r181, %r222, %r223;
	// end inline asm
	mov.b32 	%r180, %f436;
	// begin inline asm
	shfl.sync.down.b32 %r179, %r180, %r181, %r222, %r223;
	// end inline asm
	mov.b32 	%f226, %r174;
	mov.b32 	%f227, %r179;
	setp.lt.s32 	%p26, %r173, %r222;
	add.f32 	%f228, %f437, %f226;
	add.f32 	%f229, %f436, %f227;
	selp.f32 	%f230, %f228, %f437, %p26;
	selp.f32 	%f231, %f229, %f436, %p26;
	mov.b32 	%r185, %f230;
	mov.b32 	%r191, 2;
	// begin inline asm
	shfl.sync.down.b32 %r184, %r185, %r191, %r222, %r223;
	// end inline asm
	mov.b32 	%r190, %f231;
	// begin inline asm
	shfl.sync.down.b32 %r189, %r190, %r191, %r222, %r223;
	// end inline asm
	mov.b32 	%f232, %r184;
	mov.b32 	%f233, %r189;
	add.s32 	%r228, %r173, 2;
	setp.gt.s32 	%p27, %r228, %r222;
	add.f32 	%f234, %f230, %f232;
	add.f32 	%f235, %f231, %f233;
	selp.f32 	%f236, %f230, %f234, %p27;
	selp.f32 	%f237, %f231, %f235, %p27;
	mov.b32 	%r195, %f236;
	mov.b32 	%r201, 4;
	// begin inline asm
	shfl.sync.down.b32 %r194, %r195, %r201, %r222, %r223;
	// end inline asm
	mov.b32 	%r200, %f237;
	// begin inline asm
	shfl.sync.down.b32 %r199, %r200, %r201, %r222, %r223;
	// end inline asm
	mov.b32 	%f238, %r194;
	mov.b32 	%f239, %r199;
	add.s32 	%r229, %r173, 4;
	setp.gt.s32 	%p28, %r229, %r222;
	add.f32 	%f240, %f236, %f238;
	add.f32 	%f241, %f237, %f239;
	selp.f32 	%f242, %f236, %f240, %p28;
	selp.f32 	%f243, %f237, %f241, %p28;
	mov.b32 	%r205, %f242;
	mov.b32 	%r211, 8;
	// begin inline asm
	shfl.sync.down.b32 %r204, %r205, %r211, %r222, %r223;
	// end inline asm
	mov.b32 	%r210, %f243;
	// begin inline asm
	shfl.sync.down.b32 %r209, %r210, %r211, %r222, %r223;
	// end inline asm
	mov.b32 	%f244, %r204;
	mov.b32 	%f245, %r209;
	add.s32 	%r230, %r173, 8;
	setp.gt.s32 	%p29, %r230, %r222;
	add.f32 	%f246, %f242, %f244;
	add.f32 	%f247, %f243, %f245;
	selp.f32 	%f248, %f242, %f246, %p29;
	selp.f32 	%f249, %f243, %f247, %p29;
	mov.b32 	%r215, %f248;
	mov.b32 	%r221, 16;
	// begin inline asm
	shfl.sync.down.b32 %r214, %r215, %r221, %r222, %r223;
	// end inline asm
	mov.b32 	%r220, %f249;
	// begin inline asm
	shfl.sync.down.b32 %r219, %r220, %r221, %r222, %r223;
	// end inline asm
	mov.b32 	%f250, %r214;
	mov.b32 	%f251, %r219;
	add.s32 	%r231, %r173, 16;
	setp.gt.s32 	%p30, %r231, %r222;
	add.f32 	%f252, %f248, %f250;
	add.f32 	%f253, %f249, %f251;
	selp.f32 	%f451, %f248, %f252, %p30;
	selp.f32 	%f450, %f249, %f253, %p30;
	setp.ne.s32 	%p31, %r173, 0;
	@%p31 bra 	$L__BB4_17;
	shr.u32 	%r232, %r5, 2;
	and.b32  	%r233, %r232, 248;
	mov.u32 	%r234, _ZZN3cub18CUB_300001_SM_10006detail6reduce18DeviceReduceKernelINS2_10policy_hubIN6thrust24THRUST_300001_SM_1000_NS7complexIfEEyN4cuda3std3__44plusIvEEE10Policy1000EPS8_ySD_S8_NSB_10__identityEEEvT0_PT3_T1_NS0_13GridEvenShareISL_EET2_T4_E12temp_storage;
	add.s32 	%r235, %r234, %r233;
	st.shared.v2.f32 	[%r235+16], {%f451, %f450};
$L__BB4_17:
	bar.sync 	0;
	setp.ne.s32 	%p32, %r5, 0;
	@%p32 bra 	$L__BB4_35;
	setp.gt.s32 	%p33, %r4, 32;
	ld.shared.v2.f32 	{%f254, %f255}, [_ZZN3cub18CUB_300001_SM_10006detail6reduce18DeviceReduceKernelINS2_10policy_hubIN6thrust24THRUST_300001_SM_1000_NS7complexIfEEyN4cuda3std3__44plusIvEEE10Policy1000EPS8_ySD_S8_NSB_10__identityEEEvT0_PT3_T1_NS0_13GridEvenShareISL_EET2_T4_E12temp_storage+24];
	add.f32 	%f256, %f451, %f254;
	add.f32 	%f257, %f450, %f255;
	selp.f32 	%f258, %f256, %f451, %p33;
	selp.f32 	%f259, %f257, %f450, %p33;
	setp.gt.s32 	%p34, %r4, 64;
	ld.shared.v2.f32 	{%f260, %f261}, [_ZZN3cub18CUB_300001_SM_10006detail6reduce18DeviceReduceKernelINS2_10policy_hubIN6thrust24THRUST_300001_SM_1000_NS7complexIfEEyN4cuda3std3__44plusIvEEE10Policy1000EPS8_ySD_S8_NSB_10__identityEEEvT0_PT3_T1_NS0_13GridEvenShareISL_EET2_T4_E12temp_storage+32];
	add.f32 	%f262, %f258, %f260;
	add.f32 	%f263, %f259, %f261;
	selp.f32 	%f264, %f262, %f258, %p34;
	selp.f32 	%f265, %f263, %f259, %p34;
	setp.gt.s32 	%p35, %r4, 96;
	ld.shared.v2.f32 	{%f266, %f267}, [_ZZN3cub18CUB_300001_SM_10006detail6reduce18DeviceReduceKernelINS2_10policy_hubIN6thrust24THRUST_300001_SM_1000_NS7complexIfEEyN4cuda3std3__44plusIvEEE10Policy1000EPS8_ySD_S8_NSB_10__identityEEEvT0_PT3_T1_NS0_13GridEvenShareISL_EET2_T4_E12temp_storage+40];
	add.f32 	%f268, %f264, %f266;
	add.f32 	%f269, %f265, %f267;
	selp.f32 	%f270, %f268, %f264, %p35;
	selp.f32 	%f271, %f269, %f265, %p35;
	setp.gt.s32 	%p36, %r4, 128;
	ld.shared.v2.f32 	{%f272, %f273}, [_ZZN3cub18CUB_300001_SM_10006detail6reduce18DeviceReduceKernelINS2_10policy_hubIN6thrust24THRUST_300001_SM_1000_NS7complexIfEEyN4cuda3std3__44plusIvEEE10Policy1000EPS8_ySD_S8_NSB_10__identityEEEvT0_PT3_T1_NS0_13GridEvenShareISL_EET2_T4_E12temp_storage+48];
	add.f32 	%f274, %f270, %f272;
	add.f32 	%f275, %f271, %f273;
	selp.f32 	%f276, %f274, %f270, %p36;
	selp.f32 	%f277, %f275, %f271, %p36;
	setp.gt.s32 	%p37, %r4, 160;
	ld.shared.v2.f32 	{%f278, %f279}, [_ZZN3cub18CUB_300001_SM_10006detail6reduce18DeviceReduceKernelINS2_10policy_hubIN6thrust24THRUST_300001_SM_1000_NS7complexIfEEyN4cuda3std3__44plusIvEEE10Policy1000EPS8_ySD_S8_NSB_10__identityEEEvT0_PT3_T1_NS0_13GridEvenShareISL_EET2_T4_E12temp_storage+56];
	add.f32 	%f280, %f276, %f278;
	add.f32 	%f281, %f277, %f279;
	selp.f32 	%f282, %f280, %f276, %p37;
	selp.f32 	%f283, %f281, %f277, %p37;
	setp.gt.s32 	%p38, %r4, 192;
	ld.shared.v2.f32 	{%f284, %f285}, [_ZZN3cub18CUB_300001_SM_10006detail6reduce18DeviceReduceKernelINS2_10policy_hubIN6thrust24THRUST_300001_SM_1000_NS7complexIfEEyN4cuda3std3__44plusIvEEE10Policy1000EPS8_ySD_S8_NSB_10__identityEEEvT0_PT3_T1_NS0_13GridEvenShareISL_EET2_T4_E12temp_storage+64];
	add.f32 	%f286, %f282, %f284;
	add.f32 	%f287, %f283, %f285;
	selp.f32 	%f288, %f286, %f282, %p38;
	selp.f32 	%f289, %f287, %f283, %p38;
	setp.gt.s32 	%p39, %r4, 224;
	ld.shared.v2.f32 	{%f290, %f291}, [_ZZN3cub18CUB_300001_SM_10006detail6reduce18DeviceReduceKernelINS2_10policy_hubIN6thrust24THRUST_300001_SM_1000_NS7complexIfEEyN4cuda3std3__44plusIvEEE10Policy1000EPS8_ySD_S8_NSB_10__identityEEEvT0_PT3_T1_NS0_13GridEvenShareISL_EET2_T4_E12temp_storage+72];
	add.f32 	%f292, %f288, %f290;
	add.f32 	%f293, %f289, %f291;
	selp.f32 	%f294, %f292, %f288, %p39;
	selp.f32 	%f295, %f293, %f289, %p39;
	setp.gt.s32 	%p40, %r4, 256;
	ld.shared.v2.f32 	{%f296, %f297}, [_ZZN3cub18CUB_300001_SM_10006detail6reduce18DeviceReduceKernelINS2_10policy_hubIN6thrust24THRUST_300001_SM_1000_NS7complexIfEEyN4cuda3std3__44plusIvEEE10Policy1000EPS8_ySD_S8_NSB_10__identityEEEvT0_PT3_T1_NS0_13GridEvenShareISL_EET2_T4_E12temp_storage+80];
	add.f32 	%f298, %f294, %f296;
	add.f32 	%f299, %f295, %f297;
	selp.f32 	%f300, %f298, %f294, %p40;
	selp.f32 	%f301, %f299, %f295, %p40;
	setp.gt.s32 	%p41, %r4, 288;
	ld.shared.v2.f32 	{%f302, %f303}, [_ZZN3cub18CUB_300001_SM_10006detail6reduce18DeviceReduceKernelINS2_10policy_hubIN6thrust24THRUST_300001_SM_1000_NS7complexIfEEyN4cuda3std3__44plusIvEEE10Policy1000EPS8_ySD_S8_NSB_10__identityEEEvT0_PT3_T1_NS0_13GridEvenShareISL_EET2_T4_E12temp_storage+88];
	add.f32 	%f304, %f300, %f302;
	add.f32 	%f305, %f301, %f303;
	selp.f32 	%f306, %f304, %f300, %p41;
	selp.f32 	%f307, %f305, %f301, %p41;
	setp.gt.s32 	%p42, %r4, 320;
	ld.shared.v2.f32 	{%f308, %f309}, [_ZZN3cub18CUB_300001_SM_10006detail6reduce18DeviceReduceKernelINS2_10policy_hubIN6thrust24THRUST_300001_SM_1000_NS7complexIfEEyN4cuda3std3__44plusIvEEE10Policy1000EPS8_ySD_S8_NSB_10__identityEEEvT0_PT3_T1_NS0_13GridEvenShareISL_EET2_T4_E12temp_storage+96];
	add.f32 	%f310, %f306, %f308;
	add.f32 	%f311, %f307, %f309;
	selp.f32 	%f312, %f310, %f306, %p42;
	selp.f32 	%f313, %f311, %f307, %p42;
	setp.gt.s32 	%p43, %r4, 352;
	ld.shared.v2.f32 	{%f314, %f315}, [_ZZN3cub18CUB_300001_SM_10006detail6reduce18DeviceReduceKernelINS2_10policy_hubIN6thrust24THRUST_300001_SM_1000_NS7complexIfEEyN4cuda3std3__44plusIvEEE10Policy1000EPS8_ySD_S8_NSB_10__identityEEEvT0_PT3_T1_NS0_13GridEvenShareISL_EET2_T4_E12temp_storage+104];
	add.f32 	%f316, %f312, %f314;
	add.f32 	%f317, %f313, %f315;
	selp.f32 	%f318, %f316, %f312, %p43;
	selp.f32 	%f319, %f317, %f313, %p43;
	setp.gt.s32 	%p44, %r4, 384;
	ld.shared.v2.f32 	{%f320, %f321}, [_ZZN3cub18CUB_300001_SM_10006detail6reduce18DeviceReduceKernelINS2_10policy_hubIN6thrust24THRUST_300001_SM_1000_NS7complexIfEEyN4cuda3std3__44plusIvEEE10Policy1000EPS8_ySD_S8_NSB_10__identityEEEvT0_PT3_T1_NS0_13GridEvenShareISL_EET2_T4_E12temp_storage+112];
	add.f32 	%f322, %f318, %f320;
	add.f32 	%f323, %f319, %f321;
	selp.f32 	%f324, %f322, %f318, %p44;
	selp.f32 	%f325, %f323, %f319, %p44;
	setp.gt.s32 	%p45, %r4, 416;
	ld.shared.v2.f32 	{%f326, %f327}, [_ZZN3cub18CUB_300001_SM_10006detail6reduce18DeviceReduceKernelINS2_10policy_hubIN6thrust24THRUST_300001_SM_1000_NS7complexIfEEyN4cuda3std3__44plusIvEEE10Policy1000EPS8_ySD_S8_NSB_10__identityEEEvT0_PT3_T1_NS0_13GridEvenShareISL_EET2_T4_E12temp_storage+120];
	add.f32 	%f328, %f324, %f326;
	add.f32 	%f329, %f325, %f327;
	selp.f32 	%f330, %f328, %f324, %p45;
	selp.f32 	%f331, %f329, %f325, %p45;
	setp.gt.s32 	%p46, %r4, 448;
	ld.shared.v2.f32 	{%f332, %f333}, [_ZZN3cub18CUB_300001_SM_10006detail6reduce18DeviceReduceKernelINS2_10policy_hubIN6thrust24THRUST_300001_SM_1000_NS7complexIfEEyN4cuda3std3__44plusIvEEE10Policy1000EPS8_ySD_S8_NSB_10__identityEEEvT0_PT3_T1_NS0_13GridEvenShareISL_EET2_T4_E12temp_storage+128];
	add.f32 	%f334, %f330, %f332;
	add.f32 	%f335, %f331, %f333;
	selp.f32 	%f336, %f334, %f330, %p46;
	selp.f32 	%f337, %f335, %f331, %p46;
	setp.gt.s32 	%p47, %r4, 480;
	ld.shared.v2.f32 	{%f338, %f339}, [_ZZN3cub18CUB_300001_SM_10006detail6reduce18DeviceReduceKernelINS2_10policy_hubIN6thrust24THRUST_300001_SM_1000_NS7complexIfEEyN4cuda3std3__44plusIvEEE10Policy1000EPS8_ySD_S8_NSB_10__identityEEEvT0_PT3_T1_NS0_13GridEvenShareISL_EET2_T4_E12temp_storage+136];
	add.f32 	%f340, %f336, %f338;
	add.f32 	%f341, %f337, %f339;
	selp.f32 	%f451, %f340, %f336, %p47;
	selp.f32 	%f450, %f341, %f337, %p47;
	bra.uni 	$L__BB4_35;
$L__BB4_19:
	cvt.u32.u64 	%r36, %rd3;
	mov.u32 	%r17, %tid.x;
	add.s32 	%r37, %r36, %r17;
	mul.wide.u32 	%rd40, %r37, 8;
	add.s64 	%rd27, %rd24, %rd40;
	// begin inline asm
	ld.global.nc.u64 %rd26, [%rd27];
	// end inline asm
	mov.b64 	{%r38, %r39}, %rd26;
	mov.b32 	%f57, %r39;
	mov.b32 	%f58, %r38;
	add.s64 	%rd29, %rd27, 4096;
	// begin inline asm
	ld.global.nc.u64 %rd28, [%rd29];
	// end inline asm
	mov.b64 	{%r40, %r41}, %rd28;
	mov.b32 	%f59, %r41;
	mov.b32 	%f60, %r40;
	add.s64 	%rd31, %rd27, 8192;
	// begin inline asm
	ld.global.nc.u64 %rd30, [%rd31];
	// end inline asm
	mov.b64 	{%r42, %r43}, %rd30;
	mov.b32 	%f61, %r43;
	mov.b32 	%f62, %r42;
	add.s64 	%rd33, %rd27, 12288;
	// begin inline asm
	ld.global.nc.u64 %rd32, [%rd33];
	// end inline asm
	mov.b64 	{%r44, %r45}, %rd32;
	mov.b32 	%f63, %r45;
	mov.b32 	%f64, %r44;
	add.s64 	%rd35, %rd27, 16384;
	// begin inline asm
	ld.global.nc.u64 %rd34, [%rd35];
	// end inline asm
	mov.b64 	{%r46, %r47}, %rd34;
	mov.b32 	%f65, %r47;
	mov.b32 	%f66, %r46;
	add.s64 	%rd37, %rd27, 20480;
	// begin inline asm
	ld.global.nc.u64 %rd36, [%rd37];
	// end inline asm
	mov.b64 	{%r48, %r49}, %rd36;
	mov.b32 	%f67, %r49;
	mov.b32 	%f68, %r48;
	add.s64 	%rd39, %rd27, 24576;
	// begin inline asm
	ld.global.nc.u64 %rd38, [%rd39];
	// end inline asm
	mov.b64 	{%r50, %r51}, %rd38;
	mov.b32 	%f69, %r51;
	mov.b32 	%f70, %r50;
	add.f32 	%f71, %f58, %f60;
	add.f32 	%f72, %f57, %f59;
	add.f32 	%f73, %f71, %f62;
	add.f32 	%f74, %f72, %f61;
	add.f32 	%f75, %f73, %f64;
	add.f32 	%f76, %f74, %f63;
	add.f32 	%f77, %f75, %f66;
	add.f32 	%f78, %f76, %f65;
	add.f32 	%f79, %f77, %f68;
	add.f32 	%f80, %f78, %f67;
	add.f32 	%f449, %f79, %f70;
	add.f32 	%f448, %f80, %f69;
	setp.lt.u64 	%p2, %rd4, %rd2;
	@%p2 bra 	$L__BB4_31;
	cvt.u32.u64 	%r53, %rd2;
	cvt.u64.u32 	%rd9, %r17;
	add.s64 	%rd100, %rd3, %rd2;
	add.s64 	%rd41, %rd100, %rd9;
	shl.b64 	%rd42, %rd41, 3;
	add.s64 	%rd99, %rd24, %rd42;
	cvt.u32.u64 	%r18, %rd1;
	not.b32 	%r55, %r17;
	add.s32 	%r56, %r55, %r18;
	sub.s32 	%r57, %r56, %r53;
	sub.s32 	%r297, %r57, %r36;
	mov.b32 	%r298, 0;
	mov.u64 	%rd101, %rd3;
$L__BB4_21:
	add.s64 	%rd101, %rd101, %rd2;
	add.s64 	%rd43, %rd1, -3584;
	setp.gt.u64 	%p3, %rd101, %rd43;
	@%p3 bra 	$L__BB4_23;
	add.s64 	%rd59, %rd101, %rd9;
	shl.b64 	%rd60, %rd59, 3;
	add.s64 	%rd45, %rd24, %rd60;
	// begin inline asm
	ld.global.nc.u64 %rd44, [%rd45];
	// end inline asm
	mov.b64 	{%r60, %r61}, %rd44;
	mov.b32 	%f81, %r61;
	mov.b32 	%f82, %r60;
	add.s64 	%rd47, %rd45, 4096;
	// begin inline asm
	ld.global.nc.u64 %rd46, [%rd47];
	// end inline asm
	mov.b64 	{%r62, %r63}, %rd46;
	mov.b32 	%f83, %r63;
	mov.b32 	%f84, %r62;
	add.s64 	%rd49, %rd45, 8192;
	// begin inline asm
	ld.global.nc.u64 %rd48, [%rd49];
	// end inline asm
	mov.b64 	{%r64, %r65}, %rd48;
	mov.b32 	%f85, %r65;
	mov.b32 	%f86, %r64;
	add.s64 	%rd51, %rd45, 12288;
	// begin inline asm
	ld.global.nc.u64 %rd50, [%rd51];
	// end inline asm
	mov.b64 	{%r66, %r67}, %rd50;
	mov.b32 	%f87, %r67;
	mov.b32 	%f88, %r66;
	add.s64 	%rd53, %rd45, 16384;
	// begin inline asm
	ld.global.nc.u64 %rd52, [%rd53];
	// end inline asm
	mov.b64 	{%r68, %r69}, %rd52;
	mov.b32 	%f89, %r69;
	mov.b32 	%f90, %r68;
	add.s64 	%rd55, %rd45, 20480;
	// begin inline asm
	ld.global.nc.u64 %rd54, [%rd55];
	// end inline asm
	mov.b64 	{%r70, %r71}, %rd54;
	mov.b32 	%f91, %r71;
	mov.b32 	%f92, %r70;
	add.s64 	%rd57, %rd45, 24576;
	// begin inline asm
	ld.global.nc.u64 %rd56, [%rd57];
	// end inline asm
	mov.b64 	{%r72, %r73}, %rd56;
	mov.b32 	%f93, %r73;
	mov.b32 	%f94, %r72;
	add.f32 	%f95, %f449, %f82;
	add.f32 	%f96, %f448, %f81;
	add.f32 	%f97, %f95, %f84;
	add.f32 	%f98, %f96, %f83;
	add.f32 	%f99, %f97, %f86;
	add.f32 	%f100, %f98, %f85;
	add.f32 	%f101, %f99, %f88;
	add.f32 	%f102, %f100, %f87;
	add.f32 	%f103, %f101, %f90;
	add.f32 	%f104, %f102, %f89;
	add.f32 	%f105, %f103, %f92;
	add.f32 	%f106, %f104, %f91;
	add.f32 	%f449, %f105, %f94;
	add.f32 	%f448, %f106, %f93;
	sub.s64 	%rd61, %rd1, %rd101;
	setp.lt.u64 	%p4, %rd61, %rd2;
	add.s32 	%r298, %r298, 1;
	add.s64 	%rd100, %rd100, %rd2;
	mul.wide.s32 	%rd62, %r34, 8;
	add.s64 	%rd99, %rd99, %rd62;
	sub.s32 	%r297, %r297, %r34;
	@%p4 bra 	$L__BB4_31;
	bra.uni 	$L__BB4_21;
$L__BB4_23:
	setp.le.u64 	%p5, %rd1, %rd101;
	@%p5 bra 	$L__BB4_31;
	cvt.u32.u64 	%r74, %rd101;
	sub.s32 	%r24, %r18, %r74;
	setp.ge.s32 	%p6, %r17, %r24;
	@%p6 bra 	$L__BB4_31;
	cvt.u32.u64 	%r76, %rd2;
	cvt.u32.u64 	%r77, %rd3;
	not.b32 	%r78, %r17;
	add.s32 	%r79, %r78, %r18;
	add.s32 	%r80, %r76, %r77;
	sub.s32 	%r81, %r79, %r80;
	mul.lo.s32 	%r82, %r1, %r298;
	mad.lo.s32 	%r25, %r82, -3584, %r81;
	and.b32  	%r83, %r25, 1536;
	setp.eq.s32 	%p7, %r83, 1536;
	mov.u32 	%r301, %r17;
	@%p7 bra 	$L__BB4_28;
	cvt.u16.u32 	%rs1, %r297;
	shr.u16 	%rs2, %rs1, 9;
	add.s16 	%rs3, %rs2, 1;
	cvt.u32.u16 	%r84, %rs3;
	and.b32  	%r85, %r84, 3;
	neg.s32 	%r299, %r85;
	mov.u32 	%r301, %r17;
$L__BB4_27:
	.pragma "nounroll";
	// begin inline asm
	ld.global.nc.u64 %rd63, [%rd99];
	// end inline asm
	mov.b64 	{%r86, %r87}, %rd63;
	mov.b32 	%f108, %r87;
	mov.b32 	%f109, %r86;
	add.f32 	%f449, %f449, %f109;
	add.f32 	%f448, %f448, %f108;
	add.s32 	%r301, %r301, 512;
	add.s64 	%rd99, %rd99, 4096;
	add.s32 	%r299, %r299, 1;
	setp.ne.s32 	%p8, %r299, 0;
	@%p8 bra 	$L__BB4_27;
$L__BB4_28:
	setp.lt.u32 	%p9, %r25, 1536;
	@%p9 bra 	$L__BB4_31;
	cvt.u64.u32 	%rd65, %r301;
	add.s64 	%rd66, %rd65, %rd100;
	shl.b64 	%rd67, %rd66, 3;
	add.s64 	%rd103, %rd24, %rd67;
$L__BB4_30:
	// begin inline asm
	ld.global.nc.u64 %rd68, [%rd103];
	// end inline asm
	mov.b64 	{%r88, %r89}, %rd68;
	mov.b32 	%f110, %r89;
	mov.b32 	%f111, %r88;
	add.f32 	%f112, %f449, %f111;
	add.f32 	%f113, %f448, %f110;
	add.s64 	%rd71, %rd103, 4096;
	// begin inline asm
	ld.global.nc.u64 %rd70, [%rd71];
	// end inline asm
	mov.b64 	{%r90, %r91}, %rd70;
	mov.b32 	%f114, %r91;
	mov.b32 	%f115, %r90;
	add.f32 	%f116, %f112, %f115;
	add.f32 	%f117, %f113, %f114;
	add.s64 	%rd73, %rd103, 8192;
	// begin inline asm
	ld.global.nc.u64 %rd72, [%rd73];
	// end inline asm
	mov.b64 	{%r92, %r93}, %rd72;
	mov.b32 	%f118, %r93;
	mov.b32 	%f119, %r92;
	add.f32 	%f120, %f116, %f119;
	add.f32 	%f121, %f117, %f118;
	add.s64 	%rd75, %rd103, 12288;
	// begin inline asm
	ld.global.nc.u64 %rd74, [%rd75];
	// end inline asm
	mov.b64 	{%r94, %r95}, %rd74;
	mov.b32 	%f122, %r95;
	mov.b32 	%f123, %r94;
	add.f32 	%f449, %f120, %f123;
	add.f32 	%f448, %f121, %f122;
	add.s32 	%r301, %r301, 2048;
	add.s64 	%rd103, %rd103, 16384;
	setp.lt.s32 	%p10, %r301, %r24;
	@%p10 bra 	$L__BB4_30;
$L__BB4_31:
	// begin inline asm
	mov.u32 %r96, %laneid;
	// end inline asm
	mov.b32 	%r98, %f449;
	mov.b32 	%r104, 1;
	mov.b32 	%r145, 31;
	mov.b32 	%r146, -1;
	// begin inline asm
	shfl.sync.down.b32 %r97, %r98, %r104, %r145, %r146;
	// end inline asm
	mov.b32 	%r103, %f448;
	// begin inline asm
	shfl.sync.down.b32 %r102, %r103, %r104, %r145, %r146;
	// end inline asm
	mov.b32 	%f124, %r97;
	mov.b32 	%f125, %r102;
	setp.gt.s32 	%p11, %r96, 30;
	add.f32 	%f126, %f449, %f124;
	add.f32 	%f127, %f448, %f125;
	selp.f32 	%f128, %f449, %f126, %p11;
	selp.f32 	%f129, %f448, %f127, %p11;
	mov.b32 	%r108, %f128;
	mov.b32 	%r114, 2;
	// begin inline asm
	shfl.sync.down.b32 %r107, %r108, %r114, %r145, %r146;
	// end inline asm
	mov.b32 	%r113, %f129;
	// begin inline asm
	shfl.sync.down.b32 %r112, %r113, %r114, %r145, %r146;
	// end inline asm
	mov.b32 	%f130, %r107;
	mov.b32 	%f131, %r112;
	setp.gt.s32 	%p12, %r96, 29;
	add.f32 	%f132, %f128, %f130;
	add.f32 	%f133, %f129, %f131;
	selp.f32 	%f134, %f128, %f132, %p12;
	selp.f32 	%f135, %f129, %f133, %p12;
	mov.b32 	%r118, %f134;
	mov.b32 	%r124, 4;
	// begin inline asm
	shfl.sync.down.b32 %r117, %r118, %r124, %r145, %r146;
	// end inline asm
	mov.b32 	%r123, %f135;
	// begin inline asm
	shfl.sync.down.b32 %r122, %r123, %r124, %r145, %r146;
	// end inline asm
	mov.b32 	%f136, %r117;
	mov.b32 	%f137, %r122;
	setp.gt.s32 	%p13, %r96, 27;
	add.f32 	%f138, %f134, %f136;
	add.f32 	%f139, %f135, %f137;
	selp.f32 	%f140, %f134, %f138, %p13;
	selp.f32 	%f141, %f135, %f139, %p13;
	mov.b32 	%r128, %f140;
	mov.b32 	%r134, 8;
	// begin inline asm
	shfl.sync.down.b32 %r127, %r128, %r134, %r145, %r146;
	// end inline asm
	mov.b32 	%r133, %f141;
	// begin inline asm
	shfl.sync.down.b32 %r132, %r133, %r134, %r145, %r146;
	// end inline asm
	mov.b32 	%f142, %r127;
	mov.b32 	%f143, %r132;
	setp.gt.s32 	%p14, %r96, 23;
	add.f32 	%f144, %f140, %f142;
	add.f32 	%f145, %f141, %f143;
	selp.f32 	%f146, %f140, %f144, %p14;
	selp.f32 	%f147, %f141, %f145, %p14;
	mov.b32 	%r138, %f146;
	mov.b32 	%r144, 16;
	// begin inline asm
	shfl.sync.down.b32 %r137, %r138, %r144, %r145, %r146;
	// end inline asm
	mov.b32 	%r143, %f147;
	// begin inline asm
	shfl.sync.down.b32 %r142, %r143, %r144, %r145, %r146;
	// end inline asm
	mov.b32 	%f148, %r137;
	mov.b32 	%f149, %r142;
	setp.gt.s32 	%p15, %r96, 15;
	add.f32 	%f49, %f146, %f148;
	add.f32 	%f50, %f147, %f149;
	selp.f32 	%f451, %f146, %f49, %p15;
	selp.f32 	%f450, %f147, %f50, %p15;
	setp.ne.s32 	%p16, %r96, 0;
	@%p16 bra 	$L__BB4_33;
	shr.u32 	%r147, %r17, 2;
	and.b32  	%r148, %r147, 248;
	mov.u32 	%r149, _ZZN3cub18CUB_300001_SM_10006detail6reduce18DeviceReduceKernelINS2_10policy_hubIN6thrust24THRUST_300001_SM_1000_NS7complexIfEEyN4cuda3std3__44plusIvEEE10Policy1000EPS8_ySD_S8_NSB_10__identityEEEvT0_PT3_T1_NS0_13GridEvenShareISL_EET2_T4_E12temp_storage;
	add.s32 	%r150, %r149, %r148;
	st.shared.v2.f32 	[%r150+16], {%f49, %f50};
$L__BB4_33:
	bar.sync 	0;
	setp.ne.s32 	%p17, %r17, 0;
	@%p17 bra 	$L__BB4_35;
	ld.shared.v2.f32 	{%f150, %f151}, [_ZZN3cub18CUB_300001_SM_10006detail6reduce18DeviceReduceKernelINS2_10policy_hubIN6thrust24THRUST_300001_SM_1000_NS7complexIfEEyN4cuda3std3__44plusIvEEE10Policy1000EPS8_ySD_S8_NSB_10__identityEEEvT0_PT3_T1_NS0_13GridEvenShareISL_EET2_T4_E12temp_storage+24];
	add.f32 	%f152, %f451, %f150;
	add.f32 	%f153, %f450, %f151;
	ld.shared.v2.f32 	{%f154, %f155}, [_ZZN3cub18CUB_300001_SM_10006detail6reduce18DeviceReduceKernelINS2_10policy_hubIN6thrust24THRUST_300001_SM_1000_NS7complexIfEEyN4cuda3std3__44plusIvEEE10Policy1000EPS8_ySD_S8_NSB_10__identityEEEvT0_PT3_T1_NS0_13GridEvenShareISL_EET2_T4_E12temp_storage+32];
	add.f32 	%f156, %f152, %f154;
	add.f32 	%f157, %f153, %f155;
	ld.shared.v2.f32 	{%f158, %f159}, [_ZZN3cub18CUB_300001_SM_10006detail6reduce18DeviceReduceKernelINS2_10policy_hubIN6thrust24THRUST_300001_SM_1000_NS7complexIfEEyN4cuda3std3__44plusIvEEE10Policy1000EPS8_ySD_S8_NSB_10__identityEEEvT0_PT3_T1_NS0_13GridEvenShareISL_EET2_T4_E12temp_storage+40];
	add.f32 	%f160, %f156, %f158;
	add.f32 	%f161, %f157, %f159;
	ld.shared.v2.f32 	{%f162, %f163}, [_ZZN3cub18CUB_300001_SM_10006detail6reduce18DeviceReduceKernelINS2_10policy_hubIN6thrust24THRUST_300001_SM_1000_NS7complexIfEEyN4cuda3std3__44plusIvEEE10Policy1000EPS8_ySD_S8_NSB_10__identityEEEvT0_PT3_T1_NS0_13GridEvenShareISL_EET2_T4_E12temp_storage+48];
	add.f32 	%f164, %f160, %f162;
	add.f32 	%f165, %f161, %f163;
	ld.shared.v2.f32 	{%f166, %f167}, [_ZZN3cub18CUB_300001_SM_10006detail6reduce18DeviceReduceKernelINS2_10policy_hubIN6thrust24THRUST_300001_SM_1000_NS7complexIfEEyN4cuda3std3__44plusIvEEE10Policy1000EPS8_ySD_S8_NSB_10__identityEEEvT0_PT3_T1_NS0_13GridEvenShareISL_EET2_T4_E12temp_storage+56];
	add.f32 	%f168, %f164, %f166;
	add.f32 	%f169, %f165, %f167;
	ld.shared.v2.f32 	{%f170, %f171}, [_ZZN3cub18CUB_300001_SM_10006detail6reduce18DeviceReduceKernelINS2_10policy_hubIN6thrust24THRUST_300001_SM_1000_NS7complexIfEEyN4cuda3std3__44plusIvEEE10Policy1000EPS8_ySD_S8_NSB_10__identityEEEvT0_PT3_T1_NS0_13GridEvenShareISL_EET2_T4_E12temp_storage+64];
	add.f32 	%f172, %f168, %f170;
	add.f32 	%f173, %f169, %f171;
	ld.shared.v2.f32 	{%f174, %f175}, [_ZZN3cub18CUB_300001_SM_10006detail6reduce18DeviceReduceKernelINS2_10policy_hubIN6thrust24THRUST_300001_SM_1000_NS7complexIfEEyN4cuda3std3__44plusIvEEE10Policy1000EPS8_ySD_S8_NSB_10__identityEEEvT0_PT3_T1_NS0_13GridEvenShareISL_EET2_T4_E12temp_storage+72];
	add.f32 	%f176, %f172, %f174;
	add.f32 	%f177, %f173, %f175;
	ld.shared.v2.f32 	{%f178, %f179}, [_ZZN3cub18CUB_300001_SM_10006detail6reduce18DeviceReduceKernelINS2_10policy_hubIN6thrust24THRUST_300001_SM_1000_NS7complexIfEEyN4cuda3std3__44plusIvEEE10Policy1000EPS8_ySD_S8_NSB_10__identityEEEvT0_PT3_T1_NS0_13GridEvenShareISL_EET2_T4_E12temp_storage+80];
	add.f32 	%f180, %f176, %f178;
	add.f32 	%f181, %f177, %f179;
	ld.shared.v2.f32 	{%f182, %f183}, [_ZZN3cub18CUB_300001_SM_10006detail6reduce18DeviceReduceKernelINS2_10policy_hubIN6thrust24THRUST_300001_SM_1000_NS7complexIfEEyN4cuda3std3__44plusIvEEE10Policy1000EPS8_ySD_S8_NSB_10__identityEEEvT0_PT3_T1_NS0_13GridEvenShareISL_EET2_T4_E12temp_storage+88];
	add.f32 	%f184, %f180, %f182;
	add.f32 	%f185, %f181, %f183;
	ld.shared.v2.f32 	{%f186, %f187}, [_ZZN3cub18CUB_300001_SM_10006detail6reduce18DeviceReduceKernelINS2_10policy_hubIN6thrust24THRUST_300001_SM_1000_NS7complexIfEEyN4cuda3std3__44plusIvEEE10Policy1000EPS8_ySD_S8_NSB_10__identityEEEvT0_PT3_T1_NS0_13GridEvenShareISL_EET2_T4_E12temp_storage+96];
	add.f32 	%f188, %f184, %f186;
	add.f32 	%f189, %f185, %f187;
	ld.shared.v2.f32 	{%f190, %f191}, [_ZZN3cub18CUB_300001_SM_10006detail6reduce18DeviceReduceKernelINS2_10policy_hubIN6thrust24THRUST_300001_SM_1000_NS7complexIfEEyN4cuda3std3__44plusIvEEE10Policy1000EPS8_ySD_S8_NSB_10__identityEEEvT0_PT3_T1_NS0_13GridEvenShareISL_EET2_T4_E12temp_storage+104];
	add.f32 	%f192, %f188, %f190;
	add.f32 	%f193, %f189, %f191;
	ld.shared.v2.f32 	{%f194, %f195}, [_ZZN3cub18CUB_300001_SM_10006detail6reduce18DeviceReduceKernelINS2_10policy_hubIN6thrust24THRUST_300001_SM_1000_NS7complexIfEEyN4cuda3std3__44plusIvEEE10Policy1000EPS8_ySD_S8_NSB_10__identityEEEvT0_PT3_T1_NS0_13GridEvenShareISL_EET2_T4_E12temp_storage+112];
	add.f32 	%f196, %f192, %f194;
	add.f32 	%f197, %f193, %f195;
	ld.shared.v2.f32 	{%f198, %f199}, [_ZZN3cub18CUB_300001_SM_10006detail6reduce18DeviceReduceKernelINS2_10policy_hubIN6thrust24THRUST_300001_SM_1000_NS7complexIfEEyN4cuda3std3__44plusIvEEE10Policy1000EPS8_ySD_S8_NSB_10__identityEEEvT0_PT3_T1_NS0_13GridEvenShareISL_EET2_T4_E12temp_storage+120];
	add.f32 	%f200, %f196, %f198;
	add.f32 	%f201, %f197, %f199;
	ld.shared.v2.f32 	{%f202, %f203}, [_ZZN3cub18CUB_300001_SM_10006detail6reduce18DeviceReduceKernelINS2_10policy_hubIN6thrust24THRUST_300001_SM_1000_NS7complexIfEEyN4cuda3std3__44plusIvEEE10Policy1000EPS8_ySD_S8_NSB_10__identityEEEvT0_PT3_T1_NS0_13GridEvenShareISL_EET2_T4_E12temp_storage+128];
	add.f32 	%f204, %f200, %f202;
	add.f32 	%f205, %f201, %f203;
	ld.shared.v2.f32 	{%f206, %f207}, [_ZZN3cub18CUB_300001_SM_10006detail6reduce18DeviceReduceKernelINS2_10policy_hubIN6thrust24THRUST_300001_SM_1000_NS7complexIfEEyN4cuda3std3__44plusIvEEE10Policy1000EPS8_ySD_S8_NSB_10__identityEEEvT0_PT3_T1_NS0_13GridEvenShareISL_EET2_T4_E12temp_storage+136];
	add.f32 	%f451, %f204, %f206;
	add.f32 	%f450, %f205, %f207;
$L__BB4_35:
	mov.u32 	%r291, %tid.x;
	setp.ne.s32 	%p55, %r291, 0;
	@%p55 bra 	$L__BB4_37;
	ld.param.u64 	%rd97, [_ZN3cub18CUB_300001_SM_10006detail6reduce18DeviceReduceKernelINS2_10policy_hubIN6thrust24THRUST_300001_SM_1000_NS7complexIfEEyN4cuda3std3__44plusIvEEE10Policy1000EPS8_ySD_S8_NSB_10__identityEEEvT0_PT3_T1_NS0_13GridEvenShareISL_EET2_T4__param_1];
	cvta.to.global.u64 	%rd94, %rd97;
	mul.wide.u32 	%rd95, %r2, 8;
	add.s64 	%rd96, %rd94, %rd95;
	st.global.v2.f32 	[%rd96], {%f451, %f450};
$L__BB4_37:
	ret;

}
	// .globl	_ZN3cub18CUB_300001_SM_10006detail6reduce28DeviceReduceSingleTileKernelINS2_10policy_hubIN6thrust24THRUST_300001_SM_1000_NS7complexIfEEyN4cuda3std3__44plusIvEEE10Policy1000EPS8_SG_iSD_S8_S8_NSB_10__identityEEEvT0_T1_T2_T3_T4_T6_
.visible .entry _ZN3cub18CUB_300001_SM_10006detail6reduce28DeviceReduceSingleTileKernelINS2_10policy_hubIN6thrust24THRUST_300001_SM_1000_NS7complexIfEEyN4cuda3std3__44plusIvEEE10Policy1000EPS8_SG_iSD_S8_S8_NSB_10__identityEEEvT0_T1_T2_T3_T4_T6_(
	.param .u64 .ptr .align 1 _ZN3cub18CUB_300001_SM_10006detail6reduce28DeviceReduceSingleTileKernelINS2_10policy_hubIN6thrust24THRUST_300001_SM_1000_NS7complexIfEEyN4cuda3std3__44plusIvEEE10Policy1000EPS8_SG_iSD_S8_S8_NSB_10__identityEEEvT0_T1_T2_T3_T4_T6__param_0,
	.param .u64 .ptr .align 1 _ZN3cub18CUB_300001_SM_10006detail6reduce28DeviceReduceSingleTileKernelINS2_10policy_hubIN6thrust24THRUST_300001_SM_1000_NS7complexIfEEyN4cuda3std3__44plusIvEEE10Policy1000EPS8_SG_iSD_S8_S8_NSB_10__identityEEEvT0_T1_T2_T3_T4_T6__param_1,
	.param .u32 _ZN3cub18CUB_300001_SM_10006detail6reduce28DeviceReduceSingleTileKernelINS2_10policy_hubIN6thrust24THRUST_300001_SM_1000_NS7complexIfEEyN4cuda3std3__44plusIvEEE10Policy1000EPS8_SG_iSD_S8_S8_NSB_10__identityEEEvT0_T1_T2_T3_T4_T6__param_2,
	.param .align 1 .b8 _ZN3cub18CUB_300001_SM_10006detail6reduce28DeviceReduceSingleTileKernelINS2_10policy_hubIN6thrust24THRUST_300001_SM_1000_NS7complexIfEEyN4cuda3std3__44plusIvEEE10Policy1000EPS8_SG_iSD_S8_S8_NSB_10__identityEEEvT0_T1_T2_T3_T4_T6__param_3[1],
	.param .align 8 .b8 _ZN3cub18CUB_300001_SM_10006detail6reduce28DeviceReduceSingleTileKernelINS2_10policy_hubIN6thrust24THRUST_300001_SM_1000_NS7complexIfEEyN4cuda3std3__44plusIvEEE10Policy1000EPS8_SG_iSD_S8_S8_NSB_10__identityEEEvT0_T1_T2_T3_T4_T6__param_4[8],
	.param .align 1 .b8 _ZN3cub18CUB_300001_SM_10006detail6reduce28DeviceReduceSingleTileKernelINS2_10policy_hubIN6thrust24THRUST_300001_SM_1000_NS7complexIfEEyN4cuda3std3__44plusIvEEE10Policy1000EPS8_SG_iSD_S8_S8_NSB_10__identityEEEvT0_T1_T2_T3_T4_T6__param_5[1]
)
.maxntid 512
.minnctapersm 1
{
	.reg .pred 	%p<58>;
	.reg .b32 	%r<288>;
	.reg .b32 	%f<460>;
	.reg .b64 	%rd<74>;
	// demoted variable
	.shared .align 8 .b8 _ZZN3cub18CUB_300001_SM_10006detail6reduce28DeviceReduceSingleTileKernelINS2_10policy_hubIN6thrust24THRUST_300001_SM_1000_NS7complexIfEEyN4cuda3std3__44plusIvEEE10Policy1000EPS8_SG_iSD_S8_S8_NSB_10__identityEEEvT0_T1_T2_T3_T4_T6_E12temp_storage[152];
	ld.param.u64 	%rd8, [_ZN3cub18CUB_300001_SM_10006detail6reduce28DeviceReduceSingleTileKernelINS2_10policy_hubIN6thrust24THRUST_300001_SM_1000_NS7complexIfEEyN4cuda3std3__44plusIvEEE10Policy1000EPS8_SG_iSD_S8_S8_NSB_10__identityEEEvT0_T1_T2_T3_T4_T6__param_0];
	ld.param.u64 	%rd9, [_ZN3cub18CUB_300001_SM_10006detail6reduce28DeviceReduceSingleTileKernelINS2_10policy_hubIN6thrust24THRUST_300001_SM_1000_NS7complexIfEEyN4cuda3std3__44plusIvEEE10Policy1000EPS8_SG_iSD_S8_S8_NSB_10__identityEEEvT0_T1_T2_T3_T4_T6__param_1];
	ld.param.u32 	%r34, [_ZN3cub18CUB_300001_SM_10006detail6reduce28DeviceReduceSingleTileKernelINS2_10policy_hubIN6thrust24THRUST_300001_SM_1000_NS7complexIfEEyN4cuda3std3__44plusIvEEE10Policy1000EPS8_SG_iSD_S8_S8_NSB_10__identityEEEvT0_T1_T2_T3_T4_T6__param_2];
	ld.param.v2.f32 	{%f59, %f60}, [_ZN3cub18CUB_300001_SM_10006detail6reduce28DeviceReduceSingleTileKernelINS2_10policy_hubIN6thrust24THRUST_300001_SM_1000_NS7complexIfEEyN4cuda3std3__44plusIvEEE10Policy1000EPS8_SG_iSD_S8_S8_NSB_10__identityEEEvT0_T1_T2_T3_T4_T6__param_4];
	cvta.to.global.u64 	%rd1, %rd9;
	setp.ne.s32 	%p1, %r34, 0;
	@%p1 bra 	$L__BB5_3;
	mov.u32 	%r274, %tid.x;
	setp.ne.s32 	%p57, %r274, 0;
	@%p57 bra 	$L__BB5_39;
	st.global.v2.f32 	[%rd1], {%f59, %f60};
	bra.uni 	$L__BB5_39;
$L__BB5_3:
	setp.gt.s32 	%p2, %r34, 3583;
	@%p2 bra 	$L__BB5_21;
	mov.u32 	%r1, %tid.x;
	setp.ge.s32 	%p19, %r1, %r34;
	mov.f32 	%f442, 0f00000000;
	mov.f32 	%f443, %f442;
	mov.u32 	%r278, %r1;
	@%p19 bra 	$L__BB5_6;
	mul.wide.u32 	%rd59, %r1, 8;
	add.s64 	%rd58, %rd8, %rd59;
	// begin inline asm
	ld.global.nc.u64 %rd57, [%rd58];
	// end inline asm
	mov.b64 	{%r138, %r139}, %rd57;
	mov.b32 	%f443, %r138;
	mov.b32 	%f442, %r139;
	add.s32 	%r278, %r1, 512;
$L__BB5_6:
	setp.ge.s32 	%p20, %r278, %r34;
	@%p20 bra 	$L__BB5_12;
	not.b32 	%r140, %r278;
	add.s32 	%r4, %r34, %r140;
	and.b32  	%r141, %r4, 1536;
	setp.eq.s32 	%p21, %r141, 1536;
	@%p21 bra 	$L__BB5_10;
	mul.wide.u32 	%rd60, %r278, 8;
	add.s64 	%rd72, %rd8, %rd60;
	shr.u32 	%r142, %r4, 9;
	add.s32 	%r143, %r142, 1;
	and.b32  	%r144, %r143, 3;
	neg.s32 	%r276, %r144;
$L__BB5_9:
	.pragma "nounroll";
	// begin inline asm
	ld.global.nc.u64 %rd61, [%rd72];
	// end inline asm
	mov.b64 	{%r145, %r146}, %rd61;
	mov.b32 	%f214, %r146;
	mov.b32 	%f215, %r145;
	add.f32 	%f443, %f443, %f215;
	add.f32 	%f442, %f442, %f214;
	add.s32 	%r278, %r278, 512;
	add.s64 	%rd72, %rd72, 4096;
	add.s32 	%r276, %r276, 1;
	setp.ne.s32 	%p22, %r276, 0;
	@%p22 bra 	$L__BB5_9;
$L__BB5_10:
	setp.lt.u32 	%p23, %r4, 1536;
	@%p23 bra 	$L__BB5_12;
$L__BB5_11:
	mul.wide.s32 	%rd71, %r278, 8;
	add.s64 	%rd64, %rd8, %rd71;
	// begin inline asm
	ld.global.nc.u64 %rd63, [%rd64];
	// end inline asm
	mov.b64 	{%r147, %r148}, %rd63;
	mov.b32 	%f216, %r148;
	mov.b32 	%f217, %r147;
	add.f32 	%f218, %f443, %f217;
	add.f32 	%f219, %f442, %f216;
	add.s64 	%rd66, %rd64, 4096;
	// begin inline asm
	ld.global.nc.u64 %rd65, [%rd66];
	// end inline asm
	mov.b64 	{%r149, %r150}, %rd65;
	mov.b32 	%f220, %r150;
	mov.b32 	%f221, %r149;
	add.f32 	%f222, %f218, %f221;
	add.f32 	%f223, %f219, %f220;
	add.s64 	%rd68, %rd64, 8192;
	// begin inline asm
	ld.global.nc.u64 %rd67, [%rd68];
	// end inline asm
	mov.b64 	{%r151, %r152}, %rd67;
	mov.b32 	%f224, %r152;
	mov.b32 	%f225, %r151;
	add.f32 	%f226, %f222, %f225;
	add.f32 	%f227, %f223, %f224;
	add.s64 	%rd70, %rd64, 12288;
	// begin inline asm
	ld.global.nc.u64 %rd69, [%rd70];
	// end inline asm
	mov.b64 	{%r153, %r154}, %rd69;
	mov.b32 	%f228, %r154;
	mov.b32 	%f229, %r153;
	add.f32 	%f443, %f226, %f229;
	add.f32 	%f442, %f227, %f228;
	add.s32 	%r278, %r278, 2048;
	setp.lt.s32 	%p24, %r278, %r34;
	@%p24 bra 	$L__BB5_11;
$L__BB5_12:
	setp.lt.s32 	%p25, %r34, 512;
	@%p25 bra 	$L__BB5_17;
	// begin inline asm
	mov.u32 %r218, %laneid;
	// end inline asm
	mov.b32 	%r220, %f443;
	mov.b32 	%r226, 1;
	mov.b32 	%r267, 31;
	mov.b32 	%r268, -1;
	// begin inline asm
	shfl.sync.down.b32 %r219, %r220, %r226, %r267, %r268;
	// end inline asm
	mov.b32 	%r225, %f442;
	// begin inline asm
	shfl.sync.down.b32 %r224, %r225, %r226, %r267, %r268;
	// end inline asm
	mov.b32 	%f346, %r219;
	mov.b32 	%f347, %r224;
	setp.gt.s32 	%p49, %r218, 30;
	add.f32 	%f348, %f443, %f346;
	add.f32 	%f349, %f442, %f347;
	selp.f32 	%f350, %f442, %f349, %p49;
	selp.f32 	%f351, %f443, %f348, %p49;
	mov.b32 	%r230, %f351;
	mov.b32 	%r236, 2;
	// begin inline asm
	shfl.sync.down.b32 %r229, %r230, %r236, %r267, %r268;
	// end inline asm
	mov.b32 	%r235, %f350;
	// begin inline asm
	shfl.sync.down.b32 %r234, %r235, %r236, %r267, %r268;
	// end inline asm
	mov.b32 	%f352, %r229;
	mov.b32 	%f353, %r234;
	setp.gt.s32 	%p50, %r218, 29;
	add.f32 	%f354, %f351, %f352;
	add.f32 	%f355, %f350, %f353;
	selp.f32 	%f356, %f350, %f355, %p50;
	selp.f32 	%f357, %f351, %f354, %p50;
	mov.b32 	%r240, %f357;
	mov.b32 	%r246, 4;
	// begin inline asm
	shfl.sync.down.b32 %r239, %r240, %r246, %r267, %r268;
	// end inline asm
	mov.b32 	%r245, %f356;
	// begin inline asm
	shfl.sync.down.b32 %r244, %r245, %r246, %r267, %r268;
	// end inline asm
	mov.b32 	%f358, %r239;
	mov.b32 	%f359, %r244;
	setp.gt.s32 	%p51, %r218, 27;
	add.f32 	%f360, %f357, %f358;
	add.f32 	%f361, %f356, %f359;
	selp.f32 	%f362, %f356, %f361, %p51;
	selp.f32 	%f363, %f357, %f360, %p51;
	mov.b32 	%r250, %f363;
	mov.b32 	%r256, 8;
	// begin inline asm
	shfl.sync.down.b32 %r249, %r250, %r256, %r267, %r268;
	// end inline asm
	mov.b32 	%r255, %f362;
	// begin inline asm
	shfl.sync.down.b32 %r254, %r255, %r256, %r267, %r268;
	// end inline asm
	mov.b32 	%f364, %r249;
	mov.b32 	%f365, %r254;
	setp.gt.s32 	%p52, %r218, 23;
	add.f32 	%f366, %f363, %f364;
	add.f32 	%f367, %f362, %f365;
	selp.f32 	%f368, %f363, %f366, %p52;
	selp.f32 	%f369, %f362, %f367, %p52;
	mov.b32 	%r260, %f368;
	mov.b32 	%r266, 16;
	// begin inline asm
	shfl.sync.down.b32 %r259, %r260, %r266, %r267, %r268;
	// end inline asm
	mov.b32 	%r265, %f369;
	// begin inline asm
	shfl.sync.down.b32 %r264, %r265, %r266, %r267, %r268;
	// end inline asm
	mov.b32 	%f370, %r259;
	mov.b32 	%f371, %r264;
	setp.gt.s32 	%p53, %r218, 15;
	add.f32 	%f19, %f368, %f370;
	add.f32 	%f20, %f369, %f371;
	selp.f32 	%f459, %f368, %f19, %p53;
	selp.f32 	%f458, %f369, %f20, %p53;
	setp.ne.s32 	%p54, %r218, 0;
	@%p54 bra 	$L__BB5_15;
	shr.u32 	%r269, %r1, 2;
	and.b32  	%r270, %r269, 248;
	mov.u32 	%r271, _ZZN3cub18CUB_300001_SM_10006detail6reduce28DeviceReduceSingleTileKernelINS2_10policy_hubIN6thrust24THRUST_300001_SM_1000_NS7complexIfEEyN4cuda3std3__44plusIvEEE10Policy1000EPS8_SG_iSD_S8_S8_NSB_10__identityEEEvT0_T1_T2_T3_T4_T6_E12temp_storage;
	add.s32 	%r272, %r271, %r270;
	st.shared.v2.f32 	[%r272+16], {%f19, %f20};
$L__BB5_15:
	bar.sync 	0;
	setp.ne.s32 	%p55, %r1, 0;
	@%p55 bra 	$L__BB5_37;
	ld.shared.v2.f32 	{%f372, %f373}, [_ZZN3cub18CUB_300001_SM_10006detail6reduce28DeviceReduceSingleTileKernelINS2_10policy_hubIN6thrust24THRUST_300001_SM_1000_NS7complexIfEEyN4cuda3std3__44plusIvEEE10Policy1000EPS8_SG_iSD_S8_S8_NSB_10__identityEEEvT0_T1_T2_T3_T4_T6_E12temp_storage+24];
	add.f32 	%f374, %f459, %f372;
	add.f32 	%f375, %f458, %f373;
	ld.shared.v2.f32 	{%f376, %f377}, [_ZZN3cub18CUB_300001_SM_10006detail6reduce28DeviceReduceSingleTileKernelINS2_10policy_hubIN6thrust24THRUST_300001_SM_1000_NS7complexIfEEyN4cuda3std3__44plusIvEEE10Policy1000EPS8_SG_iSD_S8_S8_NSB_10__identityEEEvT0_T1_T2_T3_T4_T6_E12temp_storage+32];
	add.f32 	%f378, %f374, %f376;
	add.f32 	%f379, %f375, %f377;
	ld.shared.v2.f32 	{%f380, %f381}, [_ZZN3cub18CUB_300001_SM_10006detail6reduce28DeviceReduceSingleTileKernelINS2_10policy_hubIN6thrust24THRUST_300001_SM_1000_NS7complexIfEEyN4cuda3std3__44plusIvEEE10Policy1000EPS8_SG_iSD_S8_S8_NSB_10__identityEEEvT0_T1_T2_T3_T4_T6_E12temp_storage+40];
	add.f32 	%f382, %f378, %f380;
	add.f32 	%f383, %f379, %f381;
	ld.shared.v2.f32 	{%f384, %f385}, [_ZZN3cub18CUB_300001_SM_10006detail6reduce28DeviceReduceSingleTileKernelINS2_10policy_hubIN6thrust24THRUST_300001_SM_1000_NS7complexIfEEyN4cuda3std3__44plusIvEEE10Policy1000EPS8_SG_iSD_S8_S8_NSB_10__identityEEEvT0_T1_T2_T3_T4_T6_E12temp_storage+48];
	add.f32 	%f386, %f382, %f384;
	add.f32 	%f387, %f383, %f385;
	ld.shared.v2.f32 	{%f388, %f389}, [_ZZN3cub18CUB_300001_SM_10006detail6reduce28DeviceReduceSingleTileKernelINS2_10policy_hubIN6thrust24THRUST_300001_SM_1000_NS7complexIfEEyN4cuda3std3__44plusIvEEE10Policy1000EPS8_SG_iSD_S8_S8_NSB_10__identityEEEvT0_T1_T2_T3_T4_T6_E12temp_storage+56];
	add.f32 	%f390, %f386, %f388;
	add.f32 	%f391, %f387, %f389;
	ld.shared.v2.f32 	{%f392, %f393}, [_ZZN3cub18CUB_300001_SM_10006detail6reduce28DeviceReduceSingleTileKernelINS2_10policy_hubIN6thrust24THRUST_300001_SM_1000_NS7complexIfEEyN4cuda3std3__44plusIvEEE10Policy1000EPS8_SG_iSD_S8_S8_NSB_10__identityEEEvT0_T1_T2_T3_T4_T6_E12temp_storage+64];
	add.f32 	%f394, %f390, %f392;
	add.f32 	%f395, %f391, %f393;
	ld.shared.v2.f32 	{%f396, %f397}, [_ZZN3cub18CUB_300001_SM_10006detail6reduce28DeviceReduceSingleTileKernelINS2_10policy_hubIN6thrust24THRUST_300001_SM_1000_NS7complexIfEEyN4cuda3std3__44plusIvEEE10Policy1000EPS8_SG_iSD_S8_S8_NSB_10__identityEEEvT0_T1_T2_T3_T4_T6_E12temp_storage+72];
	add.f32 	%f398, %f394, %f396;
	add.f32 	%f399, %f395, %f397;
	ld.shared.v2.f32 	{%f400, %f401}, [_ZZN3cub18CUB_300001_SM_10006detail6reduce28DeviceReduceSingleTileKernelINS2_10policy_hubIN6thrust24THRUST_300001_SM_1000_NS7complexIfEEyN4cuda3std3__44plusIvEEE10Policy1000EPS8_SG_iSD_S8_S8_NSB_10__identityEEEvT0_T1_T2_T3_T4_T6_E12temp_storage+80];
	add.f32 	%f402, %f398, %f400;
	add.f32 	%f403, %f399, %f401;
	ld.shared.v2.f32 	{%f404, %f405}, [_ZZN3cub18CUB_300001_SM_10006detail6reduce28DeviceReduceSingleTileKernelINS2_10policy_hubIN6thrust24THRUST_300001_SM_1000_NS7complexIfEEyN4cuda3std3__44plusIvEEE10Policy1000EPS8_SG_iSD_S8_S8_NSB_10__identityEEEvT0_T1_T2_T3_T4_T6_E12temp_storage+88];
	add.f32 	%f406, %f402, %f404;
	add.f32 	%f407, %f403, %f405;
	ld.shared.v2.f32 	{%f408, %f409}, [_ZZN3cub18CUB_300001_SM_10006detail6reduce28DeviceReduceSingleTileKernelINS2_10policy_hubIN6thrust24THRUST_300001_SM_1000_NS7complexIfEEyN4cuda3std3__44plusIvEEE10Policy1000EPS8_SG_iSD_S8_S8_NSB_10__identityEEEvT0_T1_T2_T3_T4_T6_E12temp_storage+96];
	add.f32 	%f410, %f406, %f408;
	add.f32 	%f411, %f407, %f409;
	ld.shared.v2.f32 	{%f412, %f413}, [_ZZN3cub18CUB_300001_SM_10006detail6reduce28DeviceReduceSingleTileKernelINS2_10policy_hubIN6thrust24THRUST_300001_SM_1000_NS7complexIfEEyN4cuda3std3__44plusIvEEE10Policy1000EPS8_SG_iSD_S8_S8_NSB_10__identityEEEvT0_T1_T2_T3_T4_T6_E12temp_storage+104];
	add.f32 	%f414, %f410, %f412;
	add.f32 	%f415, %f411, %f413;
	ld.shared.v2.f32 	{%f416, %f417}, [_ZZN3cub18CUB_300001_SM_10006detail6reduce28DeviceReduceSingleTileKernelINS2_10policy_hubIN6thrust24THRUST_300001_SM_1000_NS7complexIfEEyN4cuda3std3__44plusIvEEE10Policy1000EPS8_SG_iSD_S8_S8_NSB_10__identityEEEvT0_T1_T2_T3_T4_T6_E12temp_storage+112];
	add.f32 	%f418, %f414, %f416;
	add.f32 	%f419, %f415, %f417;
	ld.shared.v2.f32 	{%f420, %f421}, [_ZZN3cub18CUB_300001_SM_10006detail6reduce28DeviceReduceSingleTileKernelINS2_10policy_hubIN6thrust24THRUST_300001_SM_1000_NS7complexIfEEyN4cuda3std3__44plusIvEEE10Policy1000EPS8_SG_iSD_S8_S8_NSB_10__identityEEEvT0_T1_T2_T3_T4_T6_E12temp_storage+120];
	add.f32 	%f422, %f418, %f420;
	add.f32 	%f423, %f419, %f421;
	ld.shared.v2.f32 	{%f424, %f425}, [_ZZN3cub18CUB_300001_SM_10006detail6reduce28DeviceReduceSingleTileKernelINS2_10policy_hubIN6thrust24THRUST_300001_SM_1000_NS7complexIfEEyN4cuda3std3__44plusIvEEE10Policy1000EPS8_SG_iSD_S8_S8_NSB_10__identityEEEvT0_T1_T2_T3_T4_T6_E12temp_storage+128];
	add.f32 	%f426, %f422, %f424;
	add.f32 	%f427, %f423, %f425;
	ld.shared.v2.f32 	{%f428, %f429}, [_ZZN3cub18CUB_300001_SM_10006detail6reduce28DeviceReduceSingleTileKernelINS2_10policy_hubIN6thrust24THRUST_300001_SM_1000_NS7complexIfEEyN4cuda3std3__44plusIvEEE10Policy1000EPS8_SG_iSD_S8_S8_NSB_10__identityEEEvT0_T1_T2_T3_T4_T6_E12temp_storage+136];
	add.f32 	%f459, %f426, %f428;
	add.f32 	%f458, %f427, %f429;
	bra.uni 	$L__BB5_37;
$L__BB5_17:
	// begin inline asm
	mov.u32 %r155, %laneid;
	// end inline asm
	and.b32  	%r206, %r1, 992;
	add.s32 	%r207, %r206, 32;
	setp.gt.s32 	%p26, %r207, %r34;
	not.b32 	%r208, %r206;
	add.s32 	%r209, %r34, %r208;
	selp.b32 	%r204, %r209, 31, %p26;
	mov.b32 	%r157, %f443;
	mov.b32 	%r163, 1;
	mov.b32 	%r205, -1;
	// begin inline asm
	shfl.sync.down.b32 %r156, %r157, %r163, %r204, %r205;
	// end inline asm
	mov.b32 	%r162, %f442;
	// begin inline asm
	shfl.sync.down.b32 %r161, %r162, %r163, %r204, %r205;
	// end inline asm
	mov.b32 	%f230, %r156;
	mov.b32 	%f231, %r161;
	setp.lt.s32 	%p27, %r155, %r204;
	add.f32 	%f232, %f443, %f230;
	add.f32 	%f233, %f442, %f231;
	selp.f32 	%f234, %f232, %f443, %p27;
	selp.f32 	%f235, %f233, %f442, %p27;
	mov.b32 	%r167, %f234;
	mov.b32 	%r173, 2;
	// begin inline asm
	shfl.sync.down.b32 %r166, %r167, %r173, %r204, %r205;
	// end inline asm
	mov.b32 	%r172, %f235;
	// begin inline asm
	shfl.sync.down.b32 %r171, %r172, %r173, %r204, %r205;
	// end inline asm
	mov.b32 	%f236, %r166;
	mov.b32 	%f237, %r171;
	add.s32 	%r210, %r155, 2;
	setp.gt.s32 	%p28, %r210, %r204;
	add.f32 	%f238, %f234, %f236;
	add.f32 	%f239, %f235, %f237;
	selp.f32 	%f240, %f234, %f238, %p28;
	selp.f32 	%f241, %f235, %f239, %p28;
	mov.b32 	%r177, %f240;
	mov.b32 	%r183, 4;
	// begin inline asm
	shfl.sync.down.b32 %r176, %r177, %r183, %r204, %r205;
	// end inline asm
	mov.b32 	%r182, %f241;
	// begin inline asm
	shfl.sync.down.b32 %r181, %r182, %r183, %r204, %r205;
	// end inline asm
	mov.b32 	%f242, %r176;
	mov.b32 	%f243, %r181;
	add.s32 	%r211, %r155, 4;
	setp.gt.s32 	%p29, %r211, %r204;
	add.f32 	%f244, %f240, %f242;
	add.f32 	%f245, %f241, %f243;
	selp.f32 	%f246, %f240, %f244, %p29;
	selp.f32 	%f247, %f241, %f245, %p29;
	mov.b32 	%r187, %f246;
	mov.b32 	%r193, 8;
	// begin inline asm
	shfl.sync.down.b32 %r186, %r187, %r193, %r204, %r205;
	// end inline asm
	mov.b32 	%r192, %f247;
	// begin inline asm
	shfl.sync.down.b32 %r191, %r192, %r193, %r204, %r205;
	// end inline asm
	mov.b32 	%f248, %r186;
	mov.b32 	%f249, %r191;
	add.s32 	%r212, %r155, 8;
	setp.gt.s32 	%p30, %r212, %r204;
	add.f32 	%f250, %f246, %f248;
	add.f32 	%f251, %f247, %f249;
	selp.f32 	%f252, %f246, %f250, %p30;
	selp.f32 	%f253, %f247, %f251, %p30;
	mov.b32 	%r197, %f252;
	mov.b32 	%r203, 16;
	// begin inline asm
	shfl.sync.down.b32 %r196, %r197, %r203, %r204, %r205;
	// end inline asm
	mov.b32 	%r202, %f253;
	// begin inline asm
	shfl.sync.down.b32 %r201, %r202, %r203, %r204, %r205;
	// end inline asm
	mov.b32 	%f254, %r196;
	mov.b32 	%f255, %r201;
	add.s32 	%r213, %r155, 16;
	setp.gt.s32 	%p31, %r213, %r204;
	add.f32 	%f256, %f252, %f254;
	add.f32 	%f257, %f253, %f255;
	selp.f32 	%f459, %f252, %f256, %p31;
	selp.f32 	%f458, %f253, %f257, %p31;
	setp.ne.s32 	%p32, %r155, 0;
	@%p32 bra 	$L__BB5_19;
	shr.u32 	%r214, %r1, 2;
	and.b32  	%r215, %r214, 248;
	mov.u32 	%r216, _ZZN3cub18CUB_300001_SM_10006detail6reduce28DeviceReduceSingleTileKernelINS2_10policy_hubIN6thrust24THRUST_300001_SM_1000_NS7complexIfEEyN4cuda3std3__44plusIvEEE10Policy1000EPS8_SG_iSD_S8_S8_NSB_10__identityEEEvT0_T1_T2_T3_T4_T6_E12temp_storage;
	add.s32 	%r217, %r216, %r215;
	st.shared.v2.f32 	[%r217+16], {%f459, %f458};
$L__BB5_19:
	bar.sync 	0;
	setp.ne.s32 	%p33, %r1, 0;
	@%p33 bra 	$L__BB5_37;
	setp.gt.s32 	%p34, %r34, 32;
	ld.shared.v2.f32 	{%f258, %f259}, [_ZZN3cub18CUB_300001_SM_10006detail6reduce28DeviceReduceSingleTileKernelINS2_10policy_hubIN6thrust24THRUST_300001_SM_1000_NS7complexIfEEyN4cuda3std3__44plusIvEEE10Policy1000EPS8_SG_iSD_S8_S8_NSB_10__identityEEEvT0_T1_T2_T3_T4_T6_E12temp_storage+24];
	add.f32 	%f260, %f459, %f258;
	add.f32 	%f261, %f458, %f259;
	selp.f32 	%f262, %f260, %f459, %p34;
	selp.f32 	%f263, %f261, %f458, %p34;
	setp.gt.s32 	%p35, %r34, 64;
	ld.shared.v2.f32 	{%f264, %f265}, [_ZZN3cub18CUB_300001_SM_10006detail6reduce28DeviceReduceSingleTileKernelINS2_10policy_hubIN6thrust24THRUST_300001_SM_1000_NS7complexIfEEyN4cuda3std3__44plusIvEEE10Policy1000EPS8_SG_iSD_S8_S8_NSB_10__identityEEEvT0_T1_T2_T3_T4_T6_E12temp_storage+32];
	add.f32 	%f266, %f262, %f264;
	add.f32 	%f267, %f263, %f265;
	selp.f32 	%f268, %f266, %f262, %p35;
	selp.f32 	%f269, %f267, %f263, %p35;
	setp.gt.s32 	%p36, %r34, 96;
	ld.shared.v2.f32 	{%f270, %f271}, [_ZZN3cub18CUB_300001_SM_10006detail6reduce28DeviceReduceSingleTileKernelINS2_10policy_hubIN6thrust24THRUST_300001_SM_1000_NS7complexIfEEyN4cuda3std3__44plusIvEEE10Policy1000EPS8_SG_iSD_S8_S8_NSB_10__identityEEEvT0_T1_T2_T3_T4_T6_E12temp_storage+40];
	add.f32 	%f272, %f268, %f270;
	add.f32 	%f273, %f269, %f271;
	selp.f32 	%f274, %f272, %f268, %p36;
	selp.f32 	%f275, %f273, %f269, %p36;
	setp.gt.s32 	%p37, %r34, 128;
	ld.shared.v2.f32 	{%f276, %f277}, [_ZZN3cub18CUB_300001_SM_10006detail6reduce28DeviceReduceSingleTileKernelINS2_10policy_hubIN6thrust24THRUST_300001_SM_1000_NS7complexIfEEyN4cuda3std3__44plusIvEEE10Policy1000EPS8_SG_iSD_S8_S8_NSB_10__identityEEEvT0_T1_T2_T3_T4_T6_E12temp_storage+48];
	add.f32 	%f278, %f274, %f276;
	add.f32 	%f279, %f275, %f277;
	selp.f32 	%f280, %f278, %f274, %p37;
	selp.f32 	%f281, %f279, %f275, %p37;
	setp.gt.s32 	%p38, %r34, 160;
	ld.shared.v2.f32 	{%f282, %f283}, [_ZZN3cub18CUB_300001_SM_10006detail6reduce28DeviceReduceSingleTileKernelINS2_10policy_hubIN6thrust24THRUST_300001_SM_1000_NS7complexIfEEyN4cuda3std3__44plusIvEEE10Policy1000EPS8_SG_iSD_S8_S8_NSB_10__identityEEEvT0_T1_T2_T3_T4_T6_E12temp_storage+56];
	add.f32 	%f284, %f280, %f282;
	add.f32 	%f285, %f281, %f283;
	selp.f32 	%f286, %f284, %f280, %p38;
	selp.f32 	%f287, %f285, %f281, %p38;
	setp.gt.s32 	%p39, %r34, 192;
	ld.shared.v2.f32 	{%f288, %f289}, [_ZZN3cub18CUB_300001_SM_10006detail6reduce28DeviceReduceSingleTileKernelINS2_10policy_hubIN6thrust24THRUST_300001_SM_1000_NS7complexIfEEyN4cuda3std3__44plusIvEEE10Policy1000EPS8_SG_iSD_S8_S8_NSB_10__identityEEEvT0_T1_T2_T3_T4_T6_E12temp_storage+64];
	add.f32 	%f290, %f286, %f288;
	add.f32 	%f291, %f287, %f289;
	selp.f32 	%f292, %f290, %f286, %p39;
	selp.f32 	%f293, %f291, %f287, %p39;
	setp.gt.s32 	%p40, %r34, 224;
	ld.shared.v2.f32 	{%f294, %f295}, [_ZZN3cub18CUB_300001_SM_10006detail6reduce28DeviceReduceSingleTileKernelINS2_10policy_hubIN6thrust24THRUST_300001_SM_1000_NS7complexIfEEyN4cuda3std3__44plusIvEEE10Policy1000EPS8_SG_iSD_S8_S8_NSB_10__identityEEEvT0_T1_T2_T3_T4_T6_E12temp_storage+72];
	add.f32 	%f296, %f292, %f294;
	add.f32 	%f297, %f293, %f295;
	selp.f32 	%f298, %f296, %f292, %p40;
	selp.f32 	%f299, %f297, %f293, %p40;
	setp.gt.s32 	%p41, %r34, 256;
	ld.shared.v2.f32 	{%f300, %f301}, [_ZZN3cub18CUB_300001_SM_10006detail6reduce28DeviceReduceSingleTileKernelINS2_10policy_hubIN6thrust24THRUST_300001_SM_1000_NS7complexIfEEyN4cuda3std3__44plusIvEEE10Policy1000EPS8_SG_iSD_S8_S8_NSB_10__identityEEEvT0_T1_T2_T3_T4_T6_E12temp_storage+80];
	add.f32 	%f302, %f298, %f300;
	add.f32 	%f303, %f299, %f301;
	selp.f32 	%f304, %f302, %f298, %p41;
	selp.f32 	%f305, %f303, %f299, %p41;
	setp.gt.s32 	%p42, %r34, 288;
	ld.shared.v2.f32 	{%f306, %f307}, [_ZZN3cub18CUB_300001_SM_10006detail6reduce28DeviceReduceSingleTileKernelINS2_10policy_hubIN6thrust24THRUST_300001_SM_1000_NS7complexIfEEyN4cuda3std3__44plusIvEEE10Policy1000EPS8_SG_iSD_S8_S8_NSB_10__identityEEEvT0_T1_T2_T3_T4_T6_E12temp_storage+88];
	add.f32 	%f308, %f304, %f306;
	add.f32 	%f309, %f305, %f307;
	selp.f32 	%f310, %f308, %f304, %p42;
	selp.f32 	%f311, %f309, %f305, %p42;
	setp.gt.s32 	%p43, %r34, 320;
	ld.shared.v2.f32 	{%f312, %f313}, [_ZZN3cub18CUB_300001_SM_10006detail6reduce28DeviceReduceSingleTileKernelINS2_10policy_hubIN6thrust24THRUST_300001_SM_1000_NS7complexIfEEyN4cuda3std3__44plusIvEEE10Policy1000EPS8_SG_iSD_S8_S8_NSB_10__identityEEEvT0_T1_T2_T3_T4_T6_E12temp_storage+96];
	add.f32 	%f314, %f310, %f312;
	add.f32 	%f315, %f311, %f313;
	selp.f32 	%f316, %f314, %f310, %p43;
	selp.f32 	%f317, %f315, %f311, %p43;
	setp.gt.s32 	%p44, %r34, 352;
	ld.shared.v2.f32 	{%f318, %f319}, [_ZZN3cub18CUB_300001_SM_10006detail6reduce28DeviceReduceSingleTileKernelINS2_10policy_hubIN6thrust24THRUST_300001_SM_1000_NS7complexIfEEyN4cuda3std3__44plusIvEEE10Policy1000EPS8_SG_iSD_S8_S8_NSB_10__identityEEEvT0_T1_T2_T3_T4_T6_E12temp_storage+104];
	add.f32 	%f320, %f316, %f318;
	add.f32 	%f321, %f317, %f319;
	selp.f32 	%f322, %f320, %f316, %p44;
	selp.f32 	%f323, %f321, %f317, %p44;
	setp.gt.s32 	%p45, %r34, 384;
	ld.shared.v2.f32 	{%f324, %f325}, [_ZZN3cub18CUB_300001_SM_10006detail6reduce28DeviceReduceSingleTileKernelINS2_10policy_hubIN6thrust24THRUST_300001_SM_1000_NS7complexIfEEyN4cuda3std3__44plusIvEEE10Policy1000EPS8_SG_iSD_S8_S8_NSB_10__identityEEEvT0_T1_T2_T3_T4_T6_E12temp_storage+112];
	add.f32 	%f326, %f322, %f324;
	add.f32 	%f327, %f323, %f325;
	selp.f32 	%f328, %f326, %f322, %p45;
	selp.f32 	%f329, %f327, %f323, %p45;
	setp.gt.s32 	%p46, %r34, 416;
	ld.shared.v2.f32 	{%f330, %f331}, [_ZZN3cub18CUB_300001_SM_10006detail6reduce28DeviceReduceSingleTileKernelINS2_10policy_hubIN6thrust24THRUST_300001_SM_1000_NS7complexIfEEyN4cuda3std3__44plusIvEEE10Policy1000EPS8_SG_iSD_S8_S8_NSB_10__identityEEEvT0_T1_T2_T3_T4_T6_E12temp_storage+120];
	add.f32 	%f332, %f328, %f330;
	add.f32 	%f333, %f329, %f331;
	selp.f32 	%f334, %f332, %f328, %p46;
	selp.f32 	%f335, %f333, %f329, %p46;
	setp.gt.s32 	%p47, %r34, 448;
	ld.shared.v2.f32 	{%f336, %f337}, [_ZZN3cub18CUB_300001_SM_10006detail6reduce28DeviceReduceSingleTileKernelINS2_10policy_hubIN6thrust24THRUST_300001_SM_1000_NS7complexIfEEyN4cuda3std3__44plusIvEEE10Policy1000EPS8_SG_iSD_S8_S8_NSB_10__identityEEEvT0_T1_T2_T3_T4_T6_E12temp_storage+128];
	add.f32 	%f338, %f334, %f336;
	add.f32 	%f339, %f335, %f337;
	selp.f32 	%f340, %f338, %f334, %p47;
	selp.f32 	%f341, %f339, %f335, %p47;
	setp.gt.s32 	%p48, %r34, 480;
	ld.shared.v2.f32 	{%f342, %f343}, [_ZZN3cub18CUB_300001_SM_10006detail6reduce28DeviceReduceSingleTileKernelINS2_10policy_hubIN6thrust24THRUST_300001_SM_1000_NS7complexIfEEyN4cuda3std3__44plusIvEEE10Policy1000EPS8_SG_iSD_S8_S8_NSB_10__identityEEEvT0_T1_T2_T3_T4_T6_E12temp_storage+136];
	add.f32 	%f344, %f340, %f342;
	add.f32 	%f345, %f341, %f343;
	selp.f32 	%f459, %f344, %f340, %p48;
	selp.f32 	%f458, %f345, %f341, %p48;
	bra.uni 	$L__BB5_37;
$L__BB5_21:
	mov.u32 	%r13, %tid.x;
	mul.wide.u32 	%rd24, %r13, 8;
	add.s64 	%rd11, %rd8, %rd24;
	// begin inline asm
	ld.global.nc.u64 %rd10, [%rd11];
	// end inline asm
	mov.b64 	{%r36, %r37}, %rd10;
	mov.b32 	%f61, %r37;
	mov.b32 	%f62, %r36;
	add.s64 	%rd13, %rd11, 4096;
	// begin inline asm
	ld.global.nc.u64 %rd12, [%rd13];
	// end inline asm
	mov.b64 	{%r38, %r39}, %rd12;
	mov.b32 	%f63, %r39;
	mov.b32 	%f64, %r38;
	add.s64 	%rd15, %rd11, 8192;
	// begin inline asm
	ld.global.nc.u64 %rd14, [%rd15];
	// end inline asm
	mov.b64 	{%r40, %r41}, %rd14;
	mov.b32 	%f65, %r41;
	mov.b32 	%f66, %r40;
	add.s64 	%rd17, %rd11, 12288;
	// begin inline asm
	ld.global.nc.u64 %rd16, [%rd17];
	// end inline asm
	mov.b64 	{%r42, %r43}, %rd16;
	mov.b32 	%f67, %r43;
	mov.b32 	%f68, %r42;
	add.s64 	%rd19, %rd11, 16384;
	// begin inline asm
	ld.global.nc.u64 %rd18, [%rd19];
	// end inline asm
	mov.b64 	{%r44, %r45}, %rd18;
	mov.b32 	%f69, %r45;
	mov.b32 	%f70, %r44;
	add.s64 	%rd21, %rd11, 20480;
	// begin inline asm
	ld.global.nc.u64 %rd20, [%rd21];
	// end inline asm
	mov.b64 	{%r46, %r47}, %rd20;
	mov.b32 	%f71, %r47;
	mov.b32 	%f72, %r46;
	add.s64 	%rd23, %rd11, 24576;
	// begin inline asm
	ld.global.nc.u64 %rd22, [%rd23];
	// end inline asm
	mov.b64 	{%r48, %r49}, %rd22;
	mov.b32 	%f73, %r49;
	mov.b32 	%f74, %r48;
	add.f32 	%f75, %f62, %f64;
	add.f32 	%f76, %f61, %f63;
	add.f32 	%f77, %f75, %f66;
	add.f32 	%f78, %f76, %f65;
	add.f32 	%f79, %f77, %f68;
	add.f32 	%f80, %f78, %f67;
	add.f32 	%f81, %f79, %f70;
	add.f32 	%f82, %f80, %f69;
	add.f32 	%f83, %f81, %f72;
	add.f32 	%f84, %f82, %f71;
	add.f32 	%f457, %f83, %f74;
	add.f32 	%f456, %f84, %f73;
	setp.lt.u32 	%p3, %r34, 7168;
	mov.b32 	%r281, 3584;
	@%p3 bra 	$L__BB5_25;
	add.s32 	%r14, %r34, -3584;
	mov.b32 	%r281, 3584;
$L__BB5_23:
	add.s32 	%r51, %r281, %r13;
	mul.wide.u32 	%rd39, %r51, 8;
	add.s64 	%rd26, %rd8, %rd39;
	// begin inline asm
	ld.global.nc.u64 %rd25, [%rd26];
	// end inline asm
	mov.b64 	{%r52, %r53}, %rd25;
	mov.b32 	%f85, %r53;
	mov.b32 	%f86, %r52;
	add.s64 	%rd28, %rd26, 4096;
	// begin inline asm
	ld.global.nc.u64 %rd27, [%rd28];
	// end inline asm
	mov.b64 	{%r54, %r55}, %rd27;
	mov.b32 	%f87, %r55;
	mov.b32 	%f88, %r54;
	add.s64 	%rd30, %rd26, 8192;
	// begin inline asm
	ld.global.nc.u64 %rd29, [%rd30];
	// end inline asm
	mov.b64 	{%r56, %r57}, %rd29;
	mov.b32 	%f89, %r57;
	mov.b32 	%f90, %r56;
	add.s64 	%rd32, %rd26, 12288;
	// begin inline asm
	ld.global.nc.u64 %rd31, [%rd32];
	// end inline asm
	mov.b64 	{%r58, %r59}, %rd31;
	mov.b32 	%f91, %r59;
	mov.b32 	%f92, %r58;
	add.s64 	%rd34, %rd26, 16384;
	// begin inline asm
	ld.global.nc.u64 %rd33, [%rd34];
	// end inline asm
	mov.b64 	{%r60, %r61}, %rd33;
	mov.b32 	%f93, %r61;
	mov.b32 	%f94, %r60;
	add.s64 	%rd36, %rd26, 20480;
	// begin inline asm
	ld.global.nc.u64 %rd35, [%rd36];
	// end inline asm
	mov.b64 	{%r62, %r63}, %rd35;
	mov.b32 	%f95, %r63;
	mov.b32 	%f96, %r62;
	add.s64 	%rd38, %rd26, 24576;
	// begin inline asm
	ld.global.nc.u64 %rd37, [%rd38];
	// end inline asm
	mov.b64 	{%r64, %r65}, %rd37;
	mov.b32 	%f97, %r65;
	mov.b32 	%f98, %r64;
	add.f32 	%f99, %f457, %f86;
	add.f32 	%f100, %f456, %f85;
	add.f32 	%f101, %f99, %f88;
	add.f32 	%f102, %f100, %f87;
	add.f32 	%f103, %f101, %f90;
	add.f32 	%f104, %f102, %f89;
	add.f32 	%f105, %f103, %f92;
	add.f32 	%f106, %f104, %f91;
	add.f32 	%f107, %f105, %f94;
	add.f32 	%f108, %f106, %f93;
	add.f32 	%f109, %f107, %f96;
	add.f32 	%f110, %f108, %f95;
	add.f32 	%f457, %f109, %f98;
	add.f32 	%f456, %f110, %f97;
	sub.s32 	%r66, %r34, %r281;
	setp.lt.s32 	%p4, %r66, 3584;
	@%p4 bra 	$L__BB5_33;
	add.s32 	%r281, %r281, 3584;
	setp.le.s32 	%p5, %r281, %r14;
	@%p5 bra 	$L__BB5_23;
$L__BB5_25:
	setp.le.s32 	%p6, %r34, %r281;
	@%p6 bra 	$L__BB5_33;
	sub.s32 	%r18, %r34, %r281;
	setp.ge.s32 	%p7, %r13, %r18;
	@%p7 bra 	$L__BB5_33;
	not.b32 	%r67, %r13;
	add.s32 	%r68, %r34, %r67;
	sub.s32 	%r19, %r68, %r281;
	and.b32  	%r69, %r19, 1536;
	setp.eq.s32 	%p8, %r69, 1536;
	mov.u32 	%r285, %r13;
	@%p8 bra 	$L__BB5_30;
	add.s32 	%r283, %r13, %r281;
	shr.u32 	%r70, %r19, 9;
	add.s32 	%r71, %r70, 1;
	and.b32  	%r72, %r71, 3;
	neg.s32 	%r282, %r72;
	mov.u32 	%r285, %r13;
$L__BB5_29:
	.pragma "nounroll";
	mul.wide.u32 	%rd42, %r283, 8;
	add.s64 	%rd41, %rd8, %rd42;
	// begin inline asm
	ld.global.nc.u64 %rd40, [%rd41];
	// end inline asm
	mov.b64 	{%r73, %r74}, %rd40;
	mov.b32 	%f112, %r74;
	mov.b32 	%f113, %r73;
	add.f32 	%f457, %f457, %f113;
	add.f32 	%f456, %f456, %f112;
	add.s32 	%r285, %r285, 512;
	add.s32 	%r283, %r283, 512;
	add.s32 	%r282, %r282, 1;
	setp.ne.s32 	%p9, %r282, 0;
	@%p9 bra 	$L__BB5_29;
$L__BB5_30:
	setp.lt.u32 	%p10, %r19, 1536;
	@%p10 bra 	$L__BB5_33;
	cvt.u64.u32 	%rd43, %r285;
	cvt.u64.u32 	%rd44, %r281;
	add.s64 	%rd45, %rd43, %rd44;
	shl.b64 	%rd46, %rd45, 3;
	add.s64 	%rd47, %rd46, %rd8;
	add.s64 	%rd73, %rd47, 8192;
	add.s32 	%r286, %r285, %r281;
$L__BB5_32:
	mul.wide.u32 	%rd56, %r286, 8;
	add.s64 	%rd49, %rd8, %rd56;
	// begin inline asm
	ld.global.nc.u64 %rd48, [%rd49];
	// end inline asm
	mov.b64 	{%r75, %r76}, %rd48;
	mov.b32 	%f114, %r76;
	mov.b32 	%f115, %r75;
	add.f32 	%f116, %f457, %f115;
	add.f32 	%f117, %f456, %f114;
	add.s64 	%rd51, %rd73, -4096;
	// begin inline asm
	ld.global.nc.u64 %rd50, [%rd51];
	// end inline asm
	mov.b64 	{%r77, %r78}, %rd50;
	mov.b32 	%f118, %r78;
	mov.b32 	%f119, %r77;
	add.f32 	%f120, %f116, %f119;
	add.f32 	%f121, %f117, %f118;
	// begin inline asm
	ld.global.nc.u64 %rd52, [%rd73];
	// end inline asm
	mov.b64 	{%r79, %r80}, %rd52;
	mov.b32 	%f122, %r80;
	mov.b32 	%f123, %r79;
	add.f32 	%f124, %f120, %f123;
	add.f32 	%f125, %f121, %f122;
	add.s64 	%rd55, %rd73, 4096;
	// begin inline asm
	ld.global.nc.u64 %rd54, [%rd55];
	// end inline asm
	mov.b64 	{%r81, %r82}, %rd54;
	mov.b32 	%f126, %r82;
	mov.b32 	%f127, %r81;
	add.f32 	%f457, %f124, %f127;
	add.f32 	%f456, %f125, %f126;
	add.s32 	%r285, %r285, 2048;
	add.s64 	%rd73, %rd73, 16384;
	add.s32 	%r286, %r286, 2048;
	setp.lt.s32 	%p11, %r285, %r18;
	@%p11 bra 	$L__BB5_32;
$L__BB5_33:
	// begin inline asm
	mov.u32 %r83, %laneid;
	// end inline asm
	mov.b32 	%r85, %f457;
	mov.b32 	%r91, 1;
	mov.b32 	%r132, 31;
	mov.b32 	%r133, -1;
	// begin inline asm
	shfl.sync.down.b32 %r84, %r85, %r91, %r132, %r133;
	// end inline asm
	mov.b32 	%r90, %f456;
	// begin inline asm
	shfl.sync.down.b32 %r89, %r90, %r91, %r132, %r133;
	// end inline asm
	mov.b32 	%f128, %r84;
	mov.b32 	%f129, %r89;
	setp.gt.s32 	%p12, %r83, 30;
	add.f32 	%f130, %f457, %f128;
	add.f32 	%f131, %f456, %f129;
	selp.f32 	%f132, %f457, %f130, %p12;
	selp.f32 	%f133, %f456, %f131, %p12;
	mov.b32 	%r95, %f132;
	mov.b32 	%r101, 2;
	// begin inline asm
	shfl.sync.down.b32 %r94, %r95, %r101, %r132, %r133;
	// end inline asm
	mov.b32 	%r100, %f133;
	// begin inline asm
	shfl.sync.down.b32 %r99, %r100, %r101, %r132, %r133;
	// end inline asm
	mov.b32 	%f134, %r94;
	mov.b32 	%f135, %r99;
	setp.gt.s32 	%p13, %r83, 29;
	add.f32 	%f136, %f132, %f134;
	add.f32 	%f137, %f133, %f135;
	selp.f32 	%f138, %f132, %f136, %p13;
	selp.f32 	%f139, %f133, %f137, %p13;
	mov.b32 	%r105, %f138;
	mov.b32 	%r111, 4;
	// begin inline asm
	shfl.sync.down.b32 %r104, %r105, %r111, %r132, %r133;
	// end inline asm
	mov.b32 	%r110, %f139;
	// begin inline asm
	shfl.sync.down.b32 %r109, %r110, %r111, %r132, %r133;
	// end inline asm
	mov.b32 	%f140, %r104;
	mov.b32 	%f141, %r109;
	setp.gt.s32 	%p14, %r83, 27;
	add.f32 	%f142, %f138, %f140;
	add.f32 	%f143, %f139, %f141;
	selp.f32 	%f144, %f138, %f142, %p14;
	selp.f32 	%f145, %f139, %f143, %p14;
	mov.b32 	%r115, %f144;
	mov.b32 	%r121, 8;
	// begin inline asm
	shfl.sync.down.b32 %r114, %r115, %r121, %r132, %r133;
	// end inline asm
	mov.b32 	%r120, %f145;
	// begin inline asm
	shfl.sync.down.b32 %r119, %r120, %r121, %r132, %r133;
	// end inline asm
	mov.b32 	%f146, %r114;
	mov.b32 	%f147, %r119;
	setp.gt.s32 	%p15, %r83, 23;
	add.f32 	%f148, %f144, %f146;
	add.f32 	%f149, %f145, %f147;
	selp.f32 	%f150, %f144, %f148, %p15;
	selp.f32 	%f151, %f145, %f149, %p15;
	mov.b32 	%r125, %f150;
	mov.b32 	%r131, 16;
	// begin inline asm
	shfl.sync.down.b32 %r124, %r125, %r131, %r132, %r133;
	// end inline asm
	mov.b32 	%r130, %f151;
	// begin inline asm
	shfl.sync.down.b32 %r129, %r130, %r131, %r132, %r133;
	// end inline asm
	mov.b32 	%f152, %r124;
	mov.b32 	%f153, %r129;
	setp.gt.s32 	%p16, %r83, 15;
	add.f32 	%f51, %f150, %f152;
	add.f32 	%f52, %f151, %f153;
	selp.f32 	%f459, %f150, %f51, %p16;
	selp.f32 	%f458, %f151, %f52, %p16;
	setp.ne.s32 	%p17, %r83, 0;
	@%p17 bra 	$L__BB5_35;
	shr.u32 	%r134, %r13, 2;
	and.b32  	%r135, %r134, 248;
	mov.u32 	%r136, _ZZN3cub18CUB_300001_SM_10006detail6reduce28DeviceReduceSingleTileKernelINS2_10policy_hubIN6thrust24THRUST_300001_SM_1000_NS7complexIfEEyN4cuda3std3__44plusIvEEE10Policy1000EPS8_SG_iSD_S8_S8_NSB_10__identityEEEvT0_T1_T2_T3_T4_T6_E12temp_storage;
	add.s32 	%r137, %r136, %r135;
	st.shared.v2.f32 	[%r137+16], {%f51, %f52};
$L__BB5_35:
	bar.sync 	0;
	setp.ne.s32 	%p18, %r13, 0;
	@%p18 bra 	$L__BB5_37;
	ld.shared.v2.f32 	{%f154, %f155}, [_ZZN3cub18CUB_300001_SM_10006detail6reduce28DeviceReduceSingleTileKernelINS2_10policy_hubIN6thrust24THRUST_300001_SM_1000_NS7complexIfEEyN4cuda3std3__44plusIvEEE10Policy1000EPS8_SG_iSD_S8_S8_NSB_10__identityEEEvT0_T1_T2_T3_T4_T6_E12temp_storage+24];
	add.f32 	%f156, %f459, %f154;
	add.f32 	%f157, %f458, %f155;
	ld.shared.v2.f32 	{%f158, %f159}, [_ZZN3cub18CUB_300001_SM_10006detail6reduce28DeviceReduceSingleTileKernelINS2_10policy_hubIN6thrust24THRUST_300001_SM_1000_NS7complexIfEEyN4cuda3std3__44plusIvEEE10Policy1000EPS8_SG_iSD_S8_S8_NSB_10__identityEEEvT0_T1_T2_T3_T4_T6_E12temp_storage+32];
	add.f32 	%f160, %f156, %f158;
	add.f32 	%f161, %f157, %f159;
	ld.shared.v2.f32 	{%f162, %f163}, [_ZZN3cub18CUB_300001_SM_10006detail6reduce28DeviceReduceSingleTileKernelINS2_10policy_hubIN6thrust24THRUST_300001_SM_1000_NS7complexIfEEyN4cuda3std3__44plusIvEEE10Policy1000EPS8_SG_iSD_S8_S8_NSB_10__identityEEEvT0_T1_T2_T3_T4_T6_E12temp_storage+40];
	add.f32 	%f164, %f160, %f162;
	add.f32 	%f165, %f161, %f163;
	ld.shared.v2.f32 	{%f166, %f167}, [_ZZN3cub18CUB_300001_SM_10006detail6reduce28DeviceReduceSingleTileKernelINS2_10policy_hubIN6thrust24THRUST_300001_SM_1000_NS7complexIfEEyN4cuda3std3__44plusIvEEE10Policy1000EPS8_SG_iSD_S8_S8_NSB_10__identityEEEvT0_T1_T2_T3_T4_T6_E12temp_storage+48];
	add.f32 	%f168, %f164, %f166;
	add.f32 	%f169, %f165, %f167;
	ld.shared.v2.f32 	{%f170, %f171}, [_ZZN3cub18CUB_300001_SM_10006detail6reduce28DeviceReduceSingleTileKernelINS2_10policy_hubIN6thrust24THRUST_300001_SM_1000_NS7complexIfEEyN4cuda3std3__44plusIvEEE10Policy1000EPS8_SG_iSD_S8_S8_NSB_10__identityEEEvT0_T1_T2_T3_T4_T6_E12temp_storage+56];
	add.f32 	%f172, %f168, %f170;
	add.f32 	%f173, %f169, %f171;
	ld.shared.v2.f32 	{%f174, %f175}, [_ZZN3cub18CUB_300001_SM_10006detail6reduce28DeviceReduceSingleTileKernelINS2_10policy_hubIN6thrust24THRUST_300001_SM_1000_NS7complexIfEEyN4cuda3std3__44plusIvEEE10Policy1000EPS8_SG_iSD_S8_S8_NSB_10__identityEEEvT0_T1_T2_T3_T4_T6_E12temp_storage+64];
	add.f32 	%f176, %f172, %f174;
	add.f32 	%f177, %f173, %f175;
	ld.shared.v2.f32 	{%f178, %f179}, [_ZZN3cub18CUB_300001_SM_10006detail6reduce28DeviceReduceSingleTileKernelINS2_10policy_hubIN6thrust24THRUST_300001_SM_1000_NS7complexIfEEyN4cuda3std3__44plusIvEEE10Policy1000EPS8_SG_iSD_S8_S8_NSB_10__identityEEEvT0_T1_T2_T3_T4_T6_E12temp_storage+72];
	add.f32 	%f180, %f176, %f178;
	add.f32 	%f181, %f177, %f179;
	ld.shared.v2.f32 	{%f182, %f183}, [_ZZN3cub18CUB_300001_SM_10006detail6reduce28DeviceReduceSingleTileKernelINS2_10policy_hubIN6thrust24THRUST_300001_SM_1000_NS7complexIfEEyN4cuda3std3__44plusIvEEE10Policy1000EPS8_SG_iSD_S8_S8_NSB_10__identityEEEvT0_T1_T2_T3_T4_T6_E12temp_storage+80];
	add.f32 	%f184, %f180, %f182;
	add.f32 	%f185, %f181, %f183;
	ld.shared.v2.f32 	{%f186, %f187}, [_ZZN3cub18CUB_300001_SM_10006detail6reduce28DeviceReduceSingleTileKernelINS2_10policy_hubIN6thrust24THRUST_300001_SM_1000_NS7complexIfEEyN4cuda3std3__44plusIvEEE10Policy1000EPS8_SG_iSD_S8_S8_NSB_10__identityEEEvT0_T1_T2_T3_T4_T6_E12temp_storage+88];
	add.f32 	%f188, %f184, %f186;
	add.f32 	%f189, %f185, %f187;
	ld.shared.v2.f32 	{%f190, %f191}, [_ZZN3cub18CUB_300001_SM_10006detail6reduce28DeviceReduceSingleTileKernelINS2_10policy_hubIN6thrust24THRUST_300001_SM_1000_NS7complexIfEEyN4cuda3std3__44plusIvEEE10Policy1000EPS8_SG_iSD_S8_S8_NSB_10__identityEEEvT0_T1_T2_T3_T4_T6_E12temp_storage+96];
	add.f32 	%f192, %f188, %f190;
	add.f32 	%f193, %f189, %f191;
	ld.shared.v2.f32 	{%f194, %f195}, [_ZZN3cub18CUB_300001_SM_10006detail6reduce28DeviceReduceSingleTileKernelINS2_10policy_hubIN6thrust24THRUST_300001_SM_1000_NS7complexIfEEyN4cuda3std3__44plusIvEEE10Policy1000EPS8_SG_iSD_S8_S8_NSB_10__identityEEEvT0_T1_T2_T3_T4_T6_E12temp_storage+104];
	add.f32 	%f196, %f192, %f194;
	add.f32 	%f197, %f193, %f195;
	ld.shared.v2.f32 	{%f198, %f199}, [_ZZN3cub18CUB_300001_SM_10006detail6reduce28DeviceReduceSingleTileKernelINS2_10policy_hubIN6thrust24THRUST_300001_SM_1000_NS7complexIfEEyN4cuda3std3__44plusIvEEE10Policy1000EPS8_SG_iSD_S8_S8_NSB_10__identityEEEvT0_T1_T2_T3_T4_T6_E12temp_storage+112];
	add.f32 	%f200, %f196, %f198;
	add.f32 	%f201, %f197, %f199;
	ld.shared.v2.f32 	{%f202, %f203}, [_ZZN3cub18CUB_300001_SM_10006detail6reduce28DeviceReduceSingleTileKernelINS2_10policy_hubIN6thrust24THRUST_300001_SM_1000_NS7complexIfEEyN4cuda3std3__44plusIvEEE10Policy1000EPS8_SG_iSD_S8_S8_NSB_10__identityEEEvT0_T1_T2_T3_T4_T6_E12temp_storage+120];
	add.f32 	%f204, %f200, %f202;
	add.f32 	%f205, %f201, %f203;
	ld.shared.v2.f32 	{%f206, %f207}, [_ZZN3cub18CUB_300001_SM_10006detail6reduce28DeviceReduceSingleTileKernelINS2_10policy_hubIN6thrust24THRUST_300001_SM_1000_NS7complexIfEEyN4cuda3std3__44plusIvEEE10Policy1000EPS8_SG_iSD_S8_S8_NSB_10__identityEEEvT0_T1_T2_T3_T4_T6_E12temp_storage+128];
	add.f32 	%f208, %f204, %f206;
	add.f32 	%f209, %f205, %f207;
	ld.shared.v2.f32 	{%f210, %f211}, [_ZZN3cub18CUB_300001_SM_10006detail6reduce28DeviceReduceSingleTileKernelINS2_10policy_hubIN6thrust24THRUST_300001_SM_1000_NS7complexIfEEyN4cuda3std3__44plusIvEEE10Policy1000EPS8_SG_iSD_S8_S8_NSB_10__identityEEEvT0_T1_T2_T3_T4_T6_E12temp_storage+136];
	add.f32 	%f459, %f208, %f210;
	add.f32 	%f458, %f209, %f211;
$L__BB5_37:
	mov.u32 	%r273, %tid.x;
	setp.ne.s32 	%p56, %r273, 0;
	@%p56 bra 	$L__BB5_39;
	add.f32 	%f430, %f59, %f459;
	add.f32 	%f431, %f60, %f458;
	st.global.v2.f32 	[%rd1], {%f430, %f431};
$L__BB5_39:
	ret;

}


// ===== COMPILED SASS (sm_100) =====

	.target	sm_100

	.elftype	@"ET_EXEC"


//--------------------- .note.nv.tkinfo           --------------------------
	.section	.note.nv.tkinfo,"",@"SHT_NOTE"
	.sectionflags	@"SHF_NOTE_NV_TKINFO"
	.tkinfo
        /*0018*/ 	.word	0x00000002
        /*0030*/ 	.string	""
        /*0030*/ 	.string	"ptxas"
        /*0030*/ 	.string	"Cuda compilation tools, release 13.0, V13.0.88"
        /*0030*/ 	.string	"Build cuda_13.0.r13.0/compiler.36424714_0"
        /*0030*/ 	.string	"-arch sm_100 -m 64 "



//--------------------- .note.nv.cuinfo           --------------------------
	.section	.note.nv.cuinfo,"",@"SHT_NOTE"
	.sectionflags	@"SHF_NOTE_NV_CUINFO"
        /*0018*/ 	.short	0x0002
        /*001a*/ 	.short	0x0064
        /*001c*/ 	.short	0x0082
	.zero		2


//--------------------- .nv.info                  --------------------------
	.section	.nv.info,"",@"SHT_CUDA_INFO"
	.align	4


	//----- nvinfo : EIATTR_REGCOUNT
	.align		4
        /*0000*/ 	.byte	0x04, 0x2f
        /*0002*/ 	.short	(.L_42 - .L_41)
	.align		4
.L_41:
        /*0004*/ 	.word	index@(_Z10init_spinsPaxx)
        /*0008*/ 	.word	0x00000008


	//----- nvinfo : EIATTR_FRAME_SIZE
	.align		4
.L_42:
        /*000c*/ 	.byte	0x04, 0x11
        /*000e*/ 	.short	(.L_44 - .L_43)
	.align		4
.L_43:
        /*0010*/ 	.word	index@(_Z10init_spinsPaxx)
        /*0014*/ 	.word	0x00000000


	//----- nvinfo : EIATTR_REGCOUNT
	.align		4
.L_44:
        /*0018*/ 	.byte	0x04, 0x2f
        /*001a*/ 	.short	(.L_46 - .L_45)
	.align		4
.L_45:
        /*001c*/ 	.word	index@(_Z11B2_latticesPaS_PKfPN6thrust24THRUST_300001_SM_1000_NS7complexIfEEii)
        /*0020*/ 	.word	0x0000001c


	//----- nvinfo : EIATTR_FRAME_SIZE
	.align		4
.L_46:
        /*0024*/ 	.byte	0x04, 0x11
        /*0026*/ 	.short	(.L_48 - .L_47)
	.align		4
.L_47:
        /*0028*/ 	.word	index@(_Z11B2_latticesPaS_PKfPN6thrust24THRUST_300001_SM_1000_NS7complexIfEEii)
        /*002c*/ 	.word	0x00000000


	//----- nvinfo : EIATTR_REGCOUNT
	.align		4
.L_48:
        /*0030*/ 	.byte	0x04, 0x2f
        /*0032*/ 	.short	(.L_50 - .L_49)
	.align		4
.L_49:
        /*0034*/ 	.word	index@(_ZN3cub18CUB_300001_SM_10006detail11EmptyKernelIvEEvv)
        /*0038*/ 	.word	0x00000004


	//----- nvinfo : EIATTR_FRAME_SIZE
	.align		4
.L_50:
        /*003c*/ 	.byte	0x04, 0x11
        /*003e*/ 	.short	(.L_52 - .L_51)
	.align		4
.L_51:
        /*0040*/ 	.word	index@(_ZN3cub18CUB_300001_SM_10006detail11EmptyKernelIvEEvv)
        /*0044*/ 	.word	0x00000000


	//----- nvinfo : EIATTR_REGCOUNT
	.align		4
.L_52:
        /*0048*/ 	.byte	0x04, 0x2f
        /*004a*/ 	.short	(.L_54 - .L_53)
	.align		4
.L_53:
        /*004c*/ 	.word	index@(_ZN3cub18CUB_300001_SM_10006detail6reduce28DeviceReduceSingleTileKernelINS2_10policy_hubIN6thrust24THRUST_300001_SM_1000_NS7complexIfEEyN4cuda3std3__44plusIvEEE10Policy1000EPS8_SG_ySD_S8_S8_NSB_10__identityEEEvT0_T1_T2_T3_T4_T6_)
        /*0050*/ 	.word	0x00000030


	//----- nvinfo : EIATTR_FRAME_SIZE
	.align		4
.L_54:
        /*0054*/ 	.byte	0x04, 0x11
        /*0056*/ 	.short	(.L_56 - .L_55)
	.align		4
.L_55:
        /*0058*/ 	.word	index@(_ZN3cub18CUB_300001_SM_10006detail6reduce28DeviceReduceSingleTileKernelINS2_10policy_hubIN6thrust24THRUST_300001_SM_1000_NS7complexIfEEyN4cuda3std3__44plusIvEEE10Policy1000EPS8_SG_ySD_S8_S8_NSB_10__identityEEEvT0_T1_T2_T3_T4_T6_)
        /*005c*/ 	.word	0x00000000


	//----- nvinfo : EIATTR_REGCOUNT
	.align		4
.L_56:
        /*0060*/ 	.byte	0x04, 0x2f
        /*0062*/ 	.short	(.L_58 - .L_57)
	.align		4
.L_57:
        /*0064*/ 	.word	index@(_ZN3cub18CUB_300001_SM_10006detail6reduce18DeviceReduceKernelINS2_10policy_hubIN6thrust24THRUST_300001_SM_1000_NS7complexIfEEyN4cuda3std3__44plusIvEEE10Policy1000EPS8_ySD_S8_NSB_10__identityEEEvT0_PT3_T1_NS0_13GridEvenShareISL_EET2_T4_)
        /*0068*/ 	.word	0x00000020


	//----- nvinfo : EIATTR_FRAME_SIZE
	.align		4
.L_58:
        /*006c*/ 	.byte	0x04, 0x11
        /*006e*/ 	.short	(.L_60 - .L_59)
	.align		4
.L_59:
        /*0070*/ 	.word	index@(_ZN3cub18CUB_300001_SM_10006detail6reduce18DeviceReduceKernelINS2_10policy_hubIN6thrust24THRUST_300001_SM_1000_NS7complexIfEEyN4cuda3std3__44plusIvEEE10Policy1000EPS8_ySD_S8_NSB_10__identityEEEvT0_PT3_T1_NS0_13GridEvenShareISL_EET2_T4_)
        /*0074*/ 	.word	0x00000000


	//----- nvinfo : EIATTR_REGCOUNT
	.align		4
.L_60:
        /*0078*/ 	.byte	0x04, 0x2f
        /*007a*/ 	.short	(.L_62 - .L_61)
	.align		4
.L_61:
        /*007c*/ 	.word	index@(_ZN3cub18CUB_300001_SM_10006detail6reduce28DeviceReduceSingleTileKernelINS2_10policy_hubIN6thrust24THRUST_300001_SM_1000_NS7complexIfEEyN4cuda3std3__44plusIvEEE10Policy1000EPS8_SG_iSD_S8_S8_NSB_10__identityEEEvT0_T1_T2_T3_T4_T6_)
        /*0080*/ 	.word	0x00000030


	//----- nvinfo : EIATTR_FRAME_SIZE
	.align		4
.L_62:
        /*0084*/ 	.byte	0x04, 0x11
        /*0086*/ 	.short	(.L_64 - .L_63)
	.align		4
.L_63:
        /*0088*/ 	.word	index@(_ZN3cub18CUB_300001_SM_10006detail6reduce28DeviceReduceSingleTileKernelINS2_10policy_hubIN6thrust24THRUST_300001_SM_1000_NS7complexIfEEyN4cuda3std3__44plusIvEEE10Policy1000EPS8_SG_iSD_S8_S8_NSB_10__identityEEEvT0_T1_T2_T3_T4_T6_)
        /*008c*/ 	.word	0x00000000


	//----- nvinfo : EIATTR_MIN_STACK_SIZE
	.align		4
.L_64:
        /*0090*/ 	.byte	0x04, 0x12
        /*0092*/ 	.short	(.L_66 - .L_65)
	.align		4
.L_65:
        /*0094*/ 	.word	index@(_ZN3cub18CUB_300001_SM_10006detail6reduce28DeviceReduceSingleTileKernelINS2_10policy_hubIN6thrust24THRUST_300001_SM_1000_NS7complexIfEEyN4cuda3std3__44plusIvEEE10Policy1000EPS8_SG_iSD_S8_S8_NSB_10__identityEEEvT0_T1_T2_T3_T4_T6_)
        /*0098*/ 	.word	0x00000000


	//----- nvinfo : EIATTR_MIN_STACK_SIZE
	.align		4
.L_66:
        /*009c*/ 	.byte	0x04, 0x12
        /*009e*/ 	.short	(.L_68 - .L_67)
	.align		4
.L_67:
        /*00a0*/ 	.word	index@(_ZN3cub18CUB_300001_SM_10006detail6reduce18DeviceReduceKernelINS2_10policy_hubIN6thrust24THRUST_300001_SM_1000_NS7complexIfEEyN4cuda3std3__44plusIvEEE10Policy1000EPS8_ySD_S8_NSB_10__identityEEEvT0_PT3_T1_NS0_13GridEvenShareISL_EET2_T4_)
        /*00a4*/ 	.word	0x00000000


	//----- nvinfo : EIATTR_MIN_STACK_SIZE
	.align		4
.L_68:
        /*00a8*/ 	.byte	0x04, 0x12
        /*00aa*/ 	.short	(.L_70 - .L_69)
	.align		4
.L_69:
        /*00ac*/ 	.word	index@(_ZN3cub18CUB_300001_SM_10006detail6reduce28DeviceReduceSingleTileKernelINS2_10policy_hubIN6thrust24THRUST_300001_SM_1000_NS7complexIfEEyN4cuda3std3__44plusIvEEE10Policy1000EPS8_SG_ySD_S8_S8_NSB_10__identityEEEvT0_T1_T2_T3_T4_T6_)
        /*00b0*/ 	.word	0x00000000


	//----- nvinfo : EIATTR_MIN_STACK_SIZE
	.align		4
.L_70:
        /*00b4*/ 	.byte	0x04, 0x12
        /*00b6*/ 	.short	(.L_72 - .L_71)
	.align		4
.L_71:
        /*00b8*/ 	.word	index@(_ZN3cub18CUB_300001_SM_10006detail11EmptyKernelIvEEvv)
        /*00bc*/ 	.word	0x00000000


	//----- nvinfo : EIATTR_MIN_STACK_SIZE
	.align		4
.L_72:
        /*00c0*/ 	.byte	0x04, 0x12
        /*00c2*/ 	.short	(.L_74 - .L_73)
	.align		4
.L_73:
        /*00c4*/ 	.word	index@(_Z11B2_latticesPaS_PKfPN6thrust24THRUST_300001_SM_1000_NS7complexIfEEii)
        /*00c8*/ 	.word	0x00000000


	//----- nvinfo : EIATTR_MIN_STACK_SIZE
	.align		4
.L_74:
        /*00cc*/ 	.byte	0x04, 0x12
        /*00ce*/ 	.short	(.L_76 - .L_75)
	.align		4
.L_75:
        /*00d0*/ 	.word	index@(_Z10init_spinsPaxx)
        /*00d4*/ 	.word	0x00000000
.L_76:


//--------------------- .nv.compat                --------------------------
	.section	.nv.compat,"",@"SHT_CUDA_COMPAT_INFO"
	.align	4
        /*0000*/ 	.byte	0x02, 0x09, 0x00, 0x00, 0x02, 0x02, 0x01, 0x00, 0x02, 0x05, 0x05, 0x00, 0x03, 0x07, 0x01, 0x01
        /*0010*/ 	.byte	0x02, 0x03, 0x00, 0x00, 0x02, 0x06, 0x01, 0x00, 0x04, 0x0b, 0x08, 0x00, 0x01, 0x00, 0x00, 0x00
        /*0020*/ 	.byte	0x00, 0x00, 0x00, 0x00


//--------------------- .nv.info._ZN3cub18CUB_300001_SM_10006detail6reduce28DeviceReduceSingleTileKernelINS2_10policy_hubIN6thrust24THRUST_300001_SM_1000_NS7complexIfEEyN4cuda3std3__44plusIvEEE10Policy1000EPS8_SG_iSD_S8_S8_NSB_10__identityEEEvT0_T1_T2_T3_T4_T6_ --------------------------
	.section	.nv.info._ZN3cub18CUB_300001_SM_10006detail6reduce28DeviceReduceSingleTileKernelINS2_10policy_hubIN6thrust24THRUST_300001_SM_1000_NS7complexIfEEyN4cuda3std3__44plusIvEEE10Policy1000EPS8_SG_iSD_S8_S8_NSB_10__identityEEEvT0_T1_T2_T3_T4_T6_,"",@"SHT_CUDA_INFO"
	.sectionflags	@""
	.align	4


	//----- nvinfo : EIATTR_CUDA_API_VERSION
	.align		4
        /*0000*/ 	.byte	0x04, 0x37
        /*0002*/ 	.short	(.L_78 - .L_77)
.L_77:
        /*0004*/ 	.word	0x00000082


	//----- nvinfo : EIATTR_KPARAM_INFO
	.align		4
.L_78:
        /*0008*/ 	.byte	0x04, 0x17
        /*000a*/ 	.short	(.L_80 - .L_79)
.L_79:
        /*000c*/ 	.word	0x00000000
        /*0010*/ 	.short	0x0005
        /*0012*/ 	.short	0x0020
        /*0014*/ 	.byte	0x00, 0xf0, 0x05, 0x00


	//----- nvinfo : EIATTR_KPARAM_INFO
	.align		4
.L_80:
        /*0018*/ 	.byte	0x04, 0x17
        /*001a*/ 	.short	(.L_82 - .L_81)
.L_81:
        /*001c*/ 	.word	0x00000000
        /*0020*/ 	.short	0x0004
        /*0022*/ 	.short	0x0018
        /*0024*/ 	.byte	0x00, 0xf0, 0x21, 0x00


	//----- nvinfo : EIATTR_KPARAM_INFO
	.align		4
.L_82:
        /*0028*/ 	.byte	0x04, 0x17
        /*002a*/ 	.short	(.L_84 - .L_83)
.L_83:
        /*002c*/ 	.word	0x00000000
        /*0030*/ 	.short	0x0003
        /*0032*/ 	.short	0x0014
        /*0034*/ 	.byte	0x00, 0xf0, 0x05, 0x00


	//----- nvinfo : EIATTR_KPARAM_INFO
	.align		4
.L_84:
        /*0038*/ 	.byte	0x04, 0x17
        /*003a*/ 	.short	(.L_86 - .L_85)
.L_85:
        /*003c*/ 	.word	0x00000000
        /*0040*/ 	.short	0x0002
        /*0042*/ 	.short	0x0010
        /*0044*/ 	.byte	0x00, 0xf0, 0x11, 0x00


	//----- nvinfo : EIATTR_KPARAM_INFO
	.align		4
.L_86:
        /*0048*/ 	.byte	0x04, 0x17
        /*004a*/ 	.short	(.L_88 - .L_87)
.L_87:
        /*004c*/ 	.word	0x00000000
        /*0050*/ 	.short	0x0001
        /*0052*/ 	.short	0x0008
        /*0054*/ 	.byte	0x00, 0xf5, 0x21, 0x00


	//----- nvinfo : EIATTR_KPARAM_INFO
	.align		4
.L_88:
        /*0058*/ 	.byte	0x04, 0x17
        /*005a*/ 	.short	(.L_90 - .L_89)
.L_89:
        /*005c*/ 	.word	0x00000000
        /*0060*/ 	.short	0x0000
        /*0062*/ 	.short	0x0000
        /*0064*/ 	.byte	0x00, 0xf5, 0x21, 0x00


	//----- nvinfo : EIATTR_SPARSE_MMA_MASK
	.align		4
.L_90:
        /*0068*/ 	.byte	0x03, 0x50
        /*006a*/ 	.short	0x0000


	//----- nvinfo : EIATTR_MAXREG_COUNT
	.align		4
        /*006c*/ 	.byte	0x03, 0x1b
        /*006e*/ 	.short	0x0080


	//----- nvinfo : EIATTR_NUM_BARRIERS
	.align		4
        /*0070*/ 	.byte	0x02, 0x4c
        /*0072*/ 	.byte	0x01
	.zero		1


	//----- nvinfo : EIATTR_MERCURY_ISA_VERSION
	.align		4
        /*0074*/ 	.byte	0x03, 0x5f
        /*0076*/ 	.short	0x0101


	//----- nvinfo : EIATTR_COOP_GROUP_MASK_REGIDS
	.align		4
        /*0078*/ 	.byte	0x04, 0x29
        /*007a*/ 	.short	(.L_92 - .L_91)


	//   ....[0]....
.L_91:
        /*007c*/ 	.word	0xffffffff


	//   ....[1]....
        /*0080*/ 	.word	0xffffffff


	//   ....[2]....
        /*0084*/ 	.word	0xffffffff


	//   ....[3]....
        /*0088*/ 	.word	0xffffffff


	//   ....[4]....
        /*008c*/ 	.word	0xffffffff


	//   ....[5]....
        /*0090*/ 	.word	0xffffffff


	//   ....[6]....
        /*0094*/ 	.word	0xffffffff


	//   ....[7]....
        /*0098*/ 	.word	0xffffffff


	//   ....[8]....
        /*009c*/ 	.word	0xffffffff


	//   ....[9]....
        /*00a0*/ 	.word	0xffffffff


	//   ....[10]....
        /*00a4*/ 	.word	0xffffffff


	//   ....[11]....
        /*00a8*/ 	.word	0xffffffff


	//   ....[12]....
        /*00ac*/ 	.word	0xffffffff


	//   ....[13]....
        /*00b0*/ 	.word	0xffffffff


	//   ....[14]....
        /*00b4*/ 	.word	0xffffffff


	//   ....[15]....
        /*00b8*/ 	.word	0xffffffff


	//   ....[16]....
        /*00bc*/ 	.word	0xffffffff


	//   ....[17]....
        /*00c0*/ 	.word	0xffffffff


	//   ....[18]....
        /*00c4*/ 	.word	0xffffffff


	//   ....[19]....
        /*00c8*/ 	.word	0xffffffff


	//   ....[20]....
        /*00cc*/ 	.word	0xffffffff


	//   ....[21]....
        /*00d0*/ 	.word	0xffffffff


	//   ....[22]....
        /*00d4*/ 	.word	0xffffffff


	//   ....[23]....
        /*00d8*/ 	.word	0xffffffff


	//   ....[24]....
        /*00dc*/ 	.word	0xffffffff


	//   ....[25]....
        /*00e0*/ 	.word	0xffffffff


	//   ....[26]....
        /*00e4*/ 	.word	0xffffffff


	//   ....[27]....
        /*00e8*/ 	.word	0xffffffff


	//   ....[28]....
        /*00ec*/ 	.word	0xffffffff


	//   ....[29]....
        /*00f0*/ 	.word	0xffffffff


	//----- nvinfo : EIATTR_COOP_GROUP_INSTR_OFFSETS
	.align		4
.L_92:
        /*00f4*/ 	.byte	0x04, 0x28
        /*00f6*/ 	.short	(.L_94 - .L_93)


	//   ....[0]....
.L_93:
        /*00f8*/ 	.word	0x00000b50


	//   ....[1]....
        /*00fc*/ 	.word	0x00000b60


	//   ....[2]....
        /*0100*/ 	.word	0x00000be0


	//   ....[3]....
        /*0104*/ 	.word	0x00000bf0


	//   ....[4]....
        /*0108*/ 	.word	0x00000c60


	//   ....[5]....
        /*010c*/ 	.word	0x00000c80


	//   ....[6]....
        /*0110*/ 	.word	0x00000cd0


	//   ....[7]....
        /*0114*/ 	.word	0x00000cf0


	//   ....[8]....
        /*0118*/ 	.word	0x00000d20


	//   ....[9]....
        /*011c*/ 	.word	0x00000d40


	//   ....[10]....
        /*0120*/ 	.word	0x000010e0


	//   ....[11]....
        /*0124*/ 	.word	0x000010f0


	//   ....[12]....
        /*0128*/ 	.word	0x00001160


	//   ....[13]....
        /*012c*/ 	.word	0x00001190


	//   ....[14]....
        /*0130*/ 	.word	0x000011e0


	//   ....[15]....
        /*0134*/ 	.word	0x00001210


	//   ....[16]....
        /*0138*/ 	.word	0x00001240


	//   ....[17]....
        /*013c*/ 	.word	0x00001270


	//   ....[18]....
        /*0140*/ 	.word	0x000012a0


	//   ....[19]....
        /*0144*/ 	.word	0x000012d0


	//   ....[20]....
        /*0148*/ 	.word	0x000024f0


	//   ....[21]....
        /*014c*/ 	.word	0x00002500


	//   ....[22]....
        /*0150*/ 	.word	0x00002590


	//   ....[23]....
        /*0154*/ 	.word	0x000025b0


	//   ....[24]....
        /*0158*/ 	.word	0x000025e0


	//   ....[25]....
        /*015c*/ 	.word	0x00002610


	//   ....[26]....
        /*0160*/ 	.word	0x00002650


	//   ....[27]....
        /*0164*/ 	.word	0x00002670


	//   ....[28]....
        /*0168*/ 	.word	0x000026a0


	//   ....[29]....
        /*016c*/ 	.word	0x000026c0


	//----- nvinfo : EIATTR_VRC_CTA_INIT_COUNT
	.align		4
.L_94:
        /*0170*/ 	.byte	0x02, 0x4a
	.zero		1
	.zero		1


	//----- nvinfo : EIATTR_EXIT_INSTR_OFFSETS
	.align		4
        /*0174*/ 	.byte	0x04, 0x1c
        /*0176*/ 	.short	(.L_96 - .L_95)


	//   ....[0]....
.L_95:
        /*0178*/ 	.word	0x00000080


	//   ....[1]....
        /*017c*/ 	.word	0x000000c0


	//   ....[2]....
        /*0180*/ 	.word	0x000029f0


	//   ....[3]....
        /*0184*/ 	.word	0x00002a50


	//----- nvinfo : EIATTR_MAX_THREADS
	.align		4
.L_96:
        /*0188*/ 	.byte	0x04, 0x05
        /*018a*/ 	.short	(.L_98 - .L_97)
.L_97:
        /*018c*/ 	.word	0x00000200
        /*0190*/ 	.word	0x00000001
        /*0194*/ 	.word	0x00000001


	//----- nvinfo : EIATTR_CRS_STACK_SIZE
	.align		4
.L_98:
        /*0198*/ 	.byte	0x04, 0x1e
        /*019a*/ 	.short	(.L_100 - .L_99)
.L_99:
        /*019c*/ 	.word	0x00000000


	//----- nvinfo : EIATTR_CBANK_PARAM_SIZE
	.align		4
.L_100:
        /*01a0*/ 	.byte	0x03, 0x19
        /*01a2*/ 	.short	0x0021


	//----- nvinfo : EIATTR_PARAM_CBANK
	.align		4
        /*01a4*/ 	.byte	0x04, 0x0a
        /*01a6*/ 	.short	(.L_102 - .L_101)
	.align		4
.L_101:
        /*01a8*/ 	.word	index@(.nv.constant0._ZN3cub18CUB_300001_SM_10006detail6reduce28DeviceReduceSingleTileKernelINS2_10policy_hubIN6thrust24THRUST_300001_SM_1000_NS7complexIfEEyN4cuda3std3__44plusIvEEE10Policy1000EPS8_SG_iSD_S8_S8_NSB_10__identityEEEvT0_T1_T2_T3_T4_T6_)
        /*01ac*/ 	.short	0x0380
        /*01ae*/ 	.short	0x0021


	//----- nvinfo : EIATTR_SW_WAR
	.align		4
.L_102:
        /*01b0*/ 	.byte	0x04, 0x36
        /*01b2*/ 	.short	(.L_104 - .L_103)
.L_103:
        /*01b4*/ 	.word	0x00000008
.L_104:


//--------------------- .nv.info._ZN3cub18CUB_300001_SM_10006detail6reduce18DeviceReduceKernelINS2_10policy_hubIN6thrust24THRUST_300001_SM_1000_NS7complexIfEEyN4cuda3std3__44plusIvEEE10Policy1000EPS8_ySD_S8_NSB_10__identityEEEvT0_PT3_T1_NS0_13GridEvenShareISL_EET2_T4_ --------------------------
	.section	.nv.info._ZN3cub18CUB_300001_SM_10006detail6reduce18DeviceReduceKernelINS2_10policy_hubIN6thrust24THRUST_300001_SM_1000_NS7complexIfEEyN4cuda3std3__44plusIvEEE10Policy1000EPS8_ySD_S8_NSB_10__identityEEEvT0_PT3_T1_NS0_13GridEvenShareISL_EET2_T4_,"",@"SHT_CUDA_INFO"
	.sectionflags	@""
	.align	4


	//----- nvinfo : EIATTR_CUDA_API_VERSION
	.align		4
        /*0000*/ 	.byte	0x04, 0x37
        /*0002*/ 	.short	(.L_106 - .L_105)
.L_105:
        /*0004*/ 	.word	0x00000082


	//----- nvinfo : EIATTR_KPARAM_INFO
	.align		4
.L_106:
        /*0008*/ 	.byte	0x04, 0x17
        /*000a*/ 	.short	(.L_108 - .L_107)
.L_107:
        /*000c*/ 	.word	0x00000000
        /*0010*/ 	.short	0x0005
        /*0012*/ 	.short	0x0061
        /*0014*/ 	.byte	0x00, 0xf0, 0x05, 0x00


	//----- nvinfo : EIATTR_KPARAM_INFO
	.align		4
.L_108:
        /*0018*/ 	.byte	0x04, 0x17
        /*001a*/ 	.short	(.L_110 - .L_109)
.L_109:
        /*001c*/ 	.word	0x00000000
        /*0020*/ 	.short	0x0004
        /*0022*/ 	.short	0x0060
        /*0024*/ 	.byte	0x00, 0xf0, 0x05, 0x00


	//----- nvinfo : EIATTR_KPARAM_INFO
	.align		4
.L_110:
        /*0028*/ 	.byte	0x04, 0x17
        /*002a*/ 	.short	(.L_112 - .L_111)
.L_111:
        /*002c*/ 	.word	0x00000000
        /*0030*/ 	.short	0x0003
        /*0032*/ 	.short	0x0018
        /*0034*/ 	.byte	0x00, 0xf0, 0x21, 0x01


	//----- nvinfo : EIATTR_KPARAM_INFO
	.align		4
.L_112:
        /*0038*/ 	.byte	0x04, 0x17
        /*003a*/ 	.short	(.L_114 - .L_113)
.L_113:
        /*003c*/ 	.word	0x00000000
        /*0040*/ 	.short	0x0002
        /*0042*/ 	.short	0x0010
        /*0044*/ 	.byte	0x00, 0xf0, 0x21, 0x00


	//----- nvinfo : EIATTR_KPARAM_INFO
	.align		4
.L_114:
        /*0048*/ 	.byte	0x04, 0x17
        /*004a*/ 	.short	(.L_116 - .L_115)
.L_115:
        /*004c*/ 	.word	0x00000000
        /*0050*/ 	.short	0x0001
        /*0052*/ 	.short	0x0008
        /*0054*/ 	.byte	0x00, 0xf5, 0x21, 0x00


	//----- nvinfo : EIATTR_KPARAM_INFO
	.align		4
.L_116:
        /*0058*/ 	.byte	0x04, 0x17
        /*005a*/ 	.short	(.L_118 - .L_117)
.L_117:
        /*005c*/ 	.word	0x00000000
        /*0060*/ 	.short	0x0000
        /*0062*/ 	.short	0x0000
        /*0064*/ 	.byte	0x00, 0xf5, 0x21, 0x00


	//----- nvinfo : EIATTR_SPARSE_MMA_MASK
	.align		4
.L_118:
        /*0068*/ 	.byte	0x03, 0x50
        /*006a*/ 	.short	0x0000


	//----- nvinfo : EIATTR_MAXREG_COUNT
	.align		4
        /*006c*/ 	.byte	0x03, 0x1b
        /*006e*/ 	.short	0x0080


	//----- nvinfo : EIATTR_NUM_BARRIERS
	.align		4
        /*0070*/ 	.byte	0x02, 0x4c
        /*0072*/ 	.byte	0x01
	.zero		1


	//----- nvinfo : EIATTR_MERCURY_ISA_VERSION
	.align		4
        /*0074*/ 	.byte	0x03, 0x5f
        /*0076*/ 	.short	0x0101


	//----- nvinfo : EIATTR_COOP_GROUP_MASK_REGIDS
	.align		4
        /*0078*/ 	.byte	0x04, 0x29
        /*007a*/ 	.short	(.L_120 - .L_119)


	//   ....[0]....
.L_119:
        /*007c*/ 	.word	0xffffffff


	//   ....[1]....
        /*0080*/ 	.word	0xffffffff


	//   ....[2]....
        /*0084*/ 	.word	0xffffffff


	//   ....[3]....
        /*0088*/ 	.word	0xffffffff


	//   ....[4]....
        /*008c*/ 	.word	0xffffffff


	//   ....[5]....
        /*0090*/ 	.word	0xffffffff


	//   ....[6]....
        /*0094*/ 	.word	0xffffffff


	//   ....[7]....
        /*0098*/ 	.word	0xffffffff


	//   ....[8]....
        /*009c*/ 	.word	0xffffffff


	//   ....[9]....
        /*00a0*/ 	.word	0xffffffff


	//   ....[10]....
        /*00a4*/ 	.word	0xffffffff


	//   ....[11]....
        /*00a8*/ 	.word	0xffffffff


	//   ....[12]....
        /*00ac*/ 	.word	0xffffffff


	//   ....[13]....
        /*00b0*/ 	.word	0xffffffff


	//   ....[14]....
        /*00b4*/ 	.word	0xffffffff


	//   ....[15]....
        /*00b8*/ 	.word	0xffffffff


	//   ....[16]....
        /*00bc*/ 	.word	0xffffffff


	//   ....[17]....
        /*00c0*/ 	.word	0xffffffff


	//   ....[18]....
        /*00c4*/ 	.word	0xffffffff


	//   ....[19]....
        /*00c8*/ 	.word	0xffffffff


	//   ....[20]....
        /*00cc*/ 	.word	0xffffffff


	//   ....[21]....
        /*00d0*/ 	.word	0xffffffff


	//   ....[22]....
        /*00d4*/ 	.word	0xffffffff


	//   ....[23]....
        /*00d8*/ 	.word	0xffffffff


	//   ....[24]....
        /*00dc*/ 	.word	0xffffffff


	//   ....[25]....
        /*00e0*/ 	.word	0xffffffff


	//   ....[26]....
        /*00e4*/ 	.word	0xffffffff


	//   ....[27]....
        /*00e8*/ 	.word	0xffffffff


	//   ....[28]....
        /*00ec*/ 	.word	0xffffffff


	//   ....[29]....
        /*00f0*/ 	.word	0xffffffff


	//----- nvinfo : EIATTR_COOP_GROUP_INSTR_OFFSETS
	.align		4
.L_120:
        /*00f4*/ 	.byte	0x04, 0x28
        /*00f6*/ 	.short	(.L_122 - .L_121)


	//   ....[0]....
.L_121:
        /*00f8*/ 	.word	0x00000b90


	//   ....[1]....
        /*00fc*/ 	.word	0x00000ba0


	//   ....[2]....
        /*0100*/ 	.word	0x00000c20


	//   ....[3]....
        /*0104*/ 	.word	0x00000c30


	//   ....[4]....
        /*0108*/ 	.word	0x00000c80


	//   ....[5]....
        /*010c*/ 	.word	0x00000cb0


	//   ....[6]....
        /*0110*/ 	.word	0x00000cf0


	//   ....[7]....
        /*0114*/ 	.word	0x00000d10


	//   ....[8]....
        /*0118*/ 	.word	0x00000d60


	//   ....[9]....
        /*011c*/ 	.word	0x00000d80


	//   ....[10]....
        /*0120*/ 	.word	0x00001120


	//   ....[11]....
        /*0124*/ 	.word	0x00001130


	//   ....[12]....
        /*0128*/ 	.word	0x000011a0


	//   ....[13]....
        /*012c*/ 	.word	0x000011c0


	//   ....[14]....
        /*0130*/ 	.word	0x00001200


	//   ....[15]....
        /*0134*/ 	.word	0x00001230


	//   ....[16]....
        /*0138*/ 	.word	0x00001260


	//   ....[17]....
        /*013c*/ 	.word	0x00001290


	//   ....[18]....
        /*0140*/ 	.word	0x000012e0


	//   ....[19]....
        /*0144*/ 	.word	0x00001310


	//   ....[20]....
        /*0148*/ 	.word	0x00002680


	//   ....[21]....
        /*014c*/ 	.word	0x00002690


	//   ....[22]....
        /*0150*/ 	.word	0x00002720


	//   ....[23]....
        /*0154*/ 	.word	0x00002740


	//   ....[24]....
        /*0158*/ 	.word	0x00002770


	//   ....[25]....
        /*015c*/ 	.word	0x000027a0


	//   ....[26]....
        /*0160*/ 	.word	0x000027e0


	//   ....[27]....
        /*0164*/ 	.word	0x00002800


	//   ....[28]....
        /*0168*/ 	.word	0x00002830


	//   ....[29]....
        /*016c*/ 	.word	0x00002850


	//----- nvinfo : EIATTR_VRC_CTA_INIT_COUNT
	.align		4
.L_122:
        /*0170*/ 	.byte	0x02, 0x4a
	.zero		1
	.zero		1


	//----- nvinfo : EIATTR_EXIT_INSTR_OFFSETS
	.align		4
        /*0174*/ 	.byte	0x04, 0x1c
        /*0176*/ 	.short	(.L_124 - .L_123)


	//   ....[0]....
.L_123:
        /*0178*/ 	.word	0x00002b80


	//   ....[1]....
        /*017c*/ 	.word	0x00002be0


	//----- nvinfo : EIATTR_MAX_THREADS
	.align		4
.L_124:
        /*0180*/ 	.byte	0x04, 0x05
        /*0182*/ 	.short	(.L_126 - .L_125)
.L_125:
        /*0184*/ 	.word	0x00000200
        /*0188*/ 	.word	0x00000001
        /*018c*/ 	.word	0x00000001


	//----- nvinfo : EIATTR_CRS_STACK_SIZE
	.align		4
.L_126:
        /*0190*/ 	.byte	0x04, 0x1e
        /*0192*/ 	.short	(.L_128 - .L_127)
.L_127:
        /*0194*/ 	.word	0x00000000


	//----- nvinfo : EIATTR_CBANK_PARAM_SIZE
	.align		4
.L_128:
        /*0198*/ 	.byte	0x03, 0x19
        /*019a*/ 	.short	0x0062


	//----- nvinfo : EIATTR_PARAM_CBANK
	.align		4
        /*019c*/ 	.byte	0x04, 0x0a
        /*019e*/ 	.short	(.L_130 - .L_129)
	.align		4
.L_129:
        /*01a0*/ 	.word	index@(.nv.constant0._ZN3cub18CUB_300001_SM_10006detail6reduce18DeviceReduceKernelINS2_10policy_hubIN6thrust24THRUST_300001_SM_1000_NS7complexIfEEyN4cuda3std3__44plusIvEEE10Policy1000EPS8_ySD_S8_NSB_10__identityEEEvT0_PT3_T1_NS0_13GridEvenShareISL_EET2_T4_)
        /*01a4*/ 	.short	0x0380
        /*01a6*/ 	.short	0x0062


	//----- nvinfo : EIATTR_SW_WAR
	.align		4
.L_130:
        /*01a8*/ 	.byte	0x04, 0x36
        /*01aa*/ 	.short	(.L_132 - .L_131)
.L_131:
        /*01ac*/ 	.word	0x00000008
.L_132:


//--------------------- .nv.info._ZN3cub18CUB_300001_SM_10006detail6reduce28DeviceReduceSingleTileKernelINS2_10policy_hubIN6thrust24THRUST_300001_SM_1000_NS7complexIfEEyN4cuda3std3__44plusIvEEE10Policy1000EPS8_SG_ySD_S8_S8_NSB_10__identityEEEvT0_T1_T2_T3_T4_T6_ --------------------------
	.section	.nv.info._ZN3cub18CUB_300001_SM_10006detail6reduce28DeviceReduceSingleTileKernelINS2_10policy_hubIN6thrust24THRUST_300001_SM_1000_NS7complexIfEEyN4cuda3std3__44plusIvEEE10Policy1000EPS8_SG_ySD_S8_S8_NSB_10__identityEEEvT0_T1_T2_T3_T4_T6_,"",@"SHT_CUDA_INFO"
	.sectionflags	@""
	.align	4


	//----- nvinfo : EIATTR_CUDA_API_VERSION
	.align		4
        /*0000*/ 	.byte	0x04, 0x37
        /*0002*/ 	.short	(.L_134 - .L_133)
.L_133:
        /*0004*/ 	.word	0x00000082


	//----- nvinfo : EIATTR_KPARAM_INFO
	.align		4
.L_134:
        /*0008*/ 	.byte	0x04, 0x17
        /*000a*/ 	.short	(.L_136 - .L_135)
.L_135:
        /*000c*/ 	.word	0x00000000
        /*0010*/ 	.short	0x0005
        /*0012*/ 	.short	0x0028
        /*0014*/ 	.byte	0x00, 0xf0, 0x05, 0x00


	//----- nvinfo : EIATTR_KPARAM_INFO
	.align		4
.L_136:
        /*0018*/ 	.byte	0x04, 0x17
        /*001a*/ 	.short	(.L_138 - .L_137)
.L_137:
        /*001c*/ 	.word	0x00000000
        /*0020*/ 	.short	0x0004
        /*0022*/ 	.short	0x0020
        /*0024*/ 	.byte	0x00, 0xf0, 0x21, 0x00


	//----- nvinfo : EIATTR_KPARAM_INFO
	.align		4
.L_138:
        /*0028*/ 	.byte	0x04, 0x17
        /*002a*/ 	.short	(.L_140 - .L_139)
.L_139:
        /*002c*/ 	.word	0x00000000
        /*0030*/ 	.short	0x0003
        /*0032*/ 	.short	0x0018
        /*0034*/ 	.byte	0x00, 0xf0, 0x05, 0x00


	//----- nvinfo : EIATTR_KPARAM_INFO
	.align		4
.L_140:
        /*0038*/ 	.byte	0x04, 0x17
        /*003a*/ 	.short	(.L_142 - .L_141)
.L_141:
        /*003c*/ 	.word	0x00000000
        /*0040*/ 	.short	0x0002
        /*0042*/ 	.short	0x0010
        /*0044*/ 	.byte	0x00, 0xf0, 0x21, 0x00


	//----- nvinfo : EIATTR_KPARAM_INFO
	.align		4
.L_142:
        /*0048*/ 	.byte	0x04, 0x17
        /*004a*/ 	.short	(.L_144 - .L_143)
.L_143:
        /*004c*/ 	.word	0x00000000
        /*0050*/ 	.short	0x0001
        /*0052*/ 	.short	0x0008
        /*0054*/ 	.byte	0x00, 0xf5, 0x21, 0x00


	//----- nvinfo : EIATTR_KPARAM_INFO
	.align		4
.L_144:
        /*0058*/ 	.byte	0x04, 0x17
        /*005a*/ 	.short	(.L_146 - .L_145)
.L_145:
        /*005c*/ 	.word	0x00000000
        /*0060*/ 	.short	0x0000
        /*0062*/ 	.short	0x0000
        /*0064*/ 	.byte	0x00, 0xf5, 0x21, 0x00


	//----- nvinfo : EIATTR_SPARSE_MMA_MASK
	.align		4
.L_146:
        /*0068*/ 	.byte	0x03, 0x50
        /*006a*/ 	.short	0x0000


	//----- nvinfo : EIATTR_MAXREG_COUNT
	.align		4
        /*006c*/ 	.byte	0x03, 0x1b
        /*006e*/ 	.short	0x0080


	//----- nvinfo : EIATTR_NUM_BARRIERS
	.align		4
        /*0070*/ 	.byte	0x02, 0x4c
        /*0072*/ 	.byte	0x01
	.zero		1


	//----- nvinfo : EIATTR_MERCURY_ISA_VERSION
	.align		4
        /*0074*/ 	.byte	0x03, 0x5f
        /*0076*/ 	.short	0x0101


	//----- nvinfo : EIATTR_COOP_GROUP_MASK_REGIDS
	.align		4
        /*0078*/ 	.byte	0x04, 0x29
        /*007a*/ 	.short	(.L_148 - .L_147)


	//   ....[0]....
.L_147:
        /*007c*/ 	.word	0xffffffff


	//   ....[1]....
        /*0080*/ 	.word	0xffffffff


	//   ....[2]....
        /*0084*/ 	.word	0xffffffff


	//   ....[3]....
        /*0088*/ 	.word	0xffffffff


	//   ....[4]....
        /*008c*/ 	.word	0xffffffff


	//   ....[5]....
        /*0090*/ 	.word	0xffffffff


	//   ....[6]....
        /*0094*/ 	.word	0xffffffff


	//   ....[7]....
        /*0098*/ 	.word	0xffffffff


	//   ....[8]....
        /*009c*/ 	.word	0xffffffff


	//   ....[9]....
        /*00a0*/ 	.word	0xffffffff


	//   ....[10]....
        /*00a4*/ 	.word	0xffffffff


	//   ....[11]....
        /*00a8*/ 	.word	0xffffffff


	//   ....[12]....
        /*00ac*/ 	.word	0xffffffff


	//   ....[13]....
        /*00b0*/ 	.word	0xffffffff


	//   ....[14]....
        /*00b4*/ 	.word	0xffffffff


	//   ....[15]....
        /*00b8*/ 	.word	0xffffffff


	//   ....[16]....
        /*00bc*/ 	.word	0xffffffff


	//   ....[17]....
        /*00c0*/ 	.word	0xffffffff


	//   ....[18]....
        /*00c4*/ 	.word	0xffffffff


	//   ....[19]....
        /*00c8*/ 	.word	0xffffffff


	//   ....[20]....
        /*00cc*/ 	.word	0xffffffff


	//   ....[21]....
        /*00d0*/ 	.word	0xffffffff


	//   ....[22]....
        /*00d4*/ 	.word	0xffffffff


	//   ....[23]....
        /*00d8*/ 	.word	0xffffffff


	//   ....[24]....
        /*00dc*/ 	.word	0xffffffff


	//   ....[25]....
        /*00e0*/ 	.word	0xffffffff


	//   ....[26]....
        /*00e4*/ 	.word	0xffffffff


	//   ....[27]....
        /*00e8*/ 	.word	0xffffffff


	//   ....[28]....
        /*00ec*/ 	.word	0xffffffff


	//   ....[29]....
        /*00f0*/ 	.word	0xffffffff


	//----- nvinfo : EIATTR_COOP_GROUP_INSTR_OFFSETS
	.align		4
.L_148:
        /*00f4*/ 	.byte	0x04, 0x28
        /*00f6*/ 	.short	(.L_150 - .L_149)


	//   ....[0]....
.L_149:
        /*00f8*/ 	.word	0x00000b90


	//   ....[1]....
        /*00fc*/ 	.word	0x00000ba0


	//   ....[2]....
        /*0100*/ 	.word	0x00000c20


	//   ....[3]....
        /*0104*/ 	.word	0x00000c30


	//   ....[4]....
        /*0108*/ 	.word	0x00000ca0


	//   ....[5]....
        /*010c*/ 	.word	0x00000cc0


	//   ....[6]....
        /*0110*/ 	.word	0x00000d10


	//   ....[7]....
        /*0114*/ 	.word	0x00000d30


	//   ....[8]....
        /*0118*/ 	.word	0x00000d60


	//   ....[9]....
        /*011c*/ 	.word	0x00000d80


	//   ....[10]....
        /*0120*/ 	.word	0x00001120


	//   ....[11]....
        /*0124*/ 	.word	0x00001130


	//   ....[12]....
        /*0128*/ 	.word	0x000011a0


	//   ....[13]....
        /*012c*/ 	.word	0x000011d0


	//   ....[14]....
        /*0130*/ 	.word	0x00001210


	//   ....[15]....
        /*0134*/ 	.word	0x00001240


	//   ....[16]....
        /*0138*/ 	.word	0x00001280


	//   ....[17]....
        /*013c*/ 	.word	0x000012b0


	//   ....[18]....
        /*0140*/ 	.word	0x000012e0


	//   ....[19]....
        /*0144*/ 	.word	0x00001310


	//   ....[20]....
        /*0148*/ 	.word	0x00002600


	//   ....[21]....
        /*014c*/ 	.word	0x00002610


	//   ....[22]....
        /*0150*/ 	.word	0x000026a0


	//   ....[23]....
        /*0154*/ 	.word	0x000026c0


	//   ....[24]....
        /*0158*/ 	.word	0x000026f0


	//   ....[25]....
        /*015c*/ 	.word	0x00002720


	//   ....[26]....
        /*0160*/ 	.word	0x00002760


	//   ....[27]....
        /*0164*/ 	.word	0x00002780


	//   ....[28]....
        /*0168*/ 	.word	0x000027b0


	//   ....[29]....
        /*016c*/ 	.word	0x000027d0


	//----- nvinfo : EIATTR_VRC_CTA_INIT_COUNT
	.align		4
.L_150:
        /*0170*/ 	.byte	0x02, 0x4a
	.zero		1
	.zero		1


	//----- nvinfo : EIATTR_EXIT_INSTR_OFFSETS
	.align		4
        /*0174*/ 	.byte	0x04, 0x1c
        /*0176*/ 	.short	(.L_152 - .L_151)


	//   ....[0]....
.L_151:
        /*0178*/ 	.word	0x000000a0


	//   ....[1]....
        /*017c*/ 	.word	0x000000e0


	//   ....[2]....
        /*0180*/ 	.word	0x00002af0


	//   ....[3]....
        /*0184*/ 	.word	0x00002b50


	//----- nvinfo : EIATTR_MAX_THREADS
	.align		4
.L_152:
        /*0188*/ 	.byte	0x04, 0x05
        /*018a*/ 	.short	(.L_154 - .L_153)
.L_153:
        /*018c*/ 	.word	0x00000200
        /*0190*/ 	.word	0x00000001
        /*0194*/ 	.word	0x00000001


	//----- nvinfo : EIATTR_CRS_STACK_SIZE
	.align		4
.L_154:
        /*0198*/ 	.byte	0x04, 0x1e
        /*019a*/ 	.short	(.L_156 - .L_155)
.L_155:
        /*019c*/ 	.word	0x00000000


	//----- nvinfo : EIATTR_CBANK_PARAM_SIZE
	.align		4
.L_156:
        /*01a0*/ 	.byte	0x03, 0x19
        /*01a2*/ 	.short	0x0029


	//----- nvinfo : EIATTR_PARAM_CBANK
	.align		4
        /*01a4*/ 	.byte	0x04, 0x0a
        /*01a6*/ 	.short	(.L_158 - .L_157)
	.align		4
.L_157:
        /*01a8*/ 	.word	index@(.nv.constant0._ZN3cub18CUB_300001_SM_10006detail6reduce28DeviceReduceSingleTileKernelINS2_10policy_hubIN6thrust24THRUST_300001_SM_1000_NS7complexIfEEyN4cuda3std3__44plusIvEEE10Policy1000EPS8_SG_ySD_S8_S8_NSB_10__identityEEEvT0_T1_T2_T3_T4_T6_)
        /*01ac*/ 	.short	0x0380
        /*01ae*/ 	.short	0x0029


	//----- nvinfo : EIATTR_SW_WAR
	.align		4
.L_158:
        /*01b0*/ 	.byte	0x04, 0x36
        /*01b2*/ 	.short	(.L_160 - .L_159)
.L_159:
        /*01b4*/ 	.word	0x00000008
.L_160:


//--------------------- .nv.info._ZN3cub18CUB_300001_SM_10006detail11EmptyKernelIvEEvv --------------------------
	.section	.nv.info._ZN3cub18CUB_300001_SM_10006detail11EmptyKernelIvEEvv,"",@"SHT_CUDA_INFO"
	.sectionflags	@""
	.align	4


	//----- nvinfo : EIATTR_CUDA_API_VERSION
	.align		4
        /*0000*/ 	.byte	0x04, 0x37
        /*0002*/ 	.short	(.L_162 - .L_161)
.L_161:
        /*0004*/ 	.word	0x00000082


	//----- nvinfo : EIATTR_SPARSE_MMA_MASK
	.align		4
.L_162:
        /*0008*/ 	.byte	0x03, 0x50
        /*000a*/ 	.short	0x0000


	//----- nvinfo : EIATTR_MAXREG_COUNT
	.align		4
        /*000c*/ 	.byte	0x03, 0x1b
        /*000e*/ 	.short	0x00ff


	//----- nvinfo : EIATTR_MERCURY_ISA_VERSION
	.align		4
        /*0010*/ 	.byte	0x03, 0x5f
        /*0012*/ 	.short	0x0101


	//----- nvinfo : EIATTR_VRC_CTA_INIT_COUNT
	.align		4
        /*0014*/ 	.byte	0x02, 0x4a
	.zero		1
	.zero		1


	//----- nvinfo : EIATTR_EXIT_INSTR_OFFSETS
	.align		4
        /*0018*/ 	.byte	0x04, 0x1c
        /*001a*/ 	.short	(.L_164 - .L_163)


	//   ....[0]....
.L_163:
        /*001c*/ 	.word	0x00000010


	//----- nvinfo : EIATTR_SW_WAR
	.align		4
.L_164:
        /*0020*/ 	.byte	0x04, 0x36
        /*0022*/ 	.short	(.L_166 - .L_165)
.L_165:
        /*0024*/ 	.word	0x00000008
.L_166:


//--------------------- .nv.info._Z11B2_latticesPaS_PKfPN6thrust24THRUST_300001_SM_1000_NS7complexIfEEii --------------------------
	.section	.nv.info._Z11B2_latticesPaS_PKfPN6thrust24THRUST_300001_SM_1000_NS7complexIfEEii,"",@"SHT_CUDA_INFO"
	.sectionflags	@""
	.align	4


	//----- nvinfo : EIATTR_CUDA_API_VERSION
	.align		4
        /*0000*/ 	.byte	0x04, 0x37
        /*0002*/ 	.short	(.L_168 - .L_167)
.L_167:
        /*0004*/ 	.word	0x00000082


	//----- nvinfo : EIATTR_KPARAM_INFO
	.align		4
.L_168:
        /*0008*/ 	.byte	0x04, 0x17
        /*000a*/ 	.short	(.L_170 - .L_169)
.L_169:
        /*000c*/ 	.word	0x00000000
        /*0010*/ 	.short	0x0005
        /*0012*/ 	.short	0x0024
        /*0014*/ 	.byte	0x00, 0xf0, 0x11, 0x00


	//----- nvinfo : EIATTR_KPARAM_INFO
	.align		4
.L_170:
        /*0018*/ 	.byte	0x04, 0x17
        /*001a*/ 	.short	(.L_172 - .L_171)
.L_171:
        /*001c*/ 	.word	0x00000000
        /*0020*/ 	.short	0x0004
        /*0022*/ 	.short	0x0020
        /*0024*/ 	.byte	0x00, 0xf0, 0x11, 0x00


	//----- nvinfo : EIATTR_KPARAM_INFO
	.align		4
.L_172:
        /*0028*/ 	.byte	0x04, 0x17
        /*002a*/ 	.short	(.L_174 - .L_173)
.L_173:
        /*002c*/ 	.word	0x00000000
        /*0030*/ 	.short	0x0003
        /*0032*/ 	.short	0x0018
        /*0034*/ 	.byte	0x00, 0xf5, 0x21, 0x00


	//----- nvinfo : EIATTR_KPARAM_INFO
	.align		4
.L_174:
        /*0038*/ 	.byte	0x04, 0x17
        /*003a*/ 	.short	(.L_176 - .L_175)
.L_175:
        /*003c*/ 	.word	0x00000000
        /*0040*/ 	.short	0x0002
        /*0042*/ 	.short	0x0010
        /*0044*/ 	.byte	0x00, 0xf5, 0x21, 0x00


	//----- nvinfo : EIATTR_KPARAM_INFO
	.align		4
.L_176:
        /*0048*/ 	.byte	0x04, 0x17
        /*004a*/ 	.short	(.L_178 - .L_177)
.L_177:
        /*004c*/ 	.word	0x00000000
        /*0050*/ 	.short	0x0001
        /*0052*/ 	.short	0x0008
        /*0054*/ 	.byte	0x00, 0xf5, 0x21, 0x00


	//----- nvinfo : EIATTR_KPARAM_INFO
	.align		4
.L_178:
        /*0058*/ 	.byte	0x04, 0x17
        /*005a*/ 	.short	(.L_180 - .L_179)
.L_179:
        /*005c*/ 	.word	0x00000000
        /*0060*/ 	.short	0x0000
        /*0062*/ 	.short	0x0000
        /*0064*/ 	.byte	0x00, 0xf5, 0x21, 0x00


	//----- nvinfo : EIATTR_SPARSE_MMA_MASK
	.align		4
.L_180:
        /*0068*/ 	.byte	0x03, 0x50
        /*006a*/ 	.short	0x0000


	//----- nvinfo : EIATTR_MAXREG_COUNT
	.align		4
        /*006c*/ 	.byte	0x03, 0x1b
        /*006e*/ 	.short	0x00ff


	//----- nvinfo : EIATTR_MERCURY_ISA_VERSION
	.align		4
        /*0070*/ 	.byte	0x03, 0x5f
        /*0072*/ 	.short	0x0101


	//----- nvinfo : EIATTR_VRC_CTA_INIT_COUNT
	.align		4
        /*0074*/ 	.byte	0x02, 0x4a
	.zero		1
	.zero		1


	//----- nvinfo : EIATTR_EXIT_INSTR_OFFSETS
	.align		4
        /*0078*/ 	.byte	0x04, 0x1c
        /*007a*/ 	.short	(.L_182 - .L_181)


	//   ....[0]....
.L_181:
        /*007c*/ 	.word	0x00000210


	//   ....[1]....
        /*0080*/ 	.word	0x00006720


	//----- nvinfo : EIATTR_CRS_STACK_SIZE
	.align		4
.L_182:
        /*0084*/ 	.byte	0x04, 0x1e
        /*0086*/ 	.short	(.L_184 - .L_183)
.L_183:
        /*0088*/ 	.word	0x00000000


	//----- nvinfo : EIATTR_CBANK_PARAM_SIZE
	.align		4
.L_184:
        /*008c*/ 	.byte	0x03, 0x19
        /*008e*/ 	.short	0x0028


	//----- nvinfo : EIATTR_PARAM_CBANK
	.align		4
        /*0090*/ 	.byte	0x04, 0x0a
        /*0092*/ 	.short	(.L_186 - .L_185)
	.align		4
.L_185:
        /*0094*/ 	.word	index@(.nv.constant0._Z11B2_latticesPaS_PKfPN6thrust24THRUST_300001_SM_1000_NS7complexIfEEii)
        /*0098*/ 	.short	0x0380
        /*009a*/ 	.short	0x0028


	//----- nvinfo : EIATTR_SW_WAR
	.align		4
.L_186:
        /*009c*/ 	.byte	0x04, 0x36
        /*009e*/ 	.short	(.L_188 - .L_187)
.L_187:
        /*00a0*/ 	.word	0x00000008
.L_188:


//--------------------- .nv.info._Z10init_spinsPaxx --------------------------
	.section	.nv.info._Z10init_spinsPaxx,"",@"SHT_CUDA_INFO"
	.sectionflags	@""
	.align	4


	//----- nvinfo : EIATTR_CUDA_API_VERSION
	.align		4
        /*0000*/ 	.byte	0x04, 0x37
        /*0002*/ 	.short	(.L_190 - .L_189)
.L_189:
        /*0004*/ 	.word	0x00000082


	//----- nvinfo : EIATTR_KPARAM_INFO
	.align		4
.L_190:
        /*0008*/ 	.byte	0x04, 0x17
        /*000a*/ 	.short	(.L_192 - .L_191)
.L_191:
        /*000c*/ 	.word	0x00000000
        /*0010*/ 	.short	0x0002
        /*0012*/ 	.short	0x0010
        /*0014*/ 	.byte	0x00, 0xf0, 0x21, 0x00


	//----- nvinfo : EIATTR_KPARAM_INFO
	.align		4
.L_192:
        /*0018*/ 	.byte	0x04, 0x17
        /*001a*/ 	.short	(.L_194 - .L_193)
.L_193:
        /*001c*/ 	.word	0x00000000
        /*0020*/ 	.short	0x0001
        /*0022*/ 	.short	0x0008
        /*0024*/ 	.byte	0x00, 0xf0, 0x21, 0x00


	//----- nvinfo : EIATTR_KPARAM_INFO
	.align		4
.L_194:
        /*0028*/ 	.byte	0x04, 0x17
        /*002a*/ 	.short	(.L_196 - .L_195)
.L_195:
        /*002c*/ 	.word	0x00000000
        /*0030*/ 	.short	0x0000
        /*0032*/ 	.short	0x0000
        /*0034*/ 	.byte	0x00, 0xf5, 0x21, 0x00


	//----- nvinfo : EIATTR_SPARSE_MMA_MASK
	.align		4
.L_196:
        /*0038*/ 	.byte	0x03, 0x50
        /*003a*/ 	.short	0x0000


	//----- nvinfo : EIATTR_MAXREG_COUNT
	.align		4
        /*003c*/ 	.byte	0x03, 0x1b
        /*003e*/ 	.short	0x00ff


	//----- nvinfo : EIATTR_MERCURY_ISA_VERSION
	.align		4
        /*0040*/ 	.byte	0x03, 0x5f
        /*0042*/ 	.short	0x0101


	//----- nvinfo : EIATTR_VRC_CTA_INIT_COUNT
	.align		4
        /*0044*/ 	.byte	0x02, 0x4a
	.zero		1
	.zero		1


	//----- nvinfo : EIATTR_EXIT_INSTR_OFFSETS
	.align		4
        /*0048*/ 	.byte	0x04, 0x1c
        /*004a*/ 	.short	(.L_198 - .L_197)


	//   ....[0]....
.L_197:
        /*004c*/ 	.word	0x000000e0


	//   ....[1]....
        /*0050*/ 	.word	0x00000150


	//----- nvinfo : EIATTR_CBANK_PARAM_SIZE
	.align		4
.L_198:
        /*0054*/ 	.byte	0x03, 0x19
        /*0056*/ 	.short	0x0018


	//----- nvinfo : EIATTR_PARAM_CBANK
	.align		4
        /*0058*/ 	.byte	0x04, 0x0a
        /*005a*/ 	.short	(.L_200 - .L_199)
	.align		4
.L_199:
        /*005c*/ 	.word	index@(.nv.constant0._Z10init_spinsPaxx)
        /*0060*/ 	.short	0x0380
        /*0062*/ 	.short	0x0018


	//----- nvinfo : EIATTR_SW_WAR
	.align		4
.L_200:
        /*0064*/ 	.byte	0x04, 0x36
        /*0066*/ 	.short	(.L_202 - .L_201)
.L_201:
        /*0068*/ 	.word	0x00000008
.L_202:


//--------------------- .nv.callgraph             --------------------------
	.section	.nv.callgraph,"",@"SHT_CUDA_CALLGRAPH"
	.align	4
	.sectionentsize	8
	.align		4
        /*0000*/ 	.word	0x00000000
	.align		4
        /*0004*/ 	.word	0xffffffff
	.align		4
        /*0008*/ 	.word	0x00000000
	.align		4
        /*000c*/ 	.word	0xfffffffe
	.align		4
        /*0010*/ 	.word	0x00000000
	.align		4
        /*0014*/ 	.word	0xfffffffd
	.align		4
        /*0018*/ 	.word	0x00000000
	.align		4
        /*001c*/ 	.word	0xfffffffc


//--------------------- .nv.constant4             --------------------------
	.section	.nv.constant4,"a",@progbits
	.align	8
	.align		8
.nv.constant4:
        /*0000*/ 	.dword	_ZN34_INTERNAL_6c439af6_4_k_cu_47db2a424cuda3std3__45__cpo5beginE
	.align		8
        /*0008*/ 	.dword	_ZN34_INTERNAL_6c439af6_4_k_cu_47db2a424cuda3std3__45__cpo3endE
	.align		8
        /*0010*/ 	.dword	_ZN34_INTERNAL_6c439af6_4_k_cu_47db2a424cuda3std3__45__cpo6cbeginE
	.align		8
        /*0018*/ 	.dword	_ZN34_INTERNAL_6c439af6_4_k_cu_47db2a424cuda3std3__45__cpo4cendE
	.align		8
        /*0020*/ 	.dword	_ZN34_INTERNAL_6c439af6_4_k_cu_47db2a424cuda3std3__45__cpo6rbeginE
	.align		8
        /*0028*/ 	.dword	_ZN34_INTERNAL_6c439af6_4_k_cu_47db2a424cuda3std3__45__cpo4rendE
	.align		8
        /*0030*/ 	.dword	_ZN34_INTERNAL_6c439af6_4_k_cu_47db2a424cuda3std3__45__cpo7crbeginE
	.align		8
        /*0038*/ 	.dword	_ZN34_INTERNAL_6c439af6_4_k_cu_47db2a424cuda3std3__45__cpo5crendE
	.align		8
        /*0040*/ 	.dword	_ZN34_INTERNAL_6c439af6_4_k_cu_47db2a424cuda3std3__436_GLOBAL__N__6c439af6_4_k_cu_47db2a426ignoreE
	.align		8
        /*0048*/ 	.dword	_ZN34_INTERNAL_6c439af6_4_k_cu_47db2a424cuda3std3__419piecewise_constructE
	.align		8
        /*0050*/ 	.dword	_ZN34_INTERNAL_6c439af6_4_k_cu_47db2a424cuda3std3__48in_placeE
	.align		8
        /*0058*/ 	.dword	_ZN34_INTERNAL_6c439af6_4_k_cu_47db2a424cuda3std3__420unreachable_sentinelE
	.align		8
        /*0060*/ 	.dword	_ZN34_INTERNAL_6c439af6_4_k_cu_47db2a424cuda3std3__47nulloptE
	.align		8
        /*0068*/ 	.dword	_ZN34_INTERNAL_6c439af6_4_k_cu_47db2a424cuda3std3__48unexpectE
	.align		8
        /*0070*/ 	.dword	_ZN34_INTERNAL_6c439af6_4_k_cu_47db2a424cuda3std6ranges3__45__cpo4swapE
	.align		8
        /*0078*/ 	.dword	_ZN34_INTERNAL_6c439af6_4_k_cu_47db2a424cuda3std6ranges3__45__cpo9iter_moveE
	.align		8
        /*0080*/ 	.dword	_ZN34_INTERNAL_6c439af6_4_k_cu_47db2a424cuda3std6ranges3__45__cpo5beginE
	.align		8
        /*0088*/ 	.dword	_ZN34_INTERNAL_6c439af6_4_k_cu_47db2a424cuda3std6ranges3__45__cpo3endE
	.align		8
        /*0090*/ 	.dword	_ZN34_INTERNAL_6c439af6_4_k_cu_47db2a424cuda3std6ranges3__45__cpo6cbeginE
	.align		8
        /*0098*/ 	.dword	_ZN34_INTERNAL_6c439af6_4_k_cu_47db2a424cuda3std6ranges3__45__cpo4cendE
	.align		8
        /*00a0*/ 	.dword	_ZN34_INTERNAL_6c439af6_4_k_cu_47db2a424cuda3std6ranges3__45__cpo7advanceE
	.align		8
        /*00a8*/ 	.dword	_ZN34_INTERNAL_6c439af6_4_k_cu_47db2a424cuda3std6ranges3__45__cpo9iter_swapE
	.align		8
        /*00b0*/ 	.dword	_ZN34_INTERNAL_6c439af6_4_k_cu_47db2a424cuda3std6ranges3__45__cpo4nextE
	.align		8
        /*00b8*/ 	.dword	_ZN34_INTERNAL_6c439af6_4_k_cu_47db2a424cuda3std6ranges3__45__cpo4prevE
	.align		8
        /*00c0*/ 	.dword	_ZN34_INTERNAL_6c439af6_4_k_cu_47db2a424cuda3std6ranges3__45__cpo4dataE
	.align		8
        /*00c8*/ 	.dword	_ZN34_INTERNAL_6c439af6_4_k_cu_47db2a424cuda3std6ranges3__45__cpo5cdataE
	.align		8
        /*00d0*/ 	.dword	_ZN34_INTERNAL_6c439af6_4_k_cu_47db2a424cuda3std6ranges3__45__cpo4sizeE
	.align		8
        /*00d8*/ 	.dword	_ZN34_INTERNAL_6c439af6_4_k_cu_47db2a424cuda3std6ranges3__45__cpo5ssizeE
	.align		8
        /*00e0*/ 	.dword	_ZN34_INTERNAL_6c439af6_4_k_cu_47db2a424cuda3std6ranges3__45__cpo8distanceE
	.align		8
        /*00e8*/ 	.dword	_ZN34_INTERNAL_6c439af6_4_k_cu_47db2a426thrust24THRUST_300001_SM_1000_NS6system6detail10sequential3seqE
	.align		8
        /*00f0*/ 	.dword	_ZN34_INTERNAL_6c439af6_4_k_cu_47db2a426thrust24THRUST_300001_SM_1000_NS12placeholders2_1E
	.align		8
        /*00f8*/ 	.dword	_ZN34_INTERNAL_6c439af6_4_k_cu_47db2a426thrust24THRUST_300001_SM_1000_NS12placeholders2_2E
	.align		8
        /*0100*/ 	.dword	_ZN34_INTERNAL_6c439af6_4_k_cu_47db2a426thrust24THRUST_300001_SM_1000_NS12placeholders2_3E
	.align		8
        /*0108*/ 	.dword	_ZN34_INTERNAL_6c439af6_4_k_cu_47db2a426thrust24THRUST_300001_SM_1000_NS12placeholders2_4E
	.align		8
        /*0110*/ 	.dword	_ZN34_INTERNAL_6c439af6_4_k_cu_47db2a426thrust24THRUST_300001_SM_1000_NS12placeholders2_5E
	.align		8
        /*0118*/ 	.dword	_ZN34_INTERNAL_6c439af6_4_k_cu_47db2a426thrust24THRUST_300001_SM_1000_NS12placeholders2_6E
	.align		8
        /*0120*/ 	.dword	_ZN34_INTERNAL_6c439af6_4_k_cu_47db2a426thrust24THRUST_300001_SM_1000_NS12placeholders2_7E
	.align		8
        /*0128*/ 	.dword	_ZN34_INTERNAL_6c439af6_4_k_cu_47db2a426thrust24THRUST_300001_SM_1000_NS12placeholders2_8E
	.align		8
        /*0130*/ 	.dword	_ZN34_INTERNAL_6c439af6_4_k_cu_47db2a426thrust24THRUST_300001_SM_1000_NS12placeholders2_9E
	.align		8
        /*0138*/ 	.dword	_ZN34_INTERNAL_6c439af6_4_k_cu_47db2a426thrust24THRUST_300001_SM_1000_NS12placeholders3_10E
	.align		8
        /*0140*/ 	.dword	__cudart_i2opi_f


//--------------------- .text._ZN3cub18CUB_300001_SM_10006detail6reduce28DeviceReduceSingleTileKernelINS2_10policy_hubIN6thrust24THRUST_300001_SM_1000_NS7complexIfEEyN4cuda3std3__44plusIvEEE10Policy1000EPS8_SG_iSD_S8_S8_NSB_10__identityEEEvT0_T1_T2_T3_T4_T6_ --------------------------
	.section	.text._ZN3cub18CUB_300001_SM_10006detail6reduce28DeviceReduceSingleTileKernelINS2_10policy_hubIN6thrust24THRUST_300001_SM_1000_NS7complexIfEEyN4cuda3std3__44plusIvEEE10Policy1000EPS8_SG_iSD_S8_S8_NSB_10__identityEEEvT0_T1_T2_T3_T4_T6_,"ax",@progbits
	.align	128
        .global         _ZN3cub18CUB_300001_SM_10006detail6reduce28DeviceReduceSingleTileKernelINS2_10policy_hubIN6thrust24THRUST_300001_SM_1000_NS7complexIfEEyN4cuda3std3__44plusIvEEE10Policy1000EPS8_SG_iSD_S8_S8_NSB_10__identityEEEvT0_T1_T2_T3_T4_T6_
        .type           _ZN3cub18CUB_300001_SM_10006detail6reduce28DeviceReduceSingleTileKernelINS2_10policy_hubIN6thrust24THRUST_300001_SM_1000_NS7complexIfEEyN4cuda3std3__44plusIvEEE10Policy1000EPS8_SG_iSD_S8_S8_NSB_10__identityEEEvT0_T1_T2_T3_T4_T6_,@function
        .size           _ZN3cub18CUB_300001_SM_10006detail6reduce28DeviceReduceSingleTileKernelINS2_10policy_hubIN6thrust24THRUST_300001_SM_1000_NS7complexIfEEyN4cuda3std3__44plusIvEEE10Policy1000EPS8_SG_iSD_S8_S8_NSB_10__identityEEEvT0_T1_T2_T3_T4_T6_,(.L_x_164 - _ZN3cub18CUB_300001_SM_10006detail6reduce28DeviceReduceSingleTileKernelINS2_10policy_hubIN6thrust24THRUST_300001_SM_1000_NS7complexIfEEyN4cuda3std3__44plusIvEEE10Policy1000EPS8_SG_iSD_S8_S8_NSB_10__identityEEEvT0_T1_T2_T3_T4_T6_)
        .other          _ZN3cub18CUB_300001_SM_10006detail6reduce28DeviceReduceSingleTileKernelINS2_10policy_hubIN6thrust24THRUST_300001_SM_1000_NS7complexIfEEyN4cuda3std3__44plusIvEEE10Policy1000EPS8_SG_iSD_S8_S8_NSB_10__identityEEEvT0_T1_T2_T3_T4_T6_,@"STO_CUDA_ENTRY STV_DEFAULT"
_ZN3cub18CUB_300001_SM_10006detail6reduce28DeviceReduceSingleTileKernelINS2_10policy_hubIN6thrust24THRUST_300001_SM_1000_NS7complexIfEEyN4cuda3std3__44plusIvEEE10Policy1000EPS8_SG_iSD_S8_S8_NSB_10__identityEEEvT0_T1_T2_T3_T4_T6_:
.text._ZN3cub18CUB_300001_SM_10006detail6reduce28DeviceReduceSingleTileKernelINS2_10policy_hubIN6thrust24THRUST_300001_SM_1000_NS7complexIfEEyN4cuda3std3__44plusIvEEE10Policy1000EPS8_SG_iSD_S8_S8_NSB_10__identityEEEvT0_T1_T2_T3_T4_T6_:
[----:B------:R-:W-:Y:S01]  /*0000*/  LDC R1, c[0x0][0x37c] ;  /* 0x0000df00ff017b82 */ /* 0x000fe20000000800 */
[----:B------:R-:W0:Y:S01]  /*0010*/  LDCU UR4, c[0x0][0x390] ;  /* 0x00007200ff0477ac */ /* 0x000e220008000800 */
[----:B------:R-:W1:Y:S01]  /*0020*/  LDCU.64 UR6, c[0x0][0x358] ;  /* 0x00006b00ff0677ac */ /* 0x000e620008000a00 */
[----:B0-----:R-:W-:-:S04]  /*0030*/  MOV R4, UR4 ;  /* 0x0000000400047c02 */ /* 0x001fc80008000f00 */
[----:B------:R-:W-:-:S13]  /*0040*/  ISETP.NE.AND P0, PT, R4, RZ, PT ;  /* 0x000000ff0400720c */ /* 0x000fda0003f05270 */
[----:B-1----:R-:W-:Y:S05]  /*0050*/  @P0 BRA `(.L_x_0) ;  /* 0x00000000001c0947 */ /* 0x002fea0003800000 */
[----:B------:R-:W0:Y:S02]  /*0060*/  S2R R0, SR_TID.X ;  /* 0x0000000000007919 */ /* 0x000e240000002100 */
[----:B0-----:R-:W-:-:S13]  /*0070*/  ISETP.NE.AND P0, PT, R0, RZ, PT ;  /* 0x000000ff0000720c */ /* 0x001fda0003f05270 */
[----:B------:R-:W-:Y:S05]  /*0080*/  @P0 EXIT ;  /* 0x000000000000094d */ /* 0x000fea0003800000 */
[----:B------:R-:W0:Y:S08]  /*0090*/  LDC.64 R2, c[0x0][0x388] ;  /* 0x0000e200ff027b82 */ /* 0x000e300000000a00 */
[----:B------:R-:W0:Y:S02]  /*00a0*/  LDC.64 R4, c[0x0][0x398] ;  /* 0x0000e600ff047b82 */ /* 0x000e240000000a00 */
[----:B0-----:R-:W-:Y:S01]  /*00b0*/  STG.E.64 desc[UR6][R2.64], R4 ;  /* 0x0000000402007986 */ /* 0x001fe2000c101b06 */
[----:B------:R-:W-:Y:S05]  /*00c0*/  EXIT ;  /* 0x000000000000794d */ /* 0x000fea0003800000 */
.L_x_0:
[----:B------:R-:W-:Y:S01]  /*00d0*/  ISETP.GT.AND P0, PT, R4, 0xdff, PT ;  /* 0x00000dff0400780c */ /* 0x000fe20003f04270 */
[----:B------:R-:W-:-:S12]  /*00e0*/  BSSY.RECONVERGENT B0, `(.L_x_1) ;  /* 0x0000290000007945 */ /* 0x000fd80003800200 */
[----:B------:R-:W-:Y:S05]  /*00f0*/  @P0 BRA `(.L_x_2) ;  /* 0x0000001400840947 */ /* 0x000fea0003800000 */
[----:B------:R-:W0:Y:S01]  /*0100*/  S2R R5, SR_TID.X ;  /* 0x0000000000057919 */ /* 0x000e220000002100 */
[----:B------:R-:W-:Y:S01]  /*0110*/  BSSY.RECONVERGENT B1, `(.L_x_3) ;  /* 0x0000009000017945 */ /* 0x000fe20003800200 */
[----:B------:R-:W-:Y:S02]  /*0120*/  CS2R R2, SRZ ;  /* 0x0000000000027805 */ /* 0x000fe4000001ff00 */
[----:B0-----:R-:W-:Y:S02]  /*0130*/  ISETP.GE.AND P0, PT, R5, R4, PT ;  /* 0x000000040500720c */ /* 0x001fe40003f06270 */
[----:B------:R-:W-:-:S11]  /*0140*/  MOV R7, R5 ;  /* 0x0000000500077202 */ /* 0x000fd60000000f00 */
[----:B------:R-:W-:Y:S05]  /*0150*/  @P0 BRA `(.L_x_4) ;  /* 0x0000000000100947 */ /* 0x000fea0003800000 */
[----:B------:R-:W0:Y:S02]  /*0160*/  LDC.64 R2, c[0x0][0x380] ;  /* 0x0000e000ff027b82 */ /* 0x000e240000000a00 */
[----:B0-----:R-:W-:-:S06]  /*0170*/  IMAD.WIDE.U32 R2, R5, 0x8, R2 ;  /* 0x0000000805027825 */ /* 0x001fcc00078e0002 */
[----:B------:R-:W5:Y:S01]  /*0180*/  LDG.E.64.CONSTANT R2, desc[UR6][R2.64] ;  /* 0x0000000602027981 */ /* 0x000f62000c1e9b00 */
[----:B------:R-:W-:-:S07]  /*0190*/  IADD3 R7, PT, PT, R5, 0x200, RZ ;  /* 0x0000020005077810 */ /* 0x000fce0007ffe0ff */
.L_x_4:
[----:B------:R-:W-:Y:S05]  /*01a0*/  BSYNC.RECONVERGENT B1 ;  /* 0x0000000000017941 */ /* 0x000fea0003800200 */
.L_x_3:
[----:B------:R-:W-:Y:S01]  /*01b0*/  ISETP.GE.AND P0, PT, R7, R4, PT ;  /* 0x000000040700720c */ /* 0x000fe20003f06270 */
[----:B------:R-:W-:-:S12]  /*01c0*/  BSSY.RECONVERGENT B1, `(.L_x_5) ;  /* 0x0000093000017945 */ /* 0x000fd80003800200 */
[----:B------:R-:W-:Y:S05]  /*01d0*/  @P0 BRA `(.L_x_6) ;  /* 0x0000000800440947 */ /* 0x000fea0003800000 */
[----:B------:R-:W-:Y:S01]  /*01e0*/  LOP3.LUT R9, RZ, R7, RZ, 0x33, !PT ;  /* 0x00000007ff097212 */ /* 0x000fe200078e33ff */
[----:B------:R-:W-:Y:S03]  /*01f0*/  BSSY.RECONVERGENT B2, `(.L_x_7) ;  /* 0x0000018000027945 */ /* 0x000fe60003800200 */
[----:B------:R-:W-:-:S04]  /*0200*/  IADD3 R0, PT, PT, R9, R4, RZ ;  /* 0x0000000409007210 */ /* 0x000fc80007ffe0ff */
[C---:B------:R-:W-:Y:S02]  /*0210*/  LOP3.LUT R6, R0.reuse, 0x600, RZ, 0xc0, !PT ;  /* 0x0000060000067812 */ /* 0x040fe400078ec0ff */
[----:B------:R-:W-:Y:S02]  /*0220*/  ISETP.GE.U32.AND P1, PT, R0, 0x600, PT ;  /* 0x000006000000780c */ /* 0x000fe40003f26070 */
[----:B------:R-:W-:-:S13]  /*0230*/  ISETP.NE.AND P0, PT, R6, 0x600, PT ;  /* 0x000006000600780c */ /* 0x000fda0003f05270 */
[----:B------:R-:W-:Y:S05]  /*0240*/  @!P0 BRA `(.L_x_8) ;  /* 0x0000000000488947 */ /* 0x000fea0003800000 */
[----:B------:R-:W0:Y:S01]  /*0250*/  LDC.64 R8, c[0x0][0x380] ;  /* 0x0000e000ff087b82 */ /* 0x000e220000000a00 */
[----:B------:R-:W-:-:S04]  /*0260*/  LEA.HI R0, R0, 0x1, RZ, 0x17 ;  /* 0x0000000100007811 */ /* 0x000fc800078fb8ff */
[----:B------:R-:W-:-:S04]  /*0270*/  LOP3.LUT R0, R0, 0x3, RZ, 0xc0, !PT ;  /* 0x0000000300007812 */ /* 0x000fc800078ec0ff */
[----:B------:R-:W-:Y:S01]  /*0280*/  IADD3 R0, PT, PT, -R0, RZ, RZ ;  /* 0x000000ff00007210 */ /* 0x000fe20007ffe1ff */
[----:B0-----:R-:W-:-:S03]  /*0290*/  IMAD.WIDE.U32 R8, R7, 0x8, R8 ;  /* 0x0000000807087825 */ /* 0x001fc600078e0008 */
[----:B------:R-:W-:Y:S02]  /*02a0*/  MOV R6, R8 ;  /* 0x0000000800067202 */ /* 0x000fe40000000f00 */
[----:B------:R-:W-:-:S07]  /*02b0*/  MOV R11, R9 ;  /* 0x00000009000b7202 */ /* 0x000fce0000000f00 */
.L_x_9:
[----:B------:R-:W-:Y:S02]  /*02c0*/  MOV R8, R6 ;  /* 0x0000000600087202 */ /* 0x000fe40000000f00 */
[----:B------:R-:W-:-:S06]  /*02d0*/  MOV R9, R11 ;  /* 0x0000000b00097202 */ /* 0x000fcc0000000f00 */
[----:B------:R-:W2:Y:S01]  /*02e0*/  LDG.E.64.CONSTANT R8, desc[UR6][R8.64] ;  /* 0x0000000608087981 */ /* 0x000ea2000c1e9b00 */
[----:B------:R-:W-:Y:S02]  /*02f0*/  IADD3 R0, PT, PT, R0, 0x1, RZ ;  /* 0x0000000100007810 */ /* 0x000fe40007ffe0ff */
[----:B------:R-:W-:Y:S02]  /*0300*/  IADD3 R6, P2, PT, R6, 0x1000, RZ ;  /* 0x0000100006067810 */ /* 0x000fe40007f5e0ff */
[----:B------:R-:W-:Y:S02]  /*0310*/  ISETP.NE.AND P0, PT, R0, RZ, PT ;  /* 0x000000ff0000720c */ /* 0x000fe40003f05270 */
[----:B------:R-:W-:Y:S02]  /*0320*/  IADD3 R7, PT, PT, R7, 0x200, RZ ;  /* 0x0000020007077810 */ /* 0x000fe40007ffe0ff */
[----:B------:R-:W-:Y:S01]  /*0330*/  IADD3.X R11, PT, PT, RZ, R11, RZ, P2, !PT ;  /* 0x0000000bff0b7210 */ /* 0x000fe200017fe4ff */
[----:B--2--5:R-:W-:Y:S01]  /*0340*/  FADD R2, R8, R2 ;  /* 0x0000000208027221 */ /* 0x024fe20000000000 */
[----:B------:R-:W-:-:S07]  /*0350*/  FADD R3, R9, R3 ;  /* 0x0000000309037221 */ /* 0x000fce0000000000 */
[----:B------:R-:W-:Y:S05]  /*0360*/  @P0 BRA `(.L_x_9) ;  /* 0xfffffffc00d40947 */ /* 0x000fea000383ffff */
.L_x_8:
[----:B------:R-:W-:Y:S05]  /*0370*/  BSYNC.RECONVERGENT B2 ;  /* 0x0000000000027941 */ /* 0x000fea0003800200 */
.L_x_7:
[----:B------:R-:W-:Y:S05]  /*0380*/  @!P1 BRA `(.L_x_6) ;  /* 0x0000000400d89947 */ /* 0x000fea0003800000 */
[----:B------:R-:W-:Y:S01]  /*0390*/  IADD3 R0, PT, PT, -R7, R4, RZ ;  /* 0x0000000407007210 */ /* 0x000fe20007ffe1ff */
[----:B------:R-:W-:Y:S01]  /*03a0*/  BSSY.RECONVERGENT B2, `(.L_x_10) ;  /* 0x0000041000027945 */ /* 0x000fe20003800200 */
[----:B------:R-:W-:Y:S02]  /*03b0*/  PLOP3.LUT P0, PT, PT, PT, PT, 0x80, 0x8 ;  /* 0x000000000008781c */ /* 0x000fe40003f0f070 */
[----:B------:R-:W-:-:S13]  /*03c0*/  ISETP.GT.AND P1, PT, R0, 0x1800, PT ;  /* 0x000018000000780c */ /* 0x000fda0003f24270 */
[----:B------:R-:W-:Y:S05]  /*03d0*/  @!P1 BRA `(.L_x_11) ;  /* 0x0000000000f49947 */ /* 0x000fea0003800000 */
[----:B------:R-:W-:Y:S02]  /*03e0*/  PLOP3.LUT P0, PT, PT, PT, PT, 0x8, 0x80 ;  /* 0x000000000080781c */ /* 0x000fe40003f0e170 */
[----:B------:R-:W-:-:S11]  /*03f0*/  IADD3 R0, PT, PT, R4, -0x1800, RZ ;  /* 0xffffe80004007810 */ /* 0x000fd60007ffe0ff */
.L_x_12:
[----:B------:R-:W0:Y:S01]  /*0400*/  LDC.64 R30, c[0x0][0x380] ;  /* 0x0000e000ff1e7b82 */ /* 0x000e220000000a00 */
[C---:B------:R-:W-:Y:S01]  /*0410*/  IADD3 R41, PT, PT, R7.reuse, 0x800, RZ ;  /* 0x0000080007297810 */ /* 0x040fe20007ffe0ff */
[----:B0-----:R-:W-:-:S05]  /*0420*/  IMAD.WIDE R32, R7, 0x8, R30 ;  /* 0x0000000807207825 */ /* 0x001fca00078e021e */
[----:B------:R-:W2:Y:S04]  /*0430*/  LDG.E.64.CONSTANT R8, desc[UR6][R32.64] ;  /* 0x0000000620087981 */ /* 0x000ea8000c1e9b00 */
[----:B------:R-:W3:Y:S01]  /*0440*/  LDG.E.64.CONSTANT R10, desc[UR6][R32.64+0x1000] ;  /* 0x00100006200a7981 */ /* 0x000ee2000c1e9b00 */
[----:B------:R-:W-:-:S03]  /*0450*/  IMAD.WIDE R40, R41, 0x8, R30 ;  /* 0x0000000829287825 */ /* 0x000fc600078e021e */
[----:B------:R-:W4:Y:S04]  /*0460*/  LDG.E.64.CONSTANT R12, desc[UR6][R32.64+0x2000] ;  /* 0x00200006200c7981 */ /* 0x000f28000c1e9b00 */
[----:B------:R-:W4:Y:S04]  /*0470*/  LDG.E.64.CONSTANT R14, desc[UR6][R32.64+0x3000] ;  /* 0x00300006200e7981 */ /* 0x000f28000c1e9b00 */
[----:B------:R-:W4:Y:S01]  /*0480*/  LDG.E.64.CONSTANT R16, desc[UR6][R40.64] ;  /* 0x0000000628107981 */ /* 0x000f22000c1e9b00 */
[----:B------:R-:W-:-:S03]  /*0490*/  IADD3 R43, PT, PT, R7, 0x1000, RZ ;  /* 0x00001000072b7810 */ /* 0x000fc60007ffe0ff */
[----:B------:R-:W4:Y:S04]  /*04a0*/  LDG.E.64.CONSTANT R18, desc[UR6][R40.64+0x1000] ;  /* 0x0010000628127981 */ /* 0x000f28000c1e9b00 */
[----:B------:R-:W4:Y:S01]  /*04b0*/  LDG.E.64.CONSTANT R20, desc[UR6][R40.64+0x2000] ;  /* 0x0020000628147981 */ /* 0x000f22000c1e9b00 */
[----:B------:R-:W-:-:S03]  /*04c0*/  IMAD.WIDE R42, R43, 0x8, R30 ;  /* 0x000000082b2a7825 */ /* 0x000fc600078e021e */
[----:B------:R2:W4:Y:S04]  /*04d0*/  LDG.E.64.CONSTANT R22, desc[UR6][R40.64+0x3000] ;  /* 0x0030000628167981 */ /* 0x000528000c1e9b00 */
[----:B------:R-:W4:Y:S01]  /*04e0*/  LDG.E.64.CONSTANT R24, desc[UR6][R42.64] ;  /* 0x000000062a187981 */ /* 0x000f22000c1e9b00 */
[----:B------:R-:W-:-:S03]  /*04f0*/  IADD3 R45, PT, PT, R7, 0x1800, RZ ;  /* 0x00001800072d7810 */ /* 0x000fc60007ffe0ff */
[----:B------:R-:W4:Y:S04]  /*0500*/  LDG.E.64.CONSTANT R26, desc[UR6][R42.64+0x1000] ;  /* 0x001000062a1a7981 */ /* 0x000f28000c1e9b00 */
[----:B------:R-:W4:Y:S01]  /*0510*/  LDG.E.64.CONSTANT R28, desc[UR6][R42.64+0x2000] ;  /* 0x002000062a1c7981 */ /* 0x000f22000c1e9b00 */
[----:B------:R-:W-:-:S03]  /*0520*/  IMAD.WIDE R44, R45, 0x8, R30 ;  /* 0x000000082d2c7825 */ /* 0x000fc600078e021e */
[----:B------:R-:W4:Y:S04]  /*0530*/  LDG.E.64.CONSTANT R36, desc[UR6][R42.64+0x3000] ;  /* 0x003000062a247981 */ /* 0x000f28000c1e9b00 */
[----:B------:R-:W4:Y:S04]  /*0540*/  LDG.E.64.CONSTANT R30, desc[UR6][R44.64] ;  /* 0x000000062c1e7981 */ /* 0x000f28000c1e9b00 */
[----:B------:R-:W4:Y:S04]  /*0550*/  LDG.E.64.CONSTANT R34, desc[UR6][R44.64+0x1000] ;  /* 0x001000062c227981 */ /* 0x000f28000c1e9b00 */
[----:B------:R-:W4:Y:S04]  /*0560*/  LDG.E.64.CONSTANT R32, desc[UR6][R44.64+0x2000] ;  /* 0x002000062c207981 */ /* 0x000f28000c1e9b00 */
[----:B------:R-:W4:Y:S01]  /*0570*/  LDG.E.64.CONSTANT R38, desc[UR6][R44.64+0x3000] ;  /* 0x003000062c267981 */ /* 0x000f22000c1e9b00 */
[----:B------:R-:W-:-:S04]  /*0580*/  IADD3 R7, PT, PT, R7, 0x2000, RZ ;  /* 0x0000200007077810 */ /* 0x000fc80007ffe0ff */
[----:B------:R-:W-:Y:S01]  /*0590*/  ISETP.GE.AND P1, PT, R7, R0, PT ;  /* 0x000000000700720c */ /* 0x000fe20003f26270 */
[----:B--2--5:R-:W-:Y:S01]  /*05a0*/  FADD R41, R8, R2 ;  /* 0x0000000208297221 */ /* 0x024fe20000000000 */
[----:B------:R-:W-:-:S03]  /*05b0*/  FADD R3, R9, R3 ;  /* 0x0000000309037221 */ /* 0x000fc60000000000 */
[----:B---3--:R-:W-:Y:S01]  /*05c0*/  FADD R41, R41, R10 ;  /* 0x0000000a29297221 */ /* 0x008fe20000000000 */
[----:B------:R-:W-:-:S03]  /*05d0*/  FADD R3, R3, R11 ;  /* 0x0000000b03037221 */ /* 0x000fc60000000000 */
[----:B----4-:R-:W-:Y:S01]  /*05e0*/  FADD R41, R41, R12 ;  /* 0x0000000c29297221 */ /* 0x010fe20000000000 */
[----:B------:R-:W-:-:S03]  /*05f0*/  FADD R3, R3, R13 ;  /* 0x0000000d03037221 */ /* 0x000fc60000000000 */
[----:B------:R-:W-:Y:S01]  /*0600*/  FADD R41, R41, R14 ;  /* 0x0000000e29297221 */ /* 0x000fe20000000000 */
        /* <DEDUP_REMOVED lines=24> */
[----:B------:R-:W-:Y:S01]  /*0790*/  FADD R3, R3, R39 ;  /* 0x0000002703037221 */ /* 0x000fe20000000000 */
[----:B------:R-:W-:Y:S06]  /*07a0*/  @!P1 BRA `(.L_x_12) ;  /* 0xfffffffc00149947 */ /* 0x000fec000383ffff */
.L_x_11:
[----:B------:R-:W-:Y:S05]  /*07b0*/  BSYNC.RECONVERGENT B2 ;  /* 0x0000000000027941 */ /* 0x000fea0003800200 */
.L_x_10:
[----:B------:R-:W-:Y:S01]  /*07c0*/  IADD3 R0, PT, PT, -R7, R4, RZ ;  /* 0x0000000407007210 */ /* 0x000fe20007ffe1ff */
[----:B------:R-:W-:Y:S03]  /*07d0*/  BSSY.RECONVERGENT B2, `(.L_x_13) ;  /* 0x0000021000027945 */ /* 0x000fe60003800200 */
[----:B------:R-:W-:-:S13]  /*07e0*/  ISETP.GT.AND P1, PT, R0, 0x800, PT ;  /* 0x000008000000780c */ /* 0x000fda0003f24270 */
[----:B------:R-:W-:Y:S05]  /*07f0*/  @!P1 BRA `(.L_x_14) ;  /* 0x0000000000789947 */ /* 0x000fea0003800000 */
        /* <DEDUP_REMOVED lines=8> */
[----:B------:R-:W4:Y:S04]  /*0880*/  LDG.E.64.CONSTANT R26, desc[UR6][R24.64] ;  /* 0x00000006181a7981 */ /* 0x000f28000c1e9b00 */
[----:B------:R-:W4:Y:S04]  /*0890*/  LDG.E.64.CONSTANT R10, desc[UR6][R24.64+0x1000] ;  /* 0x00100006180a7981 */ /* 0x000f28000c1e9b00 */
[----:B------:R-:W4:Y:S04]  /*08a0*/  LDG.E.64.CONSTANT R8, desc[UR6][R24.64+0x2000] ;  /* 0x0020000618087981 */ /* 0x000f28000c1e9b00 */
[----:B------:R-:W4:Y:S01]  /*08b0*/  LDG.E.64.CONSTANT R12, desc[UR6][R24.64+0x3000] ;  /* 0x00300006180c7981 */ /* 0x000f22000c1e9b00 */
[----:B------:R-:W-:-:S02]  /*08c0*/  PLOP3.LUT P0, PT, PT, PT, PT, 0x8, 0x80 ;  /* 0x000000000080781c */ /* 0x000fc40003f0e170 */
[----:B------:R-:W-:Y:S01]  /*08d0*/  IADD3 R7, PT, PT, R7, 0x1000, RZ ;  /* 0x0000100007077810 */ /* 0x000fe20007ffe0ff */
        /* <DEDUP_REMOVED lines=15> */
[----:B------:R-:W-:-:S07]  /*09d0*/  FADD R3, R3, R13 ;  /* 0x0000000d03037221 */ /* 0x000fce0000000000 */
.L_x_14:
[----:B------:R-:W-:Y:S05]  /*09e0*/  BSYNC.RECONVERGENT B2 ;  /* 0x0000000000027941 */ /* 0x000fea0003800200 */
.L_x_13:
[----:B------:R-:W-:-:S13]  /*09f0*/  ISETP.LT.OR P0, PT, R7, R4, P0 ;  /* 0x000000040700720c */ /* 0x000fda0000701670 */
[----:B------:R-:W-:Y:S05]  /*0a00*/  @!P0 BRA `(.L_x_6) ;  /* 0x0000000000388947 */ /* 0x000fea0003800000 */
[----:B------:R-:W0:Y:S02]  /*0a10*/  LDC.64 R8, c[0x0][0x380] ;  /* 0x0000e000ff087b82 */ /* 0x000e240000000a00 */
[----:B0-----:R-:W-:-:S05]  /*0a20*/  IMAD.WIDE R6, R7, 0x8, R8 ;  /* 0x0000000807067825 */ /* 0x001fca00078e0208 */
[----:B------:R-:W2:Y:S04]  /*0a30*/  LDG.E.64.CONSTANT R8, desc[UR6][R6.64] ;  /* 0x0000000606087981 */ /* 0x000ea8000c1e9b00 */
[----:B------:R-:W3:Y:S04]  /*0a40*/  LDG.E.64.CONSTANT R10, desc[UR6][R6.64+0x1000] ;  /* 0x00100006060a7981 */ /* 0x000ee8000c1e9b00 */
[----:B------:R-:W4:Y:S04]  /*0a50*/  LDG.E.64.CONSTANT R12, desc[UR6][R6.64+0x2000] ;  /* 0x00200006060c7981 */ /* 0x000f28000c1e9b00 */
[----:B------:R-:W4:Y:S01]  /*0a60*/  LDG.E.64.CONSTANT R14, desc[UR6][R6.64+0x3000] ;  /* 0x00300006060e7981 */ /* 0x000f22000c1e9b00 */
[----:B--2--5:R-:W-:Y:S01]  /*0a70*/  FADD R17, R2, R8 ;  /* 0x0000000802117221 */ /* 0x024fe20000000000 */
[----:B------:R-:W-:-:S03]  /*0a80*/  FADD R3, R3, R9 ;  /* 0x0000000903037221 */ /* 0x000fc60000000000 */
[----:B---3--:R-:W-:Y:S01]  /*0a90*/  FADD R17, R17, R10 ;  /* 0x0000000a11117221 */ /* 0x008fe20000000000 */
[----:B------:R-:W-:-:S03]  /*0aa0*/  FADD R3, R3, R11 ;  /* 0x0000000b03037221 */ /* 0x000fc60000000000 */
[----:B----4-:R-:W-:Y:S01]  /*0ab0*/  FADD R17, R17, R12 ;  /* 0x0000000c11117221 */ /* 0x010fe20000000000 */
[----:B------:R-:W-:-:S03]  /*0ac0*/  FADD R3, R3, R13 ;  /* 0x0000000d03037221 */ /* 0x000fc60000000000 */
[----:B------:R-:W-:Y:S01]  /*0ad0*/  FADD R2, R17, R14 ;  /* 0x0000000e11027221 */ /* 0x000fe20000000000 */
[----:B------:R-:W-:-:S07]  /*0ae0*/  FADD R3, R3, R15 ;  /* 0x0000000f03037221 */ /* 0x000fce0000000000 */
.L_x_6:
[----:B------:R-:W-:Y:S05]  /*0af0*/  BSYNC.RECONVERGENT B1 ;  /* 0x0000000000017941 */ /* 0x000fea0003800200 */
.L_x_5:
[----:B------:R-:W-:Y:S02]  /*0b00*/  ISETP.GE.AND P0, PT, R4, 0x200, PT ;  /* 0x000002000400780c */ /* 0x000fe40003f06270 */
[----:B-----5:R-:W-:Y:S02]  /*0b10*/  MOV R11, R3 ;  /* 0x00000003000b7202 */ /* 0x020fe40000000f00 */
[----:B------:R-:W-:-:S09]  /*0b20*/  MOV R9, R2 ;  /* 0x0000000200097202 */ /* 0x000fd20000000f00 */
[----:B------:R-:W-:Y:S05]  /*0b30*/  @!P0 BRA `(.L_x_15) ;  /* 0x00000004004c8947 */ /* 0x000fea0003800000 */
[----:B------:R-:W0:Y:S01]  /*0b40*/  S2R R8, SR_LANEID ;  /* 0x0000000000087919 */ /* 0x000e220000000000 */
[----:B------:R-:W1:Y:S04]  /*0b50*/  SHFL.DOWN PT, R0, R9, 0x1, 0x1f ;  /* 0x08201f0009007f89 */ /* 0x000e6800000e0000 */
[----:B------:R-:W2:Y:S01]  /*0b60*/  SHFL.DOWN PT, R2, R11, 0x1, 0x1f ;  /* 0x08201f000b027f89 */ /* 0x000ea200000e0000 */
[----:B-1----:R-:W-:Y:S01]  /*0b70*/  FADD R0, R0, R9 ;  /* 0x0000000900007221 */ /* 0x002fe20000000000 */
[----:B0-----:R-:W-:Y:S01]  /*0b80*/  ISETP.GT.AND P0, PT, R8, 0x1e, PT ;  /* 0x0000001e0800780c */ /* 0x001fe20003f04270 */
[----:B--2---:R-:W-:Y:S01]  /*0b90*/  FADD R2, R2, R11 ;  /* 0x0000000b02027221 */ /* 0x004fe20000000000 */
[----:B------:R-:W-:Y:S02]  /*0ba0*/  ISETP.NE.AND P1, PT, R8, RZ, PT ;  /* 0x000000ff0800720c */ /* 0x000fe40003f25270 */
[----:B------:R-:W-:-:S02]  /*0bb0*/  FSEL R3, R9, R0, P0 ;  /* 0x0000000009037208 */ /* 0x000fc40000000000 */
[----:B------:R-:W-:Y:S02]  /*0bc0*/  FSEL R0, R11, R2, P0 ;  /* 0x000000020b007208 */ /* 0x000fe40000000000 */
[----:B------:R-:W-:Y:S01]  /*0bd0*/  ISETP.GT.AND P0, PT, R8, 0x1d, PT ;  /* 0x0000001d0800780c */ /* 0x000fe20003f04270 */
[----:B------:R-:W0:Y:S04]  /*0be0*/  SHFL.DOWN PT, R2, R3, 0x2, 0x1f ;  /* 0x08401f0003027f89 */ /* 0x000e2800000e0000 */
[----:B------:R-:W1:Y:S02]  /*0bf0*/  SHFL.DOWN PT, R7, R0, 0x2, 0x1f ;  /* 0x08401f0000077f89 */ /* 0x000e6400000e0000 */
[----:B------:R-:W-:Y:S01]  /*0c00*/  @!P1 MOV R6, 0x400 ;  /* 0x0000040000069802 */ /* 0x000fe20000000f00 */
[----:B------:R-:W2:Y:S01]  /*0c10*/  @!P1 S2R R9, SR_CgaCtaId ;  /* 0x0000000000099919 */ /* 0x000ea20000008800 */
[----:B------:R-:W-:-:S04]  /*0c20*/  @!P1 SHF.R.U32.HI R4, RZ, 0x2, R5 ;  /* 0x00000002ff049819 */ /* 0x000fc80000011605 */
[----:B------:R-:W-:Y:S01]  /*0c30*/  @!P1 LOP3.LUT R4, R4, 0xf8, RZ, 0xc0, !PT ;  /* 0x000000f804049812 */ /* 0x000fe200078ec0ff */
[----:B0-----:R-:W-:Y:S01]  /*0c40*/  @!P0 FADD R3, R3, R2 ;  /* 0x0000000203038221 */ /* 0x001fe20000000000 */
[----:B-1----:R-:W-:-:S04]  /*0c50*/  @!P0 FADD R0, R0, R7 ;  /* 0x0000000700008221 */ /* 0x002fc80000000000 */
[----:B------:R-:W0:Y:S01]  /*0c60*/  SHFL.DOWN PT, R2, R3, 0x4, 0x1f ;  /* 0x08801f0003027f89 */ /* 0x000e2200000e0000 */
[----:B------:R-:W-:-:S03]  /*0c70*/  ISETP.GT.AND P0, PT, R8, 0x1b, PT ;  /* 0x0000001b0800780c */ /* 0x000fc60003f04270 */
[----:B------:R-:W1:Y:S01]  /*0c80*/  SHFL.DOWN PT, R7, R0, 0x4, 0x1f ;  /* 0x08801f0000077f89 */ /* 0x000e6200000e0000 */
[----:B--2---:R-:W-:-:S04]  /*0c90*/  @!P1 LEA R9, R9, R6, 0x18 ;  /* 0x0000000609099211 */ /* 0x004fc800078ec0ff */
[----:B------:R-:W-:-:S05]  /*0ca0*/  @!P1 IADD3 R4, PT, PT, R4, R9, RZ ;  /* 0x0000000904049210 */ /* 0x000fca0007ffe0ff */
[----:B0-----:R-:W-:Y:S01]  /*0cb0*/  @!P0 FADD R3, R3, R2 ;  /* 0x0000000203038221 */ /* 0x001fe20000000000 */
[----:B-1----:R-:W-:-:S04]  /*0cc0*/  @!P0 FADD R0, R0, R7 ;  /* 0x0000000700008221 */ /* 0x002fc80000000000 */
[----:B------:R-:W0:Y:S01]  /*0cd0*/  SHFL.DOWN PT, R2, R3, 0x8, 0x1f ;  /* 0x09001f0003027f89 */ /* 0x000e2200000e0000 */
[----:B------:R-:W-:-:S03]  /*0ce0*/  ISETP.GT.AND P0, PT, R8, 0x17, PT ;  /* 0x000000170800780c */ /* 0x000fc60003f04270 */
[----:B------:R-:W1:Y:S10]  /*0cf0*/  SHFL.DOWN PT, R7, R0, 0x8, 0x1f ;  /* 0x09001f0000077f89 */ /* 0x000e7400000e0000 */
[----:B0-----:R-:W-:Y:S01]  /*0d00*/  @!P0 FADD R3, R3, R2 ;  /* 0x0000000203038221 */ /* 0x001fe20000000000 */
[----:B-1----:R-:W-:-:S04]  /*0d10*/  @!P0 FADD R0, R0, R7 ;  /* 0x0000000700008221 */ /* 0x002fc80000000000 */
[----:B------:R-:W0:Y:S01]  /*0d20*/  SHFL.DOWN PT, R2, R3, 0x10, 0x1f ;  /* 0x0a001f0003027f89 */ /* 0x000e2200000e0000 */
[----:B------:R-:W-:-:S03]  /*0d30*/  ISETP.NE.AND P0, PT, R5, RZ, PT ;  /* 0x000000ff0500720c */ /* 0x000fc60003f05270 */
[----:B------:R-:W1:Y:S01]  /*0d40*/  SHFL.DOWN PT, R7, R0, 0x10, 0x1f ;  /* 0x0a001f0000077f89 */ /* 0x000e6200000e0000 */
[----:B0-----:R-:W-:Y:S01]  /*0d50*/  FADD R6, R3, R2 ;  /* 0x0000000203067221 */ /* 0x001fe20000000000 */
[----:B-1----:R-:W-:-:S05]  /*0d60*/  FADD R7, R0, R7 ;  /* 0x0000000700077221 */ /* 0x002fca0000000000 */
[----:B------:R2:W-:Y:S01]  /*0d70*/  @!P1 STS.64 [R4+0x10], R6 ;  /* 0x0000100604009388 */ /* 0x0005e20000000a00 */
[----:B------:R-:W-:Y:S01]  /*0d80*/  BAR.SYNC.DEFER_BLOCKING 0x0 ;  /* 0x0000000000007b1d */ /* 0x000fe20000010000 */
[----:B------:R-:W-:-:S04]  /*0d90*/  ISETP.GT.AND P1, PT, R8, 0xf, PT ;  /* 0x0000000f0800780c */ /* 0x000fc80003f24270 */
[----:B------:R-:W-:Y:S02]  /*0da0*/  FSEL R2, R3, R6, P1 ;  /* 0x0000000603027208 */ /* 0x000fe40000800000 */
[----:B------:R-:W-:Y:S01]  /*0db0*/  FSEL R3, R0, R7, P1 ;  /* 0x0000000700037208 */ /* 0x000fe20000800000 */
[----:B------:R-:W-:Y:S06]  /*0dc0*/  @P0 BRA `(.L_x_16) ;  /* 0x0000001c00040947 */ /* 0x000fec0003800000 */
[----:B------:R-:W0:Y:S01]  /*0dd0*/  S2UR UR5, SR_CgaCtaId ;  /* 0x00000000000579c3 */ /* 0x000e220000008800 */
[----:B------:R-:W-:Y:S02]  /*0de0*/  UMOV UR4, 0x400 ;  /* 0x0000040000047882 */ /* 0x000fe40000000000 */
[----:B0-----:R-:W-:-:S09]  /*0df0*/  ULEA UR4, UR5, UR4, 0x18 ;  /* 0x0000000405047291 */ /* 0x001fd2000f8ec0ff */
[----:B------:R-:W0:Y:S04]  /*0e00*/  LDS.64 R24, [UR4+0x18] ;  /* 0x00001804ff187984 */ /* 0x000e280008000a00 */
[----:B------:R-:W1:Y:S04]  /*0e10*/  LDS.128 R20, [UR4+0x20] ;  /* 0x00002004ff147984 */ /* 0x000e680008000c00 */
[----:B--2---:R-:W2:Y:S04]  /*0e20*/  LDS.128 R4, [UR4+0x30] ;  /* 0x00003004ff047984 */ /* 0x004ea80008000c00 */
[----:B------:R-:W3:Y:S04]  /*0e30*/  LDS.128 R16, [UR4+0x40] ;  /* 0x00004004ff107984 */ /* 0x000ee80008000c00 */
[----:B------:R-:W4:Y:S04]  /*0e40*/  LDS.128 R12, [UR4+0x50] ;  /* 0x00005004ff0c7984 */ /* 0x000f280008000c00 */
[----:B------:R-:W5:Y:S01]  /*0e50*/  LDS.128 R8, [UR4+0x60] ;  /* 0x00006004ff087984 */ /* 0x000f620008000c00 */
[----:B0-----:R-:W-:Y:S01]  /*0e60*/  FADD R27, R2, R24 ;  /* 0x00000018021b7221 */ /* 0x001fe20000000000 */
[----:B------:R-:W-:-:S03]  /*0e70*/  FADD R0, R3, R25 ;  /* 0x0000001903007221 */ /* 0x000fc60000000000 */
[----:B-1----:R-:W-:Y:S01]  /*0e80*/  FADD R3, R27, R20 ;  /* 0x000000141b037221 */ /* 0x002fe20000000000 */
[----:B------:R-:W-:Y:S01]  /*0e90*/  FADD R0, R0, R21 ;  /* 0x0000001500007221 */ /* 0x000fe20000000000 */
[----:B------:R-:W0:Y:S02]  /*0ea0*/  LDS.128 R24, [UR4+0x70] ;  /* 0x00007004ff187984 */ /* 0x000e240008000c00 */
[----:B------:R-:W-:Y:S01]  /*0eb0*/  FADD R3, R3, R22 ;  /* 0x0000001603037221 */ /* 0x000fe20000000000 */
[----:B------:R-:W-:Y:S02]  /*0ec0*/  FADD R0, R0, R23 ;  /* 0x0000001700007221 */ /* 0x000fe40000000000 */
[----:B------:R-:W1:Y:S01]  /*0ed0*/  LDS.128 R20, [UR4+0x80] ;  /* 0x00008004ff147984 */ /* 0x000e620008000c00 */
[----:B--2---:R-:W-:Y:S01]  /*0ee0*/  FADD R3, R3, R4 ;  /* 0x0000000403037221 */ /* 0x004fe20000000000 */
[----:B------:R-:W-:-:S03]  /*0ef0*/  FADD R0, R0, R5 ;  /* 0x0000000500007221 */ /* 0x000fc60000000000 */
[----:B------:R-:W-:Y:S01]  /*0f00*/  FADD R3, R3, R6 ;  /* 0x0000000603037221 */ /* 0x000fe20000000000 */
[----:B------:R-:W-:-:S03]  /*0f10*/  FADD R0, R0, R7 ;  /* 0x0000000700007221 */ /* 0x000fc60000000000 */
[----:B---3--:R-:W-:Y:S01]  /*0f20*/  FADD R3, R3, R16 ;  /* 0x0000001003037221 */ /* 0x008fe20000000000 */
[----:B------:R-:W-:-:S03]  /*0f30*/  FADD R0, R0, R17 ;  /* 0x0000001100007221 */ /* 0x000fc60000000000 */
[----:B------:R-:W-:Y:S01]  /*0f40*/  FADD R3, R3, R18 ;  /* 0x0000001203037221 */ /* 0x000fe20000000000 */
[----:B------:R-:W-:-:S03]  /*0f50*/  FADD R0, R0, R19 ;  /* 0x0000001300007221 */ /* 0x000fc60000000000 */
[----:B----4-:R-:W-:Y:S01]  /*0f60*/  FADD R3, R3, R12 ;  /* 0x0000000c03037221 */ /* 0x010fe20000000000 */
[----:B------:R-:W-:-:S03]  /*0f70*/  FADD R0, R0, R13 ;  /* 0x0000000d00007221 */ /* 0x000fc60000000000 */
[----:B------:R-:W-:Y:S01]  /*0f80*/  FADD R3, R3, R14 ;  /* 0x0000000e03037221 */ /* 0x000fe20000000000 */
[----:B------:R-:W-:-:S03]  /*0f90*/  FADD R0, R0, R15 ;  /* 0x0000000f00007221 */ /* 0x000fc60000000000 */
[----:B-----5:R-:W-:Y:S01]  /*0fa0*/  FADD R3, R3, R8 ;  /* 0x0000000803037221 */ /* 0x020fe20000000000 */
[----:B------:R-:W-:-:S03]  /*0fb0*/  FADD R0, R0, R9 ;  /* 0x0000000900007221 */ /* 0x000fc60000000000 */
[----:B------:R-:W-:Y:S01]  /*0fc0*/  FADD R3, R3, R10 ;  /* 0x0000000a03037221 */ /* 0x000fe20000000000 */
[----:B------:R-:W-:-:S03]  /*0fd0*/  FADD R0, R0, R11 ;  /* 0x0000000b00007221 */ /* 0x000fc60000000000 */
[----:B0-----:R-:W-:Y:S01]  /*0fe0*/  FADD R3, R3, R24 ;  /* 0x0000001803037221 */ /* 0x001fe20000000000 */
[----:B------:R-:W-:-:S03]  /*0ff0*/  FADD R0, R0, R25 ;  /* 0x0000001900007221 */ /* 0x000fc60000000000 */
[----:B------:R-:W-:Y:S01]  /*1000*/  FADD R3, R3, R26 ;  /* 0x0000001a03037221 */ /* 0x000fe20000000000 */
[----:B------:R-:W-:-:S03]  /*1010*/  FADD R0, R0, R27 ;  /* 0x0000001b00007221 */ /* 0x000fc60000000000 */
[----:B-1----:R-:W-:Y:S01]  /*1020*/  FADD R3, R3, R20 ;  /* 0x0000001403037221 */ /* 0x002fe20000000000 */
[----:B------:R-:W-:-:S03]  /*1030*/  FADD R0, R0, R21 ;  /* 0x0000001500007221 */ /* 0x000fc60000000000 */
[----:B------:R-:W-:Y:S01]  /*1040*/  FADD R2, R3, R22 ;  /* 0x0000001603027221 */ /* 0x000fe20000000000 */
[----:B------:R-:W-:Y:S01]  /*1050*/  FADD R3, R0, R23 ;  /* 0x0000001700037221 */ /* 0x000fe20000000000 */
[----:B------:R-:W-:Y:S06]  /*1060*/  BRA `(.L_x_16) ;  /* 0x00000018005c7947 */ /* 0x000fec0003800000 */
.L_x_15:
[----:B------:R-:W0:Y:S01]  /*1070*/  S2R R8, SR_LANEID ;  /* 0x0000000000087919 */ /* 0x000e220000000000 */
[----:B------:R-:W-:-:S04]  /*1080*/  LOP3.LUT R0, R5, 0x3e0, RZ, 0xc0, !PT ;  /* 0x000003e005007812 */ /* 0x000fc800078ec0ff */
[----:B------:R-:W-:Y:S02]  /*1090*/  IADD3 R3, PT, PT, R0, 0x20, RZ ;  /* 0x0000002000037810 */ /* 0x000fe40007ffe0ff */
[----:B------:R-:W-:Y:S02]  /*10a0*/  LOP3.LUT R7, RZ, R0, RZ, 0x33, !PT ;  /* 0x00000000ff077212 */ /* 0x000fe400078e33ff */
[-C--:B------:R-:W-:Y:S02]  /*10b0*/  ISETP.GT.AND P0, PT, R3, R4.reuse, PT ;  /* 0x000000040300720c */ /* 0x080fe40003f04270 */
[----:B------:R-:W-:-:S04]  /*10c0*/  IADD3 R7, PT, PT, R7, R4, RZ ;  /* 0x0000000407077210 */ /* 0x000fc80007ffe0ff */
[----:B------:R-:W-:-:S05]  /*10d0*/  SEL R7, R7, 0x1f, P0 ;  /* 0x0000001f07077807 */ /* 0x000fca0000000000 */
[----:B------:R-:W1:Y:S04]  /*10e0*/  SHFL.DOWN PT, R0, R9, 0x1, R7 ;  /* 0x0820000009007989 */ /* 0x000e6800000e0007 */
[----:B------:R-:W2:Y:S01]  /*10f0*/  SHFL.DOWN PT, R2, R11, 0x1, R7 ;  /* 0x082000000b027989 */ /* 0x000ea200000e0007 */
[C---:B0-----:R-:W-:Y:S02]  /*1100*/  ISETP.GE.AND P0, PT, R8.reuse, R7, PT ;  /* 0x000000070800720c */ /* 0x041fe40003f06270 */
[C---:B------:R-:W-:Y:S02]  /*1110*/  IADD3 R6, PT, PT, R8.reuse, 0x2, RZ ;  /* 0x0000000208067810 */ /* 0x040fe40007ffe0ff */
[----:B------:R-:W-:-:S09]  /*1120*/  ISETP.NE.AND P1, PT, R8, RZ, PT ;  /* 0x000000ff0800720c */ /* 0x000fd20003f25270 */
[----:B-1----:R-:W-:Y:S01]  /*1130*/  @!P0 FADD R9, R0, R9 ;  /* 0x0000000900098221 */ /* 0x002fe20000000000 */
[----:B--2---:R-:W-:Y:S01]  /*1140*/  @!P0 FADD R11, R2, R11 ;  /* 0x0000000b020b8221 */ /* 0x004fe20000000000 */
[----:B------:R-:W-:-:S03]  /*1150*/  ISETP.GT.AND P0, PT, R6, R7, PT ;  /* 0x000000070600720c */ /* 0x000fc60003f04270 */
[----:B------:R-:W0:Y:S01]  /*1160*/  SHFL.DOWN PT, R0, R9, 0x2, R7 ;  /* 0x0840000009007989 */ /* 0x000e2200000e0007 */
[----:B------:R-:W-:Y:S02]  /*1170*/  IADD3 R6, PT, PT, R8, 0x4, RZ ;  /* 0x0000000408067810 */ /* 0x000fe40007ffe0ff */
[----:B------:R-:W-:Y:S01]  /*1180*/  @!P1 SHF.R.U32.HI R3, RZ, 0x2, R5 ;  /* 0x00000002ff039819 */ /* 0x000fe20000011605 */
[----:B------:R-:W1:Y:S03]  /*1190*/  SHFL.DOWN PT, R2, R11, 0x2, R7 ;  /* 0x084000000b027989 */ /* 0x000e6600000e0007 */
[----:B------:R-:W-:Y:S01]  /*11a0*/  @!P1 LOP3.LUT R3, R3, 0xf8, RZ, 0xc0, !PT ;  /* 0x000000f803039812 */ /* 0x000fe200078ec0ff */
[----:B------:R-:W2:Y:S02]  /*11b0*/  @!P1 S2R R13, SR_CgaCtaId ;  /* 0x00000000000d9919 */ /* 0x000ea40000008800 */
[----:B0-----:R-:W-:Y:S01]  /*11c0*/  @!P0 FADD R9, R9, R0 ;  /* 0x0000000009098221 */ /* 0x001fe20000000000 */
[----:B-1----:R-:W-:-:S04]  /*11d0*/  @!P0 FADD R11, R11, R2 ;  /* 0x000000020b0b8221 */ /* 0x002fc80000000000 */
[----:B------:R-:W0:Y:S01]  /*11e0*/  SHFL.DOWN PT, R0, R9, 0x4, R7 ;  /* 0x0880000009007989 */ /* 0x000e2200000e0007 */
[----:B------:R-:W-:Y:S02]  /*11f0*/  ISETP.GT.AND P0, PT, R6, R7, PT ;  /* 0x000000070600720c */ /* 0x000fe40003f04270 */
[----:B------:R-:W-:Y:S01]  /*1200*/  IADD3 R6, PT, PT, R8, 0x8, RZ ;  /* 0x0000000808067810 */ /* 0x000fe20007ffe0ff */
[----:B------:R-:W1:Y:S10]  /*1210*/  SHFL.DOWN PT, R2, R11, 0x4, R7 ;  /* 0x088000000b027989 */ /* 0x000e7400000e0007 */
        /* <DEDUP_REMOVED lines=10> */
[----:B------:R-:W-:Y:S01]  /*12c0*/  @!P1 MOV R6, 0x400 ;  /* 0x0000040000069802 */ /* 0x000fe20000000f00 */
[----:B------:R-:W1:Y:S03]  /*12d0*/  SHFL.DOWN PT, R2, R11, 0x10, R7 ;  /* 0x0a0000000b027989 */ /* 0x000e6600000e0007 */
[----:B--2---:R-:W-:-:S04]  /*12e0*/  @!P1 LEA R6, R13, R6, 0x18 ;  /* 0x000000060d069211 */ /* 0x004fc800078ec0ff */
[----:B------:R-:W-:-:S03]  /*12f0*/  @!P1 IADD3 R6, PT, PT, R3, R6, RZ ;  /* 0x0000000603069210 */ /* 0x000fc60007ffe0ff */
[----:B0-----:R-:W-:Y:S01]  /*1300*/  @!P0 FADD R9, R9, R0 ;  /* 0x0000000009098221 */ /* 0x001fe20000000000 */
[----:B-1----:R-:W-:Y:S01]  /*1310*/  @!P0 FADD R11, R11, R2 ;  /* 0x000000020b0b8221 */ /* 0x002fe20000000000 */
[----:B------:R-:W-:-:S03]  /*1320*/  ISETP.NE.AND P0, PT, R5, RZ, PT ;  /* 0x000000ff0500720c */ /* 0x000fc60003f05270 */
[----:B------:R-:W-:Y:S02]  /*1330*/  MOV R2, R9 ;  /* 0x0000000900027202 */ /* 0x000fe40000000f00 */
[----:B------:R-:W-:-:S05]  /*1340*/  MOV R3, R11 ;  /* 0x0000000b00037202 */ /* 0x000fca0000000f00 */
[----:B------:R1:W-:Y:S01]  /*1350*/  @!P1 STS.64 [R6+0x10], R2 ;  /* 0x0000100206009388 */ /* 0x0003e20000000a00 */
[----:B------:R-:W-:Y:S06]  /*1360*/  BAR.SYNC.DEFER_BLOCKING 0x0 ;  /* 0x0000000000007b1d */ /* 0x000fec0000010000 */
[----:B------:R-:W-:Y:S05]  /*1370*/  @P0 BRA `(.L_x_16) ;  /* 0x0000001400980947 */ /* 0x000fea0003800000 */
[----:B------:R-:W0:Y:S01]  /*1380*/  S2UR UR5, SR_CgaCtaId ;  /* 0x00000000000579c3 */ /* 0x000e220000008800 */
[----:B------:R-:W-:Y:S01]  /*1390*/  UMOV UR4, 0x400 ;  /* 0x0000040000047882 */ /* 0x000fe20000000000 */
[C---:B------:R-:W-:Y:S02]  /*13a0*/  ISETP.GT.AND P1, PT, R4.reuse, 0x20, PT ;  /* 0x000000200400780c */ /* 0x040fe40003f24270 */
[C---:B------:R-:W-:Y:S02]  /*13b0*/  ISETP.GT.AND P4, PT, R4.reuse, 0x40, PT ;  /* 0x000000400400780c */ /* 0x040fe40003f84270 */
[C---:B------:R-:W-:Y:S02]  /*13c0*/  ISETP.GT.AND P3, PT, R4.reuse, 0x60, PT ;  /* 0x000000600400780c */ /* 0x040fe40003f64270 */
[----:B------:R-:W-:Y:S01]  /*13d0*/  ISETP.GT.AND P2, PT, R4, 0x80, PT ;  /* 0x000000800400780c */ /* 0x000fe20003f44270 */
[----:B0-----:R-:W-:-:S09]  /*13e0*/  ULEA UR4, UR5, UR4, 0x18 ;  /* 0x0000000405047291 */ /* 0x001fd2000f8ec0ff */
[----:B-1----:R-:W0:Y:S04]  /*13f0*/  LDS.64 R6, [UR4+0x18] ;  /* 0x00001804ff067984 */ /* 0x002e280008000a00 */
[----:B------:R-:W1:Y:S04]  /*1400*/  LDS.128 R8, [UR4+0x20] ;  /* 0x00002004ff087984 */ /* 0x000e680008000c00 */
[----:B------:R-:W2:Y:S04]  /*1410*/  LDS.128 R12, [UR4+0x30] ;  /* 0x00003004ff0c7984 */ /* 0x000ea80008000c00 */
[----:B------:R-:W3:Y:S04]  /*1420*/  LDS.128 R16, [UR4+0x40] ;  /* 0x00004004ff107984 */ /* 0x000ee80008000c00 */
[----:B------:R-:W4:Y:S04]  /*1430*/  LDS.128 R20, [UR4+0x50] ;  /* 0x00005004ff147984 */ /* 0x000f280008000c00 */
[----:B------:R-:W5:Y:S04]  /*1440*/  LDS.128 R24, [UR4+0x60] ;  /* 0x00006004ff187984 */ /* 0x000f680008000c00 */
[----:B------:R-:W5:Y:S01]  /*1450*/  LDS.128 R28, [UR4+0x70] ;  /* 0x00007004ff1c7984 */ /* 0x000f620008000c00 */
[----:B0-----:R-:W-:Y:S01]  /*1460*/  @P1 FADD R2, R2, R6 ;  /* 0x0000000602021221 */ /* 0x001fe20000000000 */
[----:B------:R-:W-:Y:S01]  /*1470*/  @P1 FADD R3, R3, R7 ;  /* 0x0000000703031221 */ /* 0x000fe20000000000 */
[----:B------:R-:W-:-:S02]  /*1480*/  ISETP.GT.AND P1, PT, R4, 0xa0, PT ;  /* 0x000000a00400780c */ /* 0x000fc40003f24270 */
[----:B-1----:R-:W-:Y:S01]  /*1490*/  @P4 FADD R2, R2, R8 ;  /* 0x0000000802024221 */ /* 0x002fe20000000000 */
[----:B------:R-:W-:Y:S01]  /*14a0*/  @P4 FADD R3, R3, R9 ;  /* 0x0000000903034221 */ /* 0x000fe20000000000 */
[----:B------:R-:W-:Y:S02]  /*14b0*/  ISETP.GT.AND P4, PT, R4, 0xc0, PT ;  /* 0x000000c00400780c */ /* 0x000fe40003f84270 */
[----:B------:R-:W-:Y:S01]  /*14c0*/  @P3 FADD R2, R2, R10 ;  /* 0x0000000a02023221 */ /* 0x000fe20000000000 */
[----:B------:R-:W-:Y:S01]  /*14d0*/  @P3 FADD R3, R3, R11 ;  /* 0x0000000b03033221 */ /* 0x000fe20000000000 */
[----:B------:R-:W-:Y:S01]  /*14e0*/  ISETP.GT.AND P3, PT, R4, 0xe0, PT ;  /* 0x000000e00400780c */ /* 0x000fe20003f64270 */
[----:B------:R-:W0:Y:S01]  /*14f0*/  LDS.128 R8, [UR4+0x80] ;  /* 0x00008004ff087984 */ /* 0x000e220008000c00 */
[----:B--2---:R-:W-:Y:S01]  /*1500*/  @P2 FADD R2, R2, R12 ;  /* 0x0000000c02022221 */ /* 0x004fe20000000000 */
[----:B------:R-:W-:Y:S01]  /*1510*/  @P2 FADD R3, R3, R13 ;  /* 0x0000000d03032221 */ /* 0x000fe20000000000 */
[----:B------:R-:W-:-:S02]  /*1520*/  ISETP.GT.AND P2, PT, R4, 0x100, PT ;  /* 0x000001000400780c */ /* 0x000fc40003f44270 */
[----:B------:R-:W-:Y:S01]  /*1530*/  @P1 FADD R2, R2, R14 ;  /* 0x0000000e02021221 */ /* 0x000fe20000000000 */
[----:B------:R-:W-:Y:S01]  /*1540*/  @P1 FADD R3, R3, R15 ;  /* 0x0000000f03031221 */ /* 0x000fe20000000000 */
[----:B------:R-:W-:Y:S02]  /*1550*/  ISETP.GT.AND P1, PT, R4, 0x120, PT ;  /* 0x000001200400780c */ /* 0x000fe40003f24270 */
[----:B---3--:R-:W-:Y:S01]  /*1560*/  @P4 FADD R2, R2, R16 ;  /* 0x0000001002024221 */ /* 0x008fe20000000000 */
[----:B------:R-:W-:Y:S01]  /*1570*/  @P4 FADD R3, R3, R17 ;  /* 0x0000001103034221 */ /* 0x000fe20000000000 */
[----:B------:R-:W-:Y:S02]  /*1580*/  ISETP.GT.AND P4, PT, R4, 0x140, PT ;  /* 0x000001400400780c */ /* 0x000fe40003f84270 */
[----:B------:R-:W-:Y:S01]  /*1590*/  @P3 FADD R2, R2, R18 ;  /* 0x0000001202023221 */ /* 0x000fe20000000000 */
[----:B------:R-:W-:Y:S01]  /*15a0*/  @P3 FADD R3, R3, R19 ;  /* 0x0000001303033221 */ /* 0x000fe20000000000 */
[----:B------:R-:W-:-:S02]  /*15b0*/  ISETP.GT.AND P3, PT, R4, 0x160, PT ;  /* 0x000001600400780c */ /* 0x000fc40003f64270 */
[----:B----4-:R-:W-:Y:S01]  /*15c0*/  @P2 FADD R2, R2, R20 ;  /* 0x0000001402022221 */ /* 0x010fe20000000000 */
[----:B------:R-:W-:Y:S01]  /*15d0*/  @P2 FADD R3, R3, R21 ;  /* 0x0000001503032221 */ /* 0x000fe20000000000 */
[----:B------:R-:W-:Y:S02]  /*15e0*/  ISETP.GT.AND P2, PT, R4, 0x180, PT ;  /* 0x000001800400780c */ /* 0x000fe40003f44270 */
[----:B------:R-:W-:Y:S01]  /*15f0*/  @P1 FADD R2, R2, R22 ;  /* 0x0000001602021221 */ /* 0x000fe20000000000 */
[----:B------:R-:W-:Y:S01]  /*1600*/  @P1 FADD R3, R3, R23 ;  /* 0x0000001703031221 */ /* 0x000fe20000000000 */
[----:B------:R-:W-:Y:S02]  /*1610*/  ISETP.GT.AND P1, PT, R4, 0x1a0, PT ;  /* 0x000001a00400780c */ /* 0x000fe40003f24270 */
[----:B-----5:R-:W-:Y:S01]  /*1620*/  @P4 FADD R2, R2, R24 ;  /* 0x0000001802024221 */ /* 0x020fe20000000000 */
[----:B------:R-:W-:Y:S01]  /*1630*/  @P4 FADD R3, R3, R25 ;  /* 0x0000001903034221 */ /* 0x000fe20000000000 */
[----:B------:R-:W-:-:S02]  /*1640*/  ISETP.GT.AND P4, PT, R4, 0x1c0, PT ;  /* 0x000001c00400780c */ /* 0x000fc40003f84270 */
[----:B------:R-:W-:Y:S01]  /*1650*/  @P3 FADD R2, R2, R26 ;  /* 0x0000001a02023221 */ /* 0x000fe20000000000 */
[----:B------:R-:W-:Y:S01]  /*1660*/  @P3 FADD R3, R3, R27 ;  /* 0x0000001b03033221 */ /* 0x000fe20000000000 */
[----:B------:R-:W-:Y:S02]  /*1670*/  ISETP.GT.AND P3, PT, R4, 0x1e0, PT ;  /* 0x000001e00400780c */ /* 0x000fe40003f64270 */
[----:B------:R-:W-:Y:S01]  /*1680*/  @P2 FADD R2, R2, R28 ;  /* 0x0000001c02022221 */ /* 0x000fe20000000000 */
[----:B------:R-:W-:-:S03]  /*1690*/  @P2 FADD R3, R3, R29 ;  /* 0x0000001d03032221 */ /* 0x000fc60000000000 */
[----:B------:R-:W-:Y:S01]  /*16a0*/  @P1 FADD R2, R2, R30 ;  /* 0x0000001e02021221 */ /* 0x000fe20000000000 */
[----:B------:R-:W-:-:S03]  /*16b0*/  @P1 FADD R3, R3, R31 ;  /* 0x0000001f03031221 */ /* 0x000fc60000000000 */
[----:B0-----:R-:W-:Y:S01]  /*16c0*/  @P4 FADD R2, R2, R8 ;  /* 0x0000000802024221 */ /* 0x001fe20000000000 */
[----:B------:R-:W-:-:S03]  /*16d0*/  @P4 FADD R3, R3, R9 ;  /* 0x0000000903034221 */ /* 0x000fc60000000000 */
[----:B------:R-:W-:Y:S01]  /*16e0*/  @P3 FADD R2, R2, R10 ;  /* 0x0000000a02023221 */ /* 0x000fe20000000000 */
[----:B------:R-:W-:Y:S01]  /*16f0*/  @P3 FADD R3, R3, R11 ;  /* 0x0000000b03033221 */ /* 0x000fe20000000000 */
[----:B------:R-:W-:Y:S06]  /*1700*/  BRA `(.L_x_16) ;  /* 0x0000001000b47947 */ /* 0x000fec0003800000 */
.L_x_2:
[----:B------:R-:W0:Y:S01]  /*1710*/  S2R R43, SR_TID.X ;  /* 0x00000000002b7919 */ /* 0x000e220000002100 */
[----:B------:R-:W1:Y:S02]  /*1720*/  LDCU.64 UR4, c[0x0][0x380] ;  /* 0x00007000ff0477ac */ /* 0x000e640008000a00 */
[----:B-1----:R-:W-:Y:S02]  /*1730*/  MOV R2, UR4 ;  /* 0x0000000400027c02 */ /* 0x002fe40008000f00 */
[----:B------:R-:W-:-:S03]  /*1740*/  MOV R3, UR5 ;  /* 0x0000000500037c02 */ /* 0x000fc60008000f00 */
[----:B0-----:R-:W-:-:S05]  /*1750*/  IMAD.WIDE.U32 R18, R43, 0x8, R2 ;  /* 0x000000082b127825 */ /* 0x001fca00078e0002 */
[----:B------:R-:W2:Y:S04]  /*1760*/  LDG.E.64.CONSTANT R20, desc[UR6][R18.64] ;  /* 0x0000000612147981 */ /* 0x000ea8000c1e9b00 */
[----:B------:R-:W2:Y:S04]  /*1770*/  LDG.E.64.CONSTANT R6, desc[UR6][R18.64+0x1000] ;  /* 0x0010000612067981 */ /* 0x000ea8000c1e9b00 */
[----:B------:R-:W3:Y:S04]  /*1780*/  LDG.E.64.CONSTANT R8, desc[UR6][R18.64+0x2000] ;  /* 0x0020000612087981 */ /* 0x000ee8000c1e9b00 */
[----:B------:R-:W4:Y:S04]  /*1790*/  LDG.E.64.CONSTANT R10, desc[UR6][R18.64+0x3000] ;  /* 0x00300006120a7981 */ /* 0x000f28000c1e9b00 */
[----:B------:R-:W5:Y:S04]  /*17a0*/  LDG.E.64.CONSTANT R12, desc[UR6][R18.64+0x4000] ;  /* 0x00400006120c7981 */ /* 0x000f68000c1e9b00 */
[----:B------:R-:W5:Y:S04]  /*17b0*/  LDG.E.64.CONSTANT R14, desc[UR6][R18.64+0x5000] ;  /* 0x00500006120e7981 */ /* 0x000f68000c1e9b00 */
[----:B------:R-:W5:Y:S01]  /*17c0*/  LDG.E.64.CONSTANT R16, desc[UR6][R18.64+0x6000] ;  /* 0x0060000612107981 */ /* 0x000f62000c1e9b00 */
[----:B------:R-:W-:Y:S01]  /*17d0*/  ISETP.GE.U32.AND P0, PT, R4, 0x1c00, PT ;  /* 0x00001c000400780c */ /* 0x000fe20003f06070 */
[----:B------:R-:W-:Y:S01]  /*17e0*/  UMOV UR4, 0xe00 ;  /* 0x00000e0000047882 */ /* 0x000fe20000000000 */
[----:B--2---:R-:W-:Y:S01]  /*17f0*/  FADD R5, R20, R6 ;  /* 0x0000000614057221 */ /* 0x004fe20000000000 */
[----:B------:R-:W-:-:S03]  /*1800*/  FADD R7, R21, R7 ;  /* 0x0000000715077221 */ /* 0x000fc60000000000 */
[----:B---3--:R-:W-:Y:S01]  /*1810*/  FADD R5, R8, R5 ;  /* 0x0000000508057221 */ /* 0x008fe20000000000 */
[----:B------:R-:W-:-:S03]  /*1820*/  FADD R7, R9, R7 ;  /* 0x0000000709077221 */ /* 0x000fc60000000000 */
[----:B----4-:R-:W-:Y:S01]  /*1830*/  FADD R5, R10, R5 ;  /* 0x000000050a057221 */ /* 0x010fe20000000000 */
[----:B------:R-:W-:-:S03]  /*1840*/  FADD R7, R11, R7 ;  /* 0x000000070b077221 */ /* 0x000fc60000000000 */
[----:B-----5:R-:W-:Y:S01]  /*1850*/  FADD R5, R12, R5 ;  /* 0x000000050c057221 */ /* 0x020fe20000000000 */
[----:B------:R-:W-:-:S03]  /*1860*/  FADD R7, R13, R7 ;  /* 0x000000070d077221 */ /* 0x000fc60000000000 */
[----:B------:R-:W-:Y:S01]  /*1870*/  FADD R5, R14, R5 ;  /* 0x000000050e057221 */ /* 0x000fe20000000000 */
[----:B------:R-:W-:-:S03]  /*1880*/  FADD R7, R15, R7 ;  /* 0x000000070f077221 */ /* 0x000fc60000000000 */
[----:B------:R-:W-:Y:S01]  /*1890*/  FADD R41, R16, R5 ;  /* 0x0000000510297221 */ /* 0x000fe20000000000 */
[----:B------:R-:W-:Y:S01]  /*18a0*/  FADD R39, R17, R7 ;  /* 0x0000000711277221 */ /* 0x000fe20000000000 */
[----:B------:R-:W-:Y:S06]  /*18b0*/  @!P0 BRA `(.L_x_17) ;  /* 0x0000000000888947 */ /* 0x000fec0003800000 */
[----:B------:R-:W0:Y:S01]  /*18c0*/  LDC R20, c[0x0][0x390] ;  /* 0x0000e400ff147b82 */ /* 0x000e220000000800 */
[----:B------:R-:W-:Y:S01]  /*18d0*/  IADD3 R21, PT, PT, R4, -0xe00, RZ ;  /* 0xfffff20004157810 */ /* 0x000fe20007ffe0ff */
[----:B------:R-:W-:-:S06]  /*18e0*/  UMOV UR4, 0xe00 ;  /* 0x00000e0000047882 */ /* 0x000fcc0000000000 */
[----:B------:R-:W1:Y:S02]  /*18f0*/  LDC.64 R2, c[0x0][0x380] ;  /* 0x0000e000ff027b82 */ /* 0x000e640000000a00 */
.L_x_19:
[----:B------:R-:W-:-:S05]  /*1900*/  IADD3 R15, PT, PT, R43, UR4, RZ ;  /* 0x000000042b0f7c10 */ /* 0x000fca000fffe0ff */
[----:B-1----:R-:W-:-:S05]  /*1910*/  IMAD.WIDE.U32 R14, R15, 0x8, R2 ;  /* 0x000000080f0e7825 */ /* 0x002fca00078e0002 */
[----:B------:R-:W2:Y:S04]  /*1920*/  LDG.E.64.CONSTANT R4, desc[UR6][R14.64] ;  /* 0x000000060e047981 */ /* 0x000ea8000c1e9b00 */
[----:B------:R-:W3:Y:S04]  /*1930*/  LDG.E.64.CONSTANT R16, desc[UR6][R14.64+0x1000] ;  /* 0x001000060e107981 */ /* 0x000ee8000c1e9b00 */
[----:B------:R-:W4:Y:S04]  /*1940*/  LDG.E.64.CONSTANT R18, desc[UR6][R14.64+0x2000] ;  /* 0x002000060e127981 */ /* 0x000f28000c1e9b00 */
[----:B------:R-:W5:Y:S04]  /*1950*/  LDG.E.64.CONSTANT R12, desc[UR6][R14.64+0x3000] ;  /* 0x003000060e0c7981 */ /* 0x000f68000c1e9b00 */
[----:B------:R-:W5:Y:S04]  /*1960*/  LDG.E.64.CONSTANT R8, desc[UR6][R14.64+0x4000] ;  /* 0x004000060e087981 */ /* 0x000f68000c1e9b00 */
[----:B------:R-:W5:Y:S04]  /*1970*/  LDG.E.64.CONSTANT R6, desc[UR6][R14.64+0x5000] ;  /* 0x005000060e067981 */ /* 0x000f68000c1e9b00 */
[----:B------:R-:W5:Y:S01]  /*1980*/  LDG.E.64.CONSTANT R10, desc[UR6][R14.64+0x6000] ;  /* 0x006000060e0a7981 */ /* 0x000f62000c1e9b00 */
[----:B--2---:R-:W-:Y:S01]  /*1990*/  FADD R41, R4, R41 ;  /* 0x0000002904297221 */ /* 0x004fe20000000000 */
[----:B------:R-:W-:Y:S01]  /*19a0*/  FADD R5, R5, R39 ;  /* 0x0000002705057221 */ /* 0x000fe20000000000 */
[----:B0-----:R-:W-:-:S02]  /*19b0*/  MOV R4, R20 ;  /* 0x0000001400047202 */ /* 0x001fc40000000f00 */
[----:B---3--:R-:W-:Y:S01]  /*19c0*/  FADD R41, R16, R41 ;  /* 0x0000002910297221 */ /* 0x008fe20000000000 */
[----:B------:R-:W-:Y:S01]  /*19d0*/  FADD R5, R17, R5 ;  /* 0x0000000511057221 */ /* 0x000fe20000000000 */
[----:B------:R-:W-:Y:S02]  /*19e0*/  IADD3 R0, PT, PT, R4, -UR4, RZ ;  /* 0x8000000404007c10 */ /* 0x000fe4000fffe0ff */
[----:B----4-:R-:W-:Y:S01]  /*19f0*/  FADD R41, R18, R41 ;  /* 0x0000002912297221 */ /* 0x010fe20000000000 */
[----:B------:R-:W-:Y:S01]  /*1a00*/  FADD R5, R19, R5 ;  /* 0x0000000513057221 */ /* 0x000fe20000000000 */
[----:B------:R-:W-:Y:S02]  /*1a10*/  ISETP.GE.AND P0, PT, R0, 0xe00, PT ;  /* 0x00000e000000780c */ /* 0x000fe40003f06270 */
[----:B-----5:R-:W-:Y:S01]  /*1a20*/  FADD R41, R12, R41 ;  /* 0x000000290c297221 */ /* 0x020fe20000000000 */
        /* <DEDUP_REMOVED lines=8> */
[----:B------:R-:W-:-:S06]  /*1ab0*/  UIADD3 UR4, UPT, UPT, UR4, 0xe00, URZ ;  /* 0x00000e0004047890 */ /* 0x000fcc000fffe0ff */
[----:B------:R-:W-:-:S13]  /*1ac0*/  ISETP.LT.AND P0, PT, R21, UR4, PT ;  /* 0x0000000415007c0c */ /* 0x000fda000bf01270 */
[----:B------:R-:W-:Y:S05]  /*1ad0*/  @!P0 BRA `(.L_x_19) ;  /* 0xfffffffc00888947 */ /* 0x000fea000383ffff */
.L_x_17:
[----:B------:R-:W-:-:S13]  /*1ae0*/  ISETP.LE.AND P0, PT, R4, UR4, PT ;  /* 0x0000000404007c0c */ /* 0x000fda000bf03270 */
[----:B------:R-:W-:Y:S05]  /*1af0*/  @P0 BRA `(.L_x_18) ;  /* 0x0000000800780947 */ /* 0x000fea0003800000 */
[----:B------:R-:W-:Y:S01]  /*1b00*/  IADD3 R0, PT, PT, R4, -UR4, RZ ;  /* 0x8000000404007c10 */ /* 0x000fe2000fffe0ff */
[----:B------:R-:W-:Y:S03]  /*1b10*/  BSSY.RECONVERGENT B1, `(.L_x_18) ;  /* 0x000009c000017945 */ /* 0x000fe60003800200 */
[----:B------:R-:W-:-:S13]  /*1b20*/  ISETP.GE.AND P0, PT, R43, R0, PT ;  /* 0x000000002b00720c */ /* 0x000fda0003f06270 */
[----:B------:R-:W-:Y:S05]  /*1b30*/  @P0 BRA `(.L_x_20) ;  /* 0x0000000800640947 */ /* 0x000fea0003800000 */
[-C--:B------:R-:W-:Y:S01]  /*1b40*/  LOP3.LUT R5, RZ, R43.reuse, RZ, 0x33, !PT ;  /* 0x0000002bff057212 */ /* 0x080fe200078e33ff */
[----:B------:R-:W-:Y:S01]  /*1b50*/  BSSY.RECONVERGENT B2, `(.L_x_21) ;  /* 0x0000015000027945 */ /* 0x000fe20003800200 */
[----:B------:R-:W-:Y:S02]  /*1b60*/  MOV R45, R43 ;  /* 0x0000002b002d7202 */ /* 0x000fe40000000f00 */
[----:B------:R-:W-:-:S04]  /*1b70*/  IADD3 R4, PT, PT, R4, -UR4, R5 ;  /* 0x8000000404047c10 */ /* 0x000fc8000fffe005 */
[C---:B------:R-:W-:Y:S02]  /*1b80*/  LOP3.LUT R5, R4.reuse, 0x600, RZ, 0xc0, !PT ;  /* 0x0000060004057812 */ /* 0x040fe400078ec0ff */
[----:B------:R-:W-:Y:S02]  /*1b90*/  ISETP.GE.U32.AND P1, PT, R4, 0x600, PT ;  /* 0x000006000400780c */ /* 0x000fe40003f26070 */
[----:B------:R-:W-:-:S13]  /*1ba0*/  ISETP.NE.AND P0, PT, R5, 0x600, PT ;  /* 0x000006000500780c */ /* 0x000fda0003f05270 */
[----:B------:R-:W-:Y:S05]  /*1bb0*/  @!P0 BRA `(.L_x_22) ;  /* 0x0000000000388947 */ /* 0x000fea0003800000 */
[----:B------:R-:W-:Y:S02]  /*1bc0*/  LEA.HI R4, R4, 0x1, RZ, 0x17 ;  /* 0x0000000104047811 */ /* 0x000fe400078fb8ff */
[----:B------:R-:W-:Y:S02]  /*1bd0*/  IADD3 R7, PT, PT, R43, UR4, RZ ;  /* 0x000000042b077c10 */ /* 0x000fe4000fffe0ff */
[----:B------:R-:W-:Y:S02]  /*1be0*/  LOP3.LUT R4, R4, 0x3, RZ, 0xc0, !PT ;  /* 0x0000000304047812 */ /* 0x000fe400078ec0ff */
[----:B------:R-:W-:Y:S02]  /*1bf0*/  MOV R45, R43 ;  /* 0x0000002b002d7202 */ /* 0x000fe40000000f00 */
[----:B------:R-:W-:-:S07]  /*1c00*/  IADD3 R6, PT, PT, -R4, RZ, RZ ;  /* 0x000000ff04067210 */ /* 0x000fce0007ffe1ff */
.L_x_23:
[----:B------:R-:W-:-:S06]  /*1c10*/  IMAD.WIDE.U32 R4, R7, 0x8, R2 ;  /* 0x0000000807047825 */ /* 0x000fcc00078e0002 */
[----:B------:R-:W2:Y:S01]  /*1c20*/  LDG.E.64.CONSTANT R4, desc[UR6][R4.64] ;  /* 0x0000000604047981 */ /* 0x000ea2000c1e9b00 */
[----:B------:R-:W-:Y:S02]  /*1c30*/  IADD3 R6, PT, PT, R6, 0x1, RZ ;  /* 0x0000000106067810 */ /* 0x000fe40007ffe0ff */
[----:B------:R-:W-:Y:S02]  /*1c40*/  IADD3 R45, PT, PT, R45, 0x200, RZ ;  /* 0x000002002d2d7810 */ /* 0x000fe40007ffe0ff */
[----:B------:R-:W-:Y:S02]  /*1c50*/  ISETP.NE.AND P0, PT, R6, RZ, PT ;  /* 0x000000ff0600720c */ /* 0x000fe40003f05270 */
[----:B------:R-:W-:Y:S01]  /*1c60*/  IADD3 R7, PT, PT, R7, 0x200, RZ ;  /* 0x0000020007077810 */ /* 0x000fe20007ffe0ff */
[----:B--2---:R-:W-:Y:S01]  /*1c70*/  FADD R41, R4, R41 ;  /* 0x0000002904297221 */ /* 0x004fe20000000000 */
[----:B------:R-:W-:-:S09]  /*1c80*/  FADD R39, R5, R39 ;  /* 0x0000002705277221 */ /* 0x000fd20000000000 */
[----:B------:R-:W-:Y:S05]  /*1c90*/  @P0 BRA `(.L_x_23) ;  /* 0xfffffffc00dc0947 */ /* 0x000fea000383ffff */
.L_x_22:
[----:B------:R-:W-:Y:S05]  /*1ca0*/  BSYNC.RECONVERGENT B2 ;  /* 0x0000000000027941 */ /* 0x000fea0003800200 */
.L_x_21:
[----:B------:R-:W-:Y:S05]  /*1cb0*/  @!P1 BRA `(.L_x_20) ;  /* 0x0000000800049947 */ /* 0x000fea0003800000 */
[----:B------:R-:W0:Y:S01]  /*1cc0*/  LDCU.64 UR8, c[0x0][0x380] ;  /* 0x00007000ff0877ac */ /* 0x000e220008000a00 */
[----:B------:R-:W-:Y:S01]  /*1cd0*/  IADD3 R7, PT, PT, R0, -R45, RZ ;  /* 0x8000002d00077210 */ /* 0x000fe20007ffe0ff */
[----:B------:R-:W-:Y:S01]  /*1ce0*/  BSSY.RECONVERGENT B2, `(.L_x_24) ;  /* 0x000004a000027945 */ /* 0x000fe20003800200 */
[----:B------:R-:W-:Y:S02]  /*1cf0*/  IADD3 R5, P0, PT, R45, UR4, RZ ;  /* 0x000000042d057c10 */ /* 0x000fe4000ff1e0ff */
[----:B------:R-:W-:Y:S02]  /*1d00*/  ISETP.GT.AND P1, PT, R7, 0x1800, PT ;  /* 0x000018000700780c */ /* 0x000fe40003f24270 */
[----:B------:R-:W-:Y:S02]  /*1d10*/  IADD3.X R6, PT, PT, RZ, RZ, RZ, P0, !PT ;  /* 0x000000ffff067210 */ /* 0x000fe400007fe4ff */
[----:B------:R-:W-:Y:S02]  /*1d20*/  IADD3 R38, PT, PT, R45, UR4, RZ ;  /* 0x000000042d267c10 */ /* 0x000fe4000fffe0ff */
[----:B0-----:R-:W-:-:S04]  /*1d30*/  LEA R4, P0, R5, UR8, 0x3 ;  /* 0x0000000805047c11 */ /* 0x001fc8000f8018ff */
[----:B------:R-:W-:Y:S02]  /*1d40*/  LEA.HI.X R5, R5, UR9, R6, 0x3, P0 ;  /* 0x0000000905057c11 */ /* 0x000fe400080f1c06 */
[----:B------:R-:W-:-:S04]  /*1d50*/  IADD3 R4, P0, PT, R4, 0x2000, RZ ;  /* 0x0000200004047810 */ /* 0x000fc80007f1e0ff */
[----:B------:R-:W-:Y:S02]  /*1d60*/  IADD3.X R5, PT, PT, RZ, R5, RZ, P0, !PT ;  /* 0x00000005ff057210 */ /* 0x000fe400007fe4ff */
[----:B------:R-:W-:Y:S01]  /*1d70*/  PLOP3.LUT P0, PT, PT, PT, PT, 0x80, 0x8 ;  /* 0x000000000008781c */ /* 0x000fe20003f0f070 */
[----:B------:R-:W-:-:S12]  /*1d80*/  @!P1 BRA `(.L_x_25) ;  /* 0x0000000000fc9947 */ /* 0x000fd80003800000 */
[----:B------:R-:W-:Y:S02]  /*1d90*/  PLOP3.LUT P0, PT, PT, PT, PT, 0x8, 0x80 ;  /* 0x000000000080781c */ /* 0x000fe40003f0e170 */
[----:B------:R-:W-:-:S11]  /*1da0*/  IADD3 R40, PT, PT, R0, -0x1800, RZ ;  /* 0xffffe80000287810 */ /* 0x000fd60007ffe0ff */
.L_x_26:
[C---:B------:R-:W-:Y:S01]  /*1db0*/  IMAD.WIDE.U32 R6, R38.reuse, 0x8, R2 ;  /* 0x0000000826067825 */ /* 0x040fe200078e0002 */
[----:B------:R-:W2:Y:S01]  /*1dc0*/  LDG.E.64.CONSTANT R8, desc[UR6][R4.64+-0x1000] ;  /* 0xfff0000604087981 */ /* 0x000ea2000c1e9b00 */
[----:B------:R-:W-:-:S03]  /*1dd0*/  IADD3 R15, PT, PT, R38, 0x800, RZ ;  /* 0x00000800260f7810 */ /* 0x000fc60007ffe0ff */
[----:B------:R-:W3:Y:S04]  /*1de0*/  LDG.E.64.CONSTANT R10, desc[UR6][R4.64] ;  /* 0x00000006040a7981 */ /* 0x000ee8000c1e9b00 */
[----:B------:R-:W4:Y:S01]  /*1df0*/  LDG.E.64.CONSTANT R6, desc[UR6][R6.64] ;  /* 0x0000000606067981 */ /* 0x000f22000c1e9b00 */
[----:B------:R-:W-:-:S03]  /*1e00*/  IMAD.WIDE.U32 R14, R15, 0x8, R2 ;  /* 0x000000080f0e7825 */ /* 0x000fc600078e0002 */
[----:B------:R-:W5:Y:S04]  /*1e10*/  LDG.E.64.CONSTANT R12, desc[UR6][R4.64+0x1000] ;  /* 0x00100006040c7981 */ /* 0x000f68000c1e9b00 */
[----:B------:R-:W5:Y:S01]  /*1e20*/  LDG.E.64.CONSTANT R14, desc[UR6][R14.64] ;  /* 0x000000060e0e7981 */ /* 0x000f62000c1e9b00 */
[----:B------:R-:W-:-:S03]  /*1e30*/  IADD3 R23, PT, PT, R38, 0x1000, RZ ;  /* 0x0000100026177810 */ /* 0x000fc60007ffe0ff */
[----:B------:R-:W5:Y:S02]  /*1e40*/  LDG.E.64.CONSTANT R16, desc[UR6][R4.64+0x3000] ;  /* 0x0030000604107981 */ /* 0x000f64000c1e9b00 */
[----:B------:R-:W-:Y:S02]  /*1e50*/  IMAD.WIDE.U32 R22, R23, 0x8, R2 ;  /* 0x0000000817167825 */ /* 0x000fe400078e0002 */
[----:B------:R-:W5:Y:S04]  /*1e60*/  LDG.E.64.CONSTANT R18, desc[UR6][R4.64+0x4000] ;  /* 0x0040000604127981 */ /* 0x000f68000c1e9b00 */
[----:B------:R-:W5:Y:S04]  /*1e70*/  LDG.E.64.CONSTANT R20, desc[UR6][R4.64+0x5000] ;  /* 0x0050000604147981 */ /* 0x000f68000c1e9b00 */
[----:B------:R-:W5:Y:S01]  /*1e80*/  LDG.E.64.CONSTANT R22, desc[UR6][R22.64] ;  /* 0x0000000616167981 */ /* 0x000f62000c1e9b00 */
[----:B------:R-:W-:-:S03]  /*1e90*/  IADD3 R31, PT, PT, R38, 0x1800, RZ ;  /* 0x00001800261f7810 */ /* 0x000fc60007ffe0ff */
[----:B------:R-:W5:Y:S02]  /*1ea0*/  LDG.E.64.CONSTANT R24, desc[UR6][R4.64+0x7000] ;  /* 0x0070000604187981 */ /* 0x000f64000c1e9b00 */
[----:B------:R-:W-:Y:S02]  /*1eb0*/  IMAD.WIDE.U32 R30, R31, 0x8, R2 ;  /* 0x000000081f1e7825 */ /* 0x000fe400078e0002 */
[----:B------:R-:W5:Y:S04]  /*1ec0*/  LDG.E.64.CONSTANT R26, desc[UR6][R4.64+0x8000] ;  /* 0x00800006041a7981 */ /* 0x000f68000c1e9b00 */
[----:B------:R-:W5:Y:S04]  /*1ed0*/  LDG.E.64.CONSTANT R28, desc[UR6][R4.64+0x9000] ;  /* 0x00900006041c7981 */ /* 0x000f68000c1e9b00 */
[----:B------:R-:W5:Y:S04]  /*1ee0*/  LDG.E.64.CONSTANT R30, desc[UR6][R30.64] ;  /* 0x000000061e1e7981 */ /* 0x000f68000c1e9b00 */
[----:B------:R-:W5:Y:S04]  /*1ef0*/  LDG.E.64.CONSTANT R32, desc[UR6][R4.64+0xb000] ;  /* 0x00b0000604207981 */ /* 0x000f68000c1e9b00 */
[----:B------:R-:W5:Y:S04]  /*1f00*/  LDG.E.64.CONSTANT R34, desc[UR6][R4.64+0xc000] ;  /* 0x00c0000604227981 */ /* 0x000f68000c1e9b00 */
[----:B------:R0:W5:Y:S01]  /*1f10*/  LDG.E.64.CONSTANT R36, desc[UR6][R4.64+0xd000] ;  /* 0x00d0000604247981 */ /* 0x000162000c1e9b00 */
[----:B------:R-:W-:-:S04]  /*1f20*/  IADD3 R45, PT, PT, R45, 0x2000, RZ ;  /* 0x000020002d2d7810 */ /* 0x000fc80007ffe0ff */
[----:B------:R-:W-:Y:S02]  /*1f30*/  ISETP.GE.AND P1, PT, R45, R40, PT ;  /* 0x000000282d00720c */ /* 0x000fe40003f26270 */
[----:B0-----:R-:W-:Y:S02]  /*1f40*/  IADD3 R4, P2, PT, R4, 0x10000, RZ ;  /* 0x0001000004047810 */ /* 0x001fe40007f5e0ff */
[----:B------:R-:W-:Y:S02]  /*1f50*/  IADD3 R38, PT, PT, R38, 0x2000, RZ ;  /* 0x0000200026267810 */ /* 0x000fe40007ffe0ff */
[----:B------:R-:W-:Y:S01]  /*1f60*/  IADD3.X R5, PT, PT, RZ, R5, RZ, P2, !PT ;  /* 0x00000005ff057210 */ /* 0x000fe200017fe4ff */
[----:B----4-:R-:W-:Y:S01]  /*1f70*/  FADD R41, R6, R41 ;  /* 0x0000002906297221 */ /* 0x010fe20000000000 */
[----:B------:R-:W-:-:S03]  /*1f80*/  FADD R7, R7, R39 ;  /* 0x0000002707077221 */ /* 0x000fc60000000000 */
[----:B--2---:R-:W-:Y:S01]  /*1f90*/  FADD R41, R41, R8 ;  /* 0x0000000829297221 */ /* 0x004fe20000000000 */
[----:B------:R-:W-:-:S03]  /*1fa0*/  FADD R7, R7, R9 ;  /* 0x0000000907077221 */ /* 0x000fc60000000000 */
[----:B---3--:R-:W-:Y:S01]  /*1fb0*/  FADD R41, R41, R10 ;  /* 0x0000000a29297221 */ /* 0x008fe20000000000 */
[----:B------:R-:W-:-:S03]  /*1fc0*/  FADD R7, R7, R11 ;  /* 0x0000000b07077221 */ /* 0x000fc60000000000 */
[----:B-----5:R-:W-:Y:S01]  /*1fd0*/  FADD R41, R41, R12 ;  /* 0x0000000c29297221 */ /* 0x020fe20000000000 */
        /* <DEDUP_REMOVED lines=26> */
.L_x_25:
[----:B------:R-:W-:Y:S05]  /*2180*/  BSYNC.RECONVERGENT B2 ;  /* 0x0000000000027941 */ /* 0x000fea0003800200 */
.L_x_24:
[----:B------:R-:W-:Y:S01]  /*2190*/  IADD3 R6, PT, PT, R0, -R45, RZ ;  /* 0x8000002d00067210 */ /* 0x000fe20007ffe0ff */
[----:B------:R-:W-:Y:S03]  /*21a0*/  BSSY.RECONVERGENT B2, `(.L_x_27) ;  /* 0x0000023000027945 */ /* 0x000fe60003800200 */
[----:B------:R-:W-:-:S13]  /*21b0*/  ISETP.GT.AND P1, PT, R6, 0x800, PT ;  /* 0x000008000600780c */ /* 0x000fda0003f24270 */
[----:B------:R-:W-:Y:S05]  /*21c0*/  @!P1 BRA `(.L_x_28) ;  /* 0x0000000000809947 */ /* 0x000fea0003800000 */
[C---:B------:R-:W-:Y:S01]  /*21d0*/  IMAD.WIDE.U32 R18, R38.reuse, 0x8, R2 ;  /* 0x0000000826127825 */ /* 0x040fe200078e0002 */
[----:B------:R-:W2:Y:S01]  /*21e0*/  LDG.E.64.CONSTANT R20, desc[UR6][R4.64+-0x1000] ;  /* 0xfff0000604147981 */ /* 0x000ea2000c1e9b00 */
[----:B------:R-:W-:-:S03]  /*21f0*/  IADD3 R15, PT, PT, R38, 0x800, RZ ;  /* 0x00000800260f7810 */ /* 0x000fc60007ffe0ff */
[----:B------:R-:W3:Y:S04]  /*2200*/  LDG.E.64.CONSTANT R16, desc[UR6][R4.64] ;  /* 0x0000000604107981 */ /* 0x000ee8000c1e9b00 */
[----:B------:R-:W4:Y:S01]  /*2210*/  LDG.E.64.CONSTANT R18, desc[UR6][R18.64] ;  /* 0x0000000612127981 */ /* 0x000f22000c1e9b00 */
[----:B------:R-:W-:-:S03]  /*2220*/  IMAD.WIDE.U32 R14, R15, 0x8, R2 ;  /* 0x000000080f0e7825 */ /* 0x000fc600078e0002 */
[----:B------:R-:W5:Y:S04]  /*2230*/  LDG.E.64.CONSTANT R6, desc[UR6][R4.64+0x1000] ;  /* 0x0010000604067981 */ /* 0x000f68000c1e9b00 */
[----:B------:R-:W5:Y:S04]  /*2240*/  LDG.E.64.CONSTANT R14, desc[UR6][R14.64] ;  /* 0x000000060e0e7981 */ /* 0x000f68000c1e9b00 */
[----:B------:R-:W5:Y:S04]  /*2250*/  LDG.E.64.CONSTANT R12, desc[UR6][R4.64+0x3000] ;  /* 0x00300006040c7981 */ /* 0x000f68000c1e9b00 */
[----:B------:R-:W5:Y:S04]  /*2260*/  LDG.E.64.CONSTANT R10, desc[UR6][R4.64+0x4000] ;  /* 0x00400006040a7981 */ /* 0x000f68000c1e9b00 */
[----:B------:R0:W5:Y:S01]  /*2270*/  LDG.E.64.CONSTANT R8, desc[UR6][R4.64+0x5000] ;  /* 0x0050000604087981 */ /* 0x000162000c1e9b00 */
[----:B------:R-:W-:-:S02]  /*2280*/  PLOP3.LUT P0, PT, PT, PT, PT, 0x8, 0x80 ;  /* 0x000000000080781c */ /* 0x000fc40003f0e170 */
[----:B------:R-:W-:Y:S02]  /*2290*/  IADD3 R45, PT, PT, R45, 0x1000, RZ ;  /* 0x000010002d2d7810 */ /* 0x000fe40007ffe0ff */
[----:B------:R-:W-:Y:S02]  /*22a0*/  IADD3 R38, PT, PT, R38, 0x1000, RZ ;  /* 0x0000100026267810 */ /* 0x000fe40007ffe0ff */
[----:B0-----:R-:W-:-:S04]  /*22b0*/  IADD3 R4, P1, PT, R4, 0x8000, RZ ;  /* 0x0000800004047810 */ /* 0x001fc80007f3e0ff */
        /* <DEDUP_REMOVED lines=17> */
.L_x_28:
[----:B------:R-:W-:Y:S05]  /*23d0*/  BSYNC.RECONVERGENT B2 ;  /* 0x0000000000027941 */ /* 0x000fea0003800200 */
.L_x_27:
[----:B------:R-:W-:-:S13]  /*23e0*/  ISETP.LT.OR P0, PT, R45, R0, P0 ;  /* 0x000000002d00720c */ /* 0x000fda0000701670 */
[----:B------:R-:W-:Y:S05]  /*23f0*/  @!P0 BRA `(.L_x_20) ;  /* 0x0000000000348947 */ /* 0x000fea0003800000 */
[----:B------:R-:W-:Y:S01]  /*2400*/  IMAD.WIDE.U32 R2, R38, 0x8, R2 ;  /* 0x0000000826027825 */ /* 0x000fe200078e0002 */
[----:B------:R-:W2:Y:S04]  /*2410*/  LDG.E.64.CONSTANT R6, desc[UR6][R4.64+-0x1000] ;  /* 0xfff0000604067981 */ /* 0x000ea8000c1e9b00 */
[----:B------:R-:W3:Y:S04]  /*2420*/  LDG.E.64.CONSTANT R8, desc[UR6][R4.64] ;  /* 0x0000000604087981 */ /* 0x000ee8000c1e9b00 */
[----:B------:R-:W4:Y:S04]  /*2430*/  LDG.E.64.CONSTANT R2, desc[UR6][R2.64] ;  /* 0x0000000602027981 */ /* 0x000f28000c1e9b00 */
[----:B------:R-:W5:Y:S01]  /*2440*/  LDG.E.64.CONSTANT R10, desc[UR6][R4.64+0x1000] ;  /* 0x00100006040a7981 */ /* 0x000f62000c1e9b00 */
[----:B----4-:R-:W-:Y:S01]  /*2450*/  FADD R41, R41, R2 ;  /* 0x0000000229297221 */ /* 0x010fe20000000000 */
[----:B------:R-:W-:-:S03]  /*2460*/  FADD R39, R39, R3 ;  /* 0x0000000327277221 */ /* 0x000fc60000000000 */
[----:B--2---:R-:W-:Y:S01]  /*2470*/  FADD R41, R41, R6 ;  /* 0x0000000629297221 */ /* 0x004fe20000000000 */
[----:B------:R-:W-:-:S03]  /*2480*/  FADD R39, R39, R7 ;  /* 0x0000000727277221 */ /* 0x000fc60000000000 */
[----:B---3--:R-:W-:Y:S01]  /*2490*/  FADD R41, R41, R8 ;  /* 0x0000000829297221 */ /* 0x008fe20000000000 */
[----:B------:R-:W-:-:S03]  /*24a0*/  FADD R39, R39, R9 ;  /* 0x0000000927277221 */ /* 0x000fc60000000000 */
[----:B-----5:R-:W-:Y:S01]  /*24b0*/  FADD R41, R41, R10 ;  /* 0x0000000a29297221 */ /* 0x020fe20000000000 */
[----:B------:R-:W-:-:S07]  /*24c0*/  FADD R39, R39, R11 ;  /* 0x0000000b27277221 */ /* 0x000fce0000000000 */
.L_x_20:
[----:B------:R-:W-:Y:S05]  /*24d0*/  BSYNC.RECONVERGENT B1 ;  /* 0x0000000000017941 */ /* 0x000fea0003800200 */
.L_x_18:
[----:B------:R-:W0:Y:S01]  /*24e0*/  S2R R7, SR_LANEID ;  /* 0x0000000000077919 */ /* 0x000e220000000000 */
[----:B------:R-:W1:Y:S04]  /*24f0*/  SHFL.DOWN PT, R0, R41, 0x1, 0x1f ;  /* 0x08201f0029007f89 */ /* 0x000e6800000e0000 */
[----:B------:R-:W2:Y:S01]  /*2500*/  SHFL.DOWN PT, R2, R39, 0x1, 0x1f ;  /* 0x08201f0027027f89 */ /* 0x000ea200000e0000 */
[C---:B0-----:R-:W-:Y:S02]  /*2510*/  ISETP.GT.AND P0, PT, R7.reuse, 0x1e, PT ;  /* 0x0000001e0700780c */ /* 0x041fe40003f04270 */
[----:B------:R-:W-:-:S11]  /*2520*/  ISETP.NE.AND P1, PT, R7, RZ, PT ;  /* 0x000000ff0700720c */ /* 0x000fd60003f25270 */
[----:B-1----:R-:W-:Y:S01]  /*2530*/  @!P0 FADD R41, R0, R41 ;  /* 0x0000002900298221 */ /* 0x002fe20000000000 */
[----:B--2---:R-:W-:Y:S01]  /*2540*/  @!P0 FADD R39, R2, R39 ;  /* 0x0000002702278221 */ /* 0x004fe20000000000 */
[----:B------:R-:W-:Y:S01]  /*2550*/  ISETP.GT.AND P0, PT, R7, 0x1d, PT ;  /* 0x0000001d0700780c */ /* 0x000fe20003f04270 */
[----:B------:R-:W0:Y:S01]  /*2560*/  @!P1 S2R R5, SR_CgaCtaId ;  /* 0x0000000000059919 */ /* 0x000e220000008800 */
[----:B------:R-:W-:Y:S02]  /*2570*/  @!P1 MOV R4, 0x400 ;  /* 0x0000040000049802 */ /* 0x000fe40000000f00 */
[----:B------:R-:W-:Y:S01]  /*2580*/  @!P1 SHF.R.U32.HI R3, RZ, 0x2, R43 ;  /* 0x00000002ff039819 */ /* 0x000fe2000001162b */
[----:B------:R-:W1:Y:S03]  /*2590*/  SHFL.DOWN PT, R0, R41, 0x2, 0x1f ;  /* 0x08401f0029007f89 */ /* 0x000e6600000e0000 */
[----:B------:R-:W-:Y:S01]  /*25a0*/  @!P1 LOP3.LUT R3, R3, 0xf8, RZ, 0xc0, !PT ;  /* 0x000000f803039812 */ /* 0x000fe200078ec0ff */
[----:B------:R-:W2:Y:S04]  /*25b0*/  SHFL.DOWN PT, R2, R39, 0x2, 0x1f ;  /* 0x08401f0027027f89 */ /* 0x000ea800000e0000 */
[----:B-1----:R-:W-:Y:S01]  /*25c0*/  @!P0 FADD R41, R41, R0 ;  /* 0x0000000029298221 */ /* 0x002fe20000000000 */
[----:B--2---:R-:W-:-:S04]  /*25d0*/  @!P0 FADD R39, R39, R2 ;  /* 0x0000000227278221 */ /* 0x004fc80000000000 */
[----:B------:R-:W1:Y:S01]  /*25e0*/  SHFL.DOWN PT, R0, R41, 0x4, 0x1f ;  /* 0x08801f0029007f89 */ /* 0x000e6200000e0000 */
[----:B------:R-:W-:Y:S02]  /*25f0*/  ISETP.GT.AND P0, PT, R7, 0x1b, PT ;  /* 0x0000001b0700780c */ /* 0x000fe40003f04270 */
[----:B0-----:R-:W-:Y:S01]  /*2600*/  @!P1 LEA R4, R5, R4, 0x18 ;  /* 0x0000000405049211 */ /* 0x001fe200078ec0ff */
[----:B------:R-:W0:Y:S03]  /*2610*/  SHFL.DOWN PT, R2, R39, 0x4, 0x1f ;  /* 0x08801f0027027f89 */ /* 0x000e2600000e0000 */
[----:B------:R-:W-:-:S07]  /*2620*/  @!P1 IADD3 R6, PT, PT, R3, R4, RZ ;  /* 0x0000000403069210 */ /* 0x000fce0007ffe0ff */
[----:B-1----:R-:W-:Y:S01]  /*2630*/  @!P0 FADD R41, R41, R0 ;  /* 0x0000000029298221 */ /* 0x002fe20000000000 */
[----:B0-----:R-:W-:-:S04]  /*2640*/  @!P0 FADD R39, R39, R2 ;  /* 0x0000000227278221 */ /* 0x001fc80000000000 */
        /* <DEDUP_REMOVED lines=16> */
[----:B------:R-:W1:Y:S01]  /*2750*/  S2UR UR5, SR_CgaCtaId ;  /* 0x00000000000579c3 */ /* 0x000e620000008800 */
[----:B------:R-:W-:Y:S02]  /*2760*/  UMOV UR4, 0x400 ;  /* 0x0000040000047882 */ /* 0x000fe40000000000 */
[----:B-1----:R-:W-:-:S09]  /*2770*/  ULEA UR4, UR5, UR4, 0x18 ;  /* 0x0000000405047291 */ /* 0x002fd2000f8ec0ff */
[----:B------:R-:W1:Y:S04]  /*2780*/  LDS.64 R24, [UR4+0x18] ;  /* 0x00001804ff187984 */ /* 0x000e680008000a00 */
[----:B------:R-:W2:Y:S04]  /*2790*/  LDS.128 R20, [UR4+0x20] ;  /* 0x00002004ff147984 */ /* 0x000ea80008000c00 */
[----:B0-----:R-:W0:Y:S04]  /*27a0*/  LDS.128 R4, [UR4+0x30] ;  /* 0x00003004ff047984 */ /* 0x001e280008000c00 */
[----:B------:R-:W3:Y:S04]  /*27b0*/  LDS.128 R16, [UR4+0x40] ;  /* 0x00004004ff107984 */ /* 0x000ee80008000c00 */
[----:B------:R-:W4:Y:S04]  /*27c0*/  LDS.128 R12, [UR4+0x50] ;  /* 0x00005004ff0c7984 */ /* 0x000f280008000c00 */
[----:B------:R-:W5:Y:S01]  /*27d0*/  LDS.128 R8, [UR4+0x60] ;  /* 0x00006004ff087984 */ /* 0x000f620008000c00 */
[----:B-1----:R-:W-:Y:S01]  /*27e0*/  FADD R27, R2, R24 ;  /* 0x00000018021b7221 */ /* 0x002fe20000000000 */
[----:B------:R-:W-:-:S03]  /*27f0*/  FADD R0, R3, R25 ;  /* 0x0000001903007221 */ /* 0x000fc60000000000 */
[----:B--2---:R-:W-:Y:S01]  /*2800*/  FADD R3, R27, R20 ;  /* 0x000000141b037221 */ /* 0x004fe20000000000 */
[----:B------:R-:W-:Y:S01]  /*2810*/  FADD R0, R0, R21 ;  /* 0x0000001500007221 */ /* 0x000fe20000000000 */
[----:B------:R-:W1:Y:S02]  /*2820*/  LDS.128 R24, [UR4+0x70] ;  /* 0x00007004ff187984 */ /* 0x000e640008000c00 */
[----:B------:R-:W-:Y:S01]  /*2830*/  FADD R3, R3, R22 ;  /* 0x0000001603037221 */ /* 0x000fe20000000000 */
[----:B------:R-:W-:Y:S02]  /*2840*/  FADD R0, R0, R23 ;  /* 0x0000001700007221 */ /* 0x000fe40000000000 */
[----:B------:R-:W2:Y:S01]  /*2850*/  LDS.128 R20, [UR4+0x80] ;  /* 0x00008004ff147984 */ /* 0x000ea20008000c00 */
[----:B0-----:R-:W-:Y:S01]  /*2860*/  FADD R3, R3, R4 ;  /* 0x0000000403037221 */ /* 0x001fe20000000000 */
        /* <DEDUP_REMOVED lines=15> */
[----:B-1----:R-:W-:Y:S01]  /*2960*/  FADD R3, R3, R24 ;  /* 0x0000001803037221 */ /* 0x002fe20000000000 */
[----:B------:R-:W-:-:S03]  /*2970*/  FADD R0, R0, R25 ;  /* 0x0000001900007221 */ /* 0x000fc60000000000 */
[----:B------:R-:W-:Y:S01]  /*2980*/  FADD R3, R3, R26 ;  /* 0x0000001a03037221 */ /* 0x000fe20000000000 */
[----:B------:R-:W-:-:S03]  /*2990*/  FADD R0, R0, R27 ;  /* 0x0000001b00007221 */ /* 0x000fc60000000000 */
[----:B--2---:R-:W-:Y:S01]  /*29a0*/  FADD R3, R3, R20 ;  /* 0x0000001403037221 */ /* 0x004fe20000000000 */
[----:B------:R-:W-:-:S03]  /*29b0*/  FADD R0, R0, R21 ;  /* 0x0000001500007221 */ /* 0x000fc60000000000 */
[----:B------:R-:W-:Y:S01]  /*29c0*/  FADD R2, R3, R22 ;  /* 0x0000001603027221 */ /* 0x000fe20000000000 */
[----:B------:R-:W-:-:S07]  /*29d0*/  FADD R3, R0, R23 ;  /* 0x0000001700037221 */ /* 0x000fce0000000000 */
.L_x_16:
[----:B------:R-:W-:Y:S05]  /*29e0*/  BSYNC.RECONVERGENT B0 ;  /* 0x0000000000007941 */ /* 0x000fea0003800200 */
.L_x_1:
[----:B------:R-:W-:Y:S05]  /*29f0*/  @P0 EXIT ;  /* 0x000000000000094d */ /* 0x000fea0003800000 */
[----:B0-2---:R-:W0:Y:S01]  /*2a00*/  LDC.64 R4, c[0x0][0x388] ;  /* 0x0000e200ff047b82 */ /* 0x005e220000000a00 */
[----:B------:R-:W1:Y:S02]  /*2a10*/  LDCU.64 UR4, c[0x0][0x398] ;  /* 0x00007300ff0477ac */ /* 0x000e640008000a00 */
[----:B-1----:R-:W-:Y:S01]  /*2a20*/  FADD R2, R2, UR4 ;  /* 0x0000000402027e21 */ /* 0x002fe20008000000 */
[----:B------:R-:W-:-:S05]  /*2a30*/  FADD R3, R3, UR5 ;  /* 0x0000000503037e21 */ /* 0x000fca0008000000 */
[----:B0-----:R-:W-:Y:S01]  /*2a40*/  STG.E.64 desc[UR6][R4.64], R2 ;  /* 0x0000000204007986 */ /* 0x001fe2000c101b06 */
[----:B------:R-:W-:Y:S05]  /*2a50*/  EXIT ;  /* 0x000000000000794d */ /* 0x000fea0003800000 */
.L_x_29:
[----:B------:R-:W-:-:S00]  /*2a60*/  BRA `(.L_x_29) ;  /* 0xfffffffc00fc7947 */ /* 0x000fc0000383ffff */
[----:B------:R-:W-:-:S00]  /*2a70*/  NOP ;  /* 0x0000000000007918 */ /* 0x000fc00000000000 */
        /* <DEDUP_REMOVED lines=8> */
.L_x_164:


//--------------------- .text._ZN3cub18CUB_300001_SM_10006detail6reduce18DeviceReduceKernelINS2_10policy_hubIN6thrust24THRUST_300001_SM_1000_NS7complexIfEEyN4cuda3std3__44plusIvEEE10Policy1000EPS8_ySD_S8_NSB_10__identityEEEvT0_PT3_T1_NS0_13GridEvenShareISL_EET2_T4_ --------------------------
	.section	.text._ZN3cub18CUB_300001_SM_10006detail6reduce18DeviceReduceKernelINS2_10policy_hubIN6thrust24THRUST_300001_SM_1000_NS7complexIfEEyN4cuda3std3__44plusIvEEE10Policy1000EPS8_ySD_S8_NSB_10__identityEEEvT0_PT3_T1_NS0_13GridEvenShareISL_EET2_T4_,"ax",@progbits
	.align	128
        .global         _ZN3cub18CUB_300001_SM_10006detail6reduce18DeviceReduceKernelINS2_10policy_hubIN6thrust24THRUST_300001_SM_1000_NS7complexIfEEyN4cuda3std3__44plusIvEEE10Policy1000EPS8_ySD_S8_NSB_10__identityEEEvT0_PT3_T1_NS0_13GridEvenShareISL_EET2_T4_
        .type           _ZN3cub18CUB_300001_SM_10006detail6reduce18DeviceReduceKernelINS2_10policy_hubIN6thrust24THRUST_300001_SM_1000_NS7complexIfEEyN4cuda3std3__44plusIvEEE10Policy1000EPS8_ySD_S8_NSB_10__identityEEEvT0_PT3_T1_NS0_13GridEvenShareISL_EET2_T4_,@function
        .size           _ZN3cub18CUB_300001_SM_10006detail6reduce18DeviceReduceKernelINS2_10policy_hubIN6thrust24THRUST_300001_SM_1000_NS7complexIfEEyN4cuda3std3__44plusIvEEE10Policy1000EPS8_ySD_S8_NSB_10__identityEEEvT0_PT3_T1_NS0_13GridEvenShareISL_EET2_T4_,(.L_x_165 - _ZN3cub18CUB_300001_SM_10006detail6reduce18DeviceReduceKernelINS2_10policy_hubIN6thrust24THRUST_300001_SM_1000_NS7complexIfEEyN4cuda3std3__44plusIvEEE10Policy1000EPS8_ySD_S8_NSB_10__identityEEEvT0_PT3_T1_NS0_13GridEvenShareISL_EET2_T4_)
        .other          _ZN3cub18CUB_300001_SM_10006detail6reduce18DeviceReduceKernelINS2_10policy_hubIN6thrust24THRUST_300001_SM_1000_NS7complexIfEEyN4cuda3std3__44plusIvEEE10Policy1000EPS8_ySD_S8_NSB_10__identityEEEvT0_PT3_T1_NS0_13GridEvenShareISL_EET2_T4_,@"STO_CUDA_ENTRY STV_DEFAULT"
_ZN3cub18CUB_300001_SM_10006detail6reduce18DeviceReduceKernelINS2_10policy_hubIN6thrust24THRUST_300001_SM_1000_NS7complexIfEEyN4cuda3std3__44plusIvEEE10Policy1000EPS8_ySD_S8_NSB_10__identityEEEvT0_PT3_T1_NS0_13GridEvenShareISL_EET2_T4_:
.text._ZN3cub18CUB_300001_SM_10006detail6reduce18DeviceReduceKernelINS2_10policy_hubIN6thrust24THRUST_300001_SM_1000_NS7complexIfEEyN4cuda3std3__44plusIvEEE10Policy1000EPS8_ySD_S8_NSB_10__identityEEEvT0_PT3_T1_NS0_13GridEvenShareISL_EET2_T4_:
[----:B------:R-:W-:Y:S08]  /*0000*/  LDC R1, c[0x0][0x37c] ;  /* 0x0000df00ff017b82 */ /* 0x000ff00000000800 */
[----:B------:R-:W0:Y:S01]  /*0010*/  S2UR UR11, SR_CTAID.X ;  /* 0x00000000000b79c3 */ /* 0x000e220000002500 */
[----:B------:R-:W1:Y:S01]  /*0020*/  LDCU.64 UR8, c[0x0][0x3b8] ;  /* 0x00007700ff0877ac */ /* 0x000e620008000a00 */
[----:B------:R-:W-:Y:S01]  /*0030*/  BSSY.RECONVERGENT B0, `(.L_x_30) ;  /* 0x00002b4000007945 */ /* 0x000fe20003800200 */
[----:B------:R-:W2:Y:S01]  /*0040*/  LDCU UR5, c[0x0][0x3c0] ;  /* 0x00007800ff0577ac */ /* 0x000ea20008000800 */
[----:B------:R-:W3:Y:S01]  /*0050*/  LDCU.64 UR14, c[0x0][0x358] ;  /* 0x00006b00ff0e77ac */ /* 0x000ee20008000a00 */
[----:B-1----:R-:W-:-:S02]  /*0060*/  MOV R2, UR8 ;  /* 0x0000000800027c02 */ /* 0x002fc40008000f00 */
[----:B------:R-:W-:Y:S01]  /*0070*/  MOV R3, UR9 ;  /* 0x0000000900037c02 */ /* 0x000fe20008000f00 */
[----:B--2---:R-:W-:Y:S02]  /*0080*/  UIMAD UR5, UR5, 0xe00, URZ ;  /* 0x00000e00050578a4 */ /* 0x004fe4000f8e02ff */
[----:B0-----:R-:W-:Y:S02]  /*0090*/  UIMAD UR6, UR11, 0xe00, URZ ;  /* 0x00000e000b0678a4 */ /* 0x001fe4000f8e02ff */
[----:B------:R-:W-:-:S04]  /*00a0*/  USHF.R.S32.HI UR16, URZ, 0x1f, UR5 ;  /* 0x0000001fff107899 */ /* 0x000fc80008011405 */
[----:B------:R-:W-:-:S04]  /*00b0*/  IADD3 R22, P1, PT, R2, -UR6, RZ ;  /* 0x8000000602167c10 */ /* 0x000fc8000ff3e0ff */
[----:B------:R-:W-:Y:S02]  /*00c0*/  ISETP.GT.U32.AND P0, PT, R22, 0xdff, PT ;  /* 0x00000dff1600780c */ /* 0x000fe40003f04070 */
[----:B------:R-:W-:-:S04]  /*00d0*/  IADD3.X R20, PT, PT, R3, -0x1, RZ, P1, !PT ;  /* 0xffffffff03147810 */ /* 0x000fc80000ffe4ff */
[----:B------:R-:W-:-:S13]  /*00e0*/  ISETP.GT.U32.AND.EX P0, PT, R20, RZ, PT, P0 ;  /* 0x000000ff1400720c */ /* 0x000fda0003f04100 */
[----:B---3--:R-:W-:Y:S05]  /*00f0*/  @P0 BRA `(.L_x_31) ;  /* 0x00000014008c0947 */ /* 0x008fea0003800000 */
[----:B------:R-:W0:Y:S01]  /*0100*/  S2R R17, SR_TID.X ;  /* 0x0000000000117919 */ /* 0x000e220000002100 */
[----:B------:R-:W-:Y:S01]  /*0110*/  IADD3 R0, PT, PT, R2, -UR6, RZ ;  /* 0x8000000602007c10 */ /* 0x000fe2000fffe0ff */
[----:B------:R-:W-:Y:S01]  /*0120*/  BSSY.RECONVERGENT B1, `(.L_x_32) ;  /* 0x000000a000017945 */ /* 0x000fe20003800200 */
[----:B------:R-:W-:Y:S02]  /*0130*/  CS2R R28, SRZ ;  /* 0x00000000001c7805 */ /* 0x000fe4000001ff00 */
[----:B0-----:R-:W-:Y:S02]  /*0140*/  ISETP.GE.AND P0, PT, R17, R0, PT ;  /* 0x000000001100720c */ /* 0x001fe40003f06270 */
[----:B------:R-:W-:-:S11]  /*0150*/  MOV R21, R17 ;  /* 0x0000001100157202 */ /* 0x000fd60000000f00 */
[----:B------:R-:W-:Y:S05]  /*0160*/  @P0 BRA `(.L_x_33) ;  /* 0x0000000000140947 */ /* 0x000fea0003800000 */
[----:B------:R-:W0:Y:S01]  /*0170*/  LDC.64 R28, c[0x0][0x380] ;  /* 0x0000e000ff1c7b82 */ /* 0x000e220000000a00 */
[----:B------:R-:W-:-:S05]  /*0180*/  IADD3 R3, PT, PT, R17, UR6, RZ ;  /* 0x0000000611037c10 */ /* 0x000fca000fffe0ff */
[----:B0-----:R-:W-:-:S06]  /*0190*/  IMAD.WIDE.U32 R28, R3, 0x8, R28 ;  /* 0x00000008031c7825 */ /* 0x001fcc00078e001c */
[----:B------:R-:W5:Y:S01]  /*01a0*/  LDG.E.64.CONSTANT R28, desc[UR14][R28.64] ;  /* 0x0000000e1c1c7981 */ /* 0x000f62000c1e9b00 */
[----:B------:R-:W-:-:S07]  /*01b0*/  IADD3 R21, PT, PT, R17, 0x200, RZ ;  /* 0x0000020011157810 */ /* 0x000fce0007ffe0ff */
.L_x_33:
[----:B------:R-:W-:Y:S05]  /*01c0*/  BSYNC.RECONVERGENT B1 ;  /* 0x0000000000017941 */ /* 0x000fea0003800200 */
.L_x_32:
[----:B------:R-:W-:Y:S01]  /*01d0*/  ISETP.GE.AND P0, PT, R21, R0, PT ;  /* 0x000000001500720c */ /* 0x000fe20003f06270 */
[----:B------:R-:W-:-:S12]  /*01e0*/  BSSY.RECONVERGENT B1, `(.L_x_34) ;  /* 0x0000095000017945 */ /* 0x000fd80003800200 */
[----:B------:R-:W-:Y:S05]  /*01f0*/  @P0 BRA `(.L_x_35) ;  /* 0x00000008004c0947 */ /* 0x000fea0003800000 */
[----:B------:R-:W-:Y:S01]  /*0200*/  LOP3.LUT R3, RZ, R21, RZ, 0x33, !PT ;  /* 0x00000015ff037212 */ /* 0x000fe200078e33ff */
[----:B------:R-:W-:Y:S03]  /*0210*/  BSSY.RECONVERGENT B2, `(.L_x_36) ;  /* 0x000001a000027945 */ /* 0x000fe60003800200 */
[----:B------:R-:W-:-:S04]  /*0220*/  IADD3 R4, PT, PT, R2, -UR6, R3 ;  /* 0x8000000602047c10 */ /* 0x000fc8000fffe003 */
[C---:B------:R-:W-:Y:S02]  /*0230*/  LOP3.LUT R2, R4.reuse, 0x600, RZ, 0xc0, !PT ;  /* 0x0000060004027812 */ /* 0x040fe400078ec0ff */
[----:B------:R-:W-:Y:S02]  /*0240*/  ISETP.GE.U32.AND P1, PT, R4, 0x600, PT ;  /* 0x000006000400780c */ /* 0x000fe40003f26070 */
[----:B------:R-:W-:-:S13]  /*0250*/  ISETP.NE.AND P0, PT, R2, 0x600, PT ;  /* 0x000006000200780c */ /* 0x000fda0003f05270 */
[----:B------:R-:W-:Y:S05]  /*0260*/  @!P0 BRA `(.L_x_37) ;  /* 0x0000000000508947 */ /* 0x000fea0003800000 */
[----:B------:R-:W0:Y:S01]  /*0270*/  LDCU.64 UR4, c[0x0][0x380] ;  /* 0x00007000ff0477ac */ /* 0x000e220008000a00 */
[----:B------:R-:W-:Y:S01]  /*0280*/  IMAD.WIDE.U32 R2, R21, 0x8, RZ ;  /* 0x0000000815027825 */ /* 0x000fe200078e00ff */
[----:B------:R-:W-:Y:S02]  /*0290*/  MOV R5, UR11 ;  /* 0x0000000b00057c02 */ /* 0x000fe40008000f00 */
[----:B------:R-:W-:-:S03]  /*02a0*/  LEA.HI R4, R4, 0x1, RZ, 0x17 ;  /* 0x0000000104047811 */ /* 0x000fc600078fb8ff */
[----:B------:R-:W-:Y:S01]  /*02b0*/  IMAD.WIDE.U32 R2, R5, 0x7000, R2 ;  /* 0x0000700005027825 */ /* 0x000fe200078e0002 */
[----:B------:R-:W-:-:S04]  /*02c0*/  LOP3.LUT R4, R4, 0x3, RZ, 0xc0, !PT ;  /* 0x0000000304047812 */ /* 0x000fc800078ec0ff */
[----:B------:R-:W-:Y:S02]  /*02d0*/  IADD3 R4, PT, PT, -R4, RZ, RZ ;  /* 0x000000ff04047210 */ /* 0x000fe40007ffe1ff */
[----:B0-----:R-:W-:-:S04]  /*02e0*/  IADD3 R5, P0, PT, R2, UR4, RZ ;  /* 0x0000000402057c10 */ /* 0x001fc8000ff1e0ff */
[----:B------:R-:W-:-:S09]  /*02f0*/  IADD3.X R6, PT, PT, R3, UR5, RZ, P0, !PT ;  /* 0x0000000503067c10 */ /* 0x000fd200087fe4ff */
.L_x_38:
        /* <DEDUP_REMOVED lines=11> */
.L_x_37:
[----:B------:R-:W-:Y:S05]  /*03b0*/  BSYNC.RECONVERGENT B2 ;  /* 0x0000000000027941 */ /* 0x000fea0003800200 */
.L_x_36:
[----:B------:R-:W-:Y:S05]  /*03c0*/  @!P1 BRA `(.L_x_35) ;  /* 0x0000000400d89947 */ /* 0x000fea0003800000 */
[----:B------:R-:W0:Y:S01]  /*03d0*/  LDC.64 R4, c[0x0][0x380] ;  /* 0x0000e000ff047b82 */ /* 0x000e220000000a00 */
[----:B------:R-:W-:Y:S01]  /*03e0*/  IADD3 R2, PT, PT, R0, -R21, RZ ;  /* 0x8000001500027210 */ /* 0x000fe20007ffe0ff */
[----:B------:R-:W-:Y:S01]  /*03f0*/  BSSY.RECONVERGENT B2, `(.L_x_39) ;  /* 0x0000042000027945 */ /* 0x000fe20003800200 */
[----:B------:R-:W-:Y:S02]  /*0400*/  MOV R3, UR11 ;  /* 0x0000000b00037c02 */ /* 0x000fe40008000f00 */
[----:B------:R-:W-:Y:S02]  /*0410*/  ISETP.GT.AND P1, PT, R2, 0x1800, PT ;  /* 0x000018000200780c */ /* 0x000fe40003f24270 */
[----:B------:R-:W-:Y:S01]  /*0420*/  PLOP3.LUT P0, PT, PT, PT, PT, 0x80, 0x8 ;  /* 0x000000000008781c */ /* 0x000fe20003f0f070 */
[----:B0-----:R-:W-:-:S10]  /*0430*/  IMAD.WIDE.U32 R4, R3, 0x7000, R4 ;  /* 0x0000700003047825 */ /* 0x001fd400078e0004 */
[----:B------:R-:W-:Y:S05]  /*0440*/  @!P1 BRA `(.L_x_40) ;  /* 0x0000000000f09947 */ /* 0x000fea0003800000 */
[----:B------:R-:W-:Y:S02]  /*0450*/  PLOP3.LUT P0, PT, PT, PT, PT, 0x8, 0x80 ;  /* 0x000000000080781c */ /* 0x000fe40003f0e170 */
[----:B------:R-:W-:-:S11]  /*0460*/  IADD3 R16, PT, PT, R0, -0x1800, RZ ;  /* 0xffffe80000107810 */ /* 0x000fd60007ffe0ff */
.L_x_41:
[----:B------:R-:W-:-:S05]  /*0470*/  IMAD.WIDE R24, R21, 0x8, R4 ;  /* 0x0000000815187825 */ /* 0x000fca00078e0204 */
[----:B------:R-:W2:Y:S01]  /*0480*/  LDG.E.64.CONSTANT R6, desc[UR14][R24.64] ;  /* 0x0000000e18067981 */ /* 0x000ea2000c1e9b00 */
[----:B------:R-:W-:-:S03]  /*0490*/  IADD3 R23, PT, PT, R21, 0x800, RZ ;  /* 0x0000080015177810 */ /* 0x000fc60007ffe0ff */
[----:B------:R-:W3:Y:S04]  /*04a0*/  LDG.E.64.CONSTANT R8, desc[UR14][R24.64+0x1000] ;  /* 0x0010000e18087981 */ /* 0x000ee8000c1e9b00 */
[----:B------:R-:W4:Y:S01]  /*04b0*/  LDG.E.64.CONSTANT R10, desc[UR14][R24.64+0x2000] ;  /* 0x0020000e180a7981 */ /* 0x000f22000c1e9b00 */
[----:B------:R-:W-:-:S03]  /*04c0*/  IMAD.WIDE R22, R23, 0x8, R4 ;  /* 0x0000000817167825 */ /* 0x000fc600078e0204 */
[----:B------:R0:W4:Y:S04]  /*04d0*/  LDG.E.64.CONSTANT R12, desc[UR14][R24.64+0x3000] ;  /* 0x0030000e180c7981 */ /* 0x000128000c1e9b00 */
[----:B------:R-:W4:Y:S04]  /*04e0*/  LDG.E.64.CONSTANT R14, desc[UR14][R22.64] ;  /* 0x0000000e160e7981 */ /* 0x000f28000c1e9b00 */
[----:B------:R-:W4:Y:S04]  /*04f0*/  LDG.E.64.CONSTANT R18, desc[UR14][R22.64+0x1000] ;  /* 0x0010000e16127981 */ /* 0x000f28000c1e9b00 */
[----:B------:R-:W4:Y:S01]  /*0500*/  LDG.E.64.CONSTANT R2, desc[UR14][R22.64+0x2000] ;  /* 0x0020000e16027981 */ /* 0x000f22000c1e9b00 */
[----:B------:R-:W-:-:S05]  /*0510*/  IADD3 R20, PT, PT, R21, 0x1000, RZ ;  /* 0x0000100015147810 */ /* 0x000fca0007ffe0ff */
[----:B0-----:R-:W-:Y:S01]  /*0520*/  IMAD.WIDE R24, R20, 0x8, R4 ;  /* 0x0000000814187825 */ /* 0x001fe200078e0204 */
[----:B------:R-:W-:-:S03]  /*0530*/  IADD3 R20, PT, PT, R21, 0x1800, RZ ;  /* 0x0000180015147810 */ /* 0x000fc60007ffe0ff */
[----:B--2--5:R-:W-:Y:S01]  /*0540*/  FADD R27, R6, R28 ;  /* 0x0000001c061b7221 */ /* 0x024fe20000000000 */
[----:B------:R-:W-:Y:S02]  /*0550*/  FADD R29, R7, R29 ;  /* 0x0000001d071d7221 */ /* 0x000fe40000000000 */
[----:B------:R-:W2:Y:S01]  /*0560*/  LDG.E.64.CONSTANT R6, desc[UR14][R22.64+0x3000] ;  /* 0x0030000e16067981 */ /* 0x000ea2000c1e9b00 */
[----:B---3--:R-:W-:Y:S01]  /*0570*/  FADD R27, R27, R8 ;  /* 0x000000081b1b7221 */ /* 0x008fe20000000000 */
[----:B------:R-:W-:Y:S02]  /*0580*/  FADD R29, R29, R9 ;  /* 0x000000091d1d7221 */ /* 0x000fe40000000000 */
[----:B------:R-:W3:Y:S01]  /*0590*/  LDG.E.64.CONSTANT R8, desc[UR14][R24.64] ;  /* 0x0000000e18087981 */ /* 0x000ee2000c1e9b00 */
[----:B----4-:R-:W-:Y:S01]  /*05a0*/  FADD R27, R27, R10 ;  /* 0x0000000a1b1b7221 */ /* 0x010fe20000000000 */
[----:B------:R-:W-:Y:S02]  /*05b0*/  FADD R29, R29, R11 ;  /* 0x0000000b1d1d7221 */ /* 0x000fe40000000000 */
[----:B------:R-:W4:Y:S01]  /*05c0*/  LDG.E.64.CONSTANT R10, desc[UR14][R24.64+0x1000] ;  /* 0x0010000e180a7981 */ /* 0x000f22000c1e9b00 */
[----:B------:R-:W-:Y:S01]  /*05d0*/  FADD R27, R27, R12 ;  /* 0x0000000c1b1b7221 */ /* 0x000fe20000000000 */
[----:B------:R-:W-:-:S02]  /*05e0*/  FADD R29, R29, R13 ;  /* 0x0000000d1d1d7221 */ /* 0x000fc40000000000 */
[----:B------:R-:W4:Y:S01]  /*05f0*/  LDG.E.64.CONSTANT R12, desc[UR14][R24.64+0x2000] ;  /* 0x0020000e180c7981 */ /* 0x000f22000c1e9b00 */
[----:B------:R-:W-:Y:S01]  /*0600*/  FADD R27, R27, R14 ;  /* 0x0000000e1b1b7221 */ /* 0x000fe20000000000 */
[----:B------:R-:W-:Y:S01]  /*0610*/  FADD R29, R29, R15 ;  /* 0x0000000f1d1d7221 */ /* 0x000fe20000000000 */
[----:B------:R-:W-:Y:S01]  /*0620*/  IMAD.WIDE R14, R20, 0x8, R4 ;  /* 0x00000008140e7825 */ /* 0x000fe200078e0204 */
[----:B------:R0:W4:Y:S03]  /*0630*/  LDG.E.64.CONSTANT R22, desc[UR14][R24.64+0x3000] ;  /* 0x0030000e18167981 */ /* 0x000126000c1e9b00 */
[----:B------:R-:W-:Y:S01]  /*0640*/  FADD R27, R27, R18 ;  /* 0x000000121b1b7221 */ /* 0x000fe20000000000 */
[----:B------:R-:W-:Y:S02]  /*0650*/  FADD R29, R29, R19 ;  /* 0x000000131d1d7221 */ /* 0x000fe40000000000 */
[----:B------:R-:W4:Y:S01]  /*0660*/  LDG.E.64.CONSTANT R18, desc[UR14][R14.64] ;  /* 0x0000000e0e127981 */ /* 0x000f22000c1e9b00 */
[----:B------:R-:W-:-:S03]  /*0670*/  FADD R20, R27, R2 ;  /* 0x000000021b147221 */ /* 0x000fc60000000000 */
[----:B------:R-:W4:Y:S01]  /*0680*/  LDG.E.64.CONSTANT R26, desc[UR14][R14.64+0x1000] ;  /* 0x0010000e0e1a7981 */ /* 0x000f22000c1e9b00 */
[----:B0-----:R-:W-:-:S03]  /*0690*/  FADD R25, R29, R3 ;  /* 0x000000031d197221 */ /* 0x001fc60000000000 */
[----:B------:R-:W4:Y:S04]  /*06a0*/  LDG.E.64.CONSTANT R2, desc[UR14][R14.64+0x2000] ;  /* 0x0020000e0e027981 */ /* 0x000f28000c1e9b00 */
[----:B------:R-:W4:Y:S01]  /*06b0*/  LDG.E.64.CONSTANT R28, desc[UR14][R14.64+0x3000] ;  /* 0x0030000e0e1c7981 */ /* 0x000f22000c1e9b00 */
[----:B------:R-:W-:-:S04]  /*06c0*/  IADD3 R21, PT, PT, R21, 0x2000, RZ ;  /* 0x0000200015157810 */ /* 0x000fc80007ffe0ff */
[----:B------:R-:W-:Y:S01]  /*06d0*/  ISETP.GE.AND P1, PT, R21, R16, PT ;  /* 0x000000101500720c */ /* 0x000fe20003f26270 */
[----:B--2---:R-:W-:Y:S01]  /*06e0*/  FADD R20, R20, R6 ;  /* 0x0000000614147221 */ /* 0x004fe20000000000 */
        /* <DEDUP_REMOVED lines=18> */
.L_x_40:
[----:B------:R-:W-:Y:S05]  /*0810*/  BSYNC.RECONVERGENT B2 ;  /* 0x0000000000027941 */ /* 0x000fea0003800200 */
.L_x_39:
[----:B------:R-:W-:Y:S01]  /*0820*/  IADD3 R2, PT, PT, R0, -R21, RZ ;  /* 0x8000001500027210 */ /* 0x000fe20007ffe0ff */
[----:B------:R-:W-:Y:S03]  /*0830*/  BSSY.RECONVERGENT B2, `(.L_x_42) ;  /* 0x0000020000027945 */ /* 0x000fe60003800200 */
[----:B------:R-:W-:-:S13]  /*0840*/  ISETP.GT.AND P1, PT, R2, 0x800, PT ;  /* 0x000008000200780c */ /* 0x000fda0003f24270 */
[----:B------:R-:W-:Y:S05]  /*0850*/  @!P1 BRA `(.L_x_43) ;  /* 0x0000000000749947 */ /* 0x000fea0003800000 */
[----:B------:R-:W-:-:S05]  /*0860*/  IMAD.WIDE R24, R21, 0x8, R4 ;  /* 0x0000000815187825 */ /* 0x000fca00078e0204 */
[----:B------:R-:W2:Y:S01]  /*0870*/  LDG.E.64.CONSTANT R2, desc[UR14][R24.64] ;  /* 0x0000000e18027981 */ /* 0x000ea2000c1e9b00 */
[----:B------:R-:W-:-:S03]  /*0880*/  IADD3 R27, PT, PT, R21, 0x800, RZ ;  /* 0x00000800151b7810 */ /* 0x000fc60007ffe0ff */
[----:B------:R-:W3:Y:S04]  /*0890*/  LDG.E.64.CONSTANT R6, desc[UR14][R24.64+0x1000] ;  /* 0x0010000e18067981 */ /* 0x000ee8000c1e9b00 */
[----:B------:R-:W4:Y:S01]  /*08a0*/  LDG.E.64.CONSTANT R8, desc[UR14][R24.64+0x2000] ;  /* 0x0020000e18087981 */ /* 0x000f22000c1e9b00 */
[----:B------:R-:W-:-:S03]  /*08b0*/  IMAD.WIDE R26, R27, 0x8, R4 ;  /* 0x000000081b1a7825 */ /* 0x000fc600078e0204 */
        /* <DEDUP_REMOVED lines=23> */
.L_x_43:
[----:B------:R-:W-:Y:S05]  /*0a30*/  BSYNC.RECONVERGENT B2 ;  /* 0x0000000000027941 */ /* 0x000fea0003800200 */
.L_x_42:
[----:B------:R-:W-:-:S13]  /*0a40*/  ISETP.LT.OR P0, PT, R21, R0, P0 ;  /* 0x000000001500720c */ /* 0x000fda0000701670 */
[----:B------:R-:W-:Y:S05]  /*0a50*/  @!P0 BRA `(.L_x_35) ;  /* 0x0000000000348947 */ /* 0x000fea0003800000 */
[----:B------:R-:W-:-:S05]  /*0a60*/  IMAD.WIDE R4, R21, 0x8, R4 ;  /* 0x0000000815047825 */ /* 0x000fca00078e0204 */
        /* <DEDUP_REMOVED lines=12> */
.L_x_35:
[----:B------:R-:W-:Y:S05]  /*0b30*/  BSYNC.RECONVERGENT B1 ;  /* 0x0000000000017941 */ /* 0x000fea0003800200 */
.L_x_34:
        /* <DEDUP_REMOVED lines=8> */
[----:B--2---:R-:W-:Y:S01]  /*0bc0*/  FADD R0, R0, R3 ;  /* 0x0000000300007221 */ /* 0x004fe20000000000 */
[C---:B0-----:R-:W-:Y:S02]  /*0bd0*/  ISETP.GT.AND P0, PT, R8.reuse, 0x1e, PT ;  /* 0x0000001e0800780c */ /* 0x041fe40003f04270 */
[----:B------:R-:W-:-:S02]  /*0be0*/  ISETP.NE.AND P1, PT, R8, RZ, PT ;  /* 0x000000ff0800720c */ /* 0x000fc40003f25270 */
[----:B------:R-:W-:Y:S02]  /*0bf0*/  FSEL R5, R2, R5, P0 ;  /* 0x0000000502057208 */ /* 0x000fe40000000000 */
[----:B------:R-:W-:Y:S02]  /*0c00*/  FSEL R0, R3, R0, P0 ;  /* 0x0000000003007208 */ /* 0x000fe40000000000 */
[----:B------:R-:W-:Y:S01]  /*0c10*/  ISETP.GT.AND P0, PT, R8, 0x1d, PT ;  /* 0x0000001d0800780c */ /* 0x000fe20003f04270 */
[----:B------:R-:W0:Y:S04]  /*0c20*/  SHFL.DOWN PT, R4, R5, 0x2, 0x1f ;  /* 0x08401f0005047f89 */ /* 0x000e2800000e0000 */
[----:B------:R-:W1:Y:S02]  /*0c30*/  SHFL.DOWN PT, R7, R0, 0x2, 0x1f ;  /* 0x08401f0000077f89 */ /* 0x000e6400000e0000 */
[----:B------:R-:W-:-:S06]  /*0c40*/  @!P1 MOV R6, 0x400 ;  /* 0x0000040000069802 */ /* 0x000fcc0000000f00 */
[----:B0-----:R-:W-:Y:S01]  /*0c50*/  @!P0 FADD R5, R5, R4 ;  /* 0x0000000405058221 */ /* 0x001fe20000000000 */
[----:B------:R-:W-:Y:S01]  /*0c60*/  @!P1 SHF.R.U32.HI R4, RZ, 0x2, R17 ;  /* 0x00000002ff049819 */ /* 0x000fe20000011611 */
[----:B-1----:R-:W-:-:S03]  /*0c70*/  @!P0 FADD R0, R0, R7 ;  /* 0x0000000700008221 */ /* 0x002fc60000000000 */
[----:B------:R-:W0:Y:S01]  /*0c80*/  SHFL.DOWN PT, R2, R5, 0x4, 0x1f ;  /* 0x08801f0005027f89 */ /* 0x000e2200000e0000 */
[----:B------:R-:W-:Y:S02]  /*0c90*/  ISETP.GT.AND P0, PT, R8, 0x1b, PT ;  /* 0x0000001b0800780c */ /* 0x000fe40003f04270 */
[----:B------:R-:W-:Y:S01]  /*0ca0*/  @!P1 LOP3.LUT R4, R4, 0xf8, RZ, 0xc0, !PT ;  /* 0x000000f804049812 */ /* 0x000fe200078ec0ff */
[----:B------:R-:W1:Y:S01]  /*0cb0*/  SHFL.DOWN PT, R3, R0, 0x4, 0x1f ;  /* 0x08801f0000037f89 */ /* 0x000e6200000e0000 */
[----:B------:R-:W2:Y:S09]  /*0cc0*/  @!P1 S2R R7, SR_CgaCtaId ;  /* 0x0000000000079919 */ /* 0x000eb20000008800 */
        /* <DEDUP_REMOVED lines=24> */
[----:B--2---:R-:W1:Y:S04]  /*0e50*/  LDS.128 R4, [UR4+0x20] ;  /* 0x00002004ff047984 */ /* 0x004e680008000c00 */
[----:B------:R-:W2:Y:S04]  /*0e60*/  LDS.128 R20, [UR4+0x30] ;  /* 0x00003004ff147984 */ /* 0x000ea80008000c00 */
        /* <DEDUP_REMOVED lines=36> */
.L_x_44:
[----:B------:R-:W0:Y:S01]  /*10b0*/  S2R R8, SR_LANEID ;  /* 0x0000000000087919 */ /* 0x000e220000000000 */
[----:B------:R-:W-:-:S04]  /*10c0*/  LOP3.LUT R4, R17, 0x3e0, RZ, 0xc0, !PT ;  /* 0x000003e011047812 */ /* 0x000fc800078ec0ff */
[----:B------:R-:W-:Y:S02]  /*10d0*/  IADD3 R5, PT, PT, R4, 0x20, RZ ;  /* 0x0000002004057810 */ /* 0x000fe40007ffe0ff */
[----:B------:R-:W-:Y:S02]  /*10e0*/  LOP3.LUT R7, RZ, R4, RZ, 0x33, !PT ;  /* 0x00000004ff077212 */ /* 0x000fe400078e33ff */
[----:B------:R-:W-:Y:S02]  /*10f0*/  ISETP.GT.AND P0, PT, R5, R0, PT ;  /* 0x000000000500720c */ /* 0x000fe40003f04270 */
        /* <DEDUP_REMOVED lines=11> */
[----:B------:R-:W-:-:S03]  /*11b0*/  IADD3 R6, PT, PT, R8, 0x4, RZ ;  /* 0x0000000408067810 */ /* 0x000fc60007ffe0ff */
[----:B------:R-:W1:Y:S01]  /*11c0*/  SHFL.DOWN PT, R4, R3, 0x2, R7 ;  /* 0x0840000003047989 */ /* 0x000e6200000e0007 */
[----:B------:R-:W2:Y:S05]  /*11d0*/  @!P1 S2R R9, SR_CgaCtaId ;  /* 0x0000000000099919 */ /* 0x000eaa0000008800 */
        /* <DEDUP_REMOVED lines=11> */
[----:B------:R-:W1:Y:S01]  /*1290*/  SHFL.DOWN PT, R4, R3, 0x8, R7 ;  /* 0x0900000003047989 */ /* 0x000e6200000e0007 */
[----:B------:R-:W-:-:S04]  /*12a0*/  @!P1 MOV R8, 0x400 ;  /* 0x0000040000089802 */ /* 0x000fc80000000f00 */
[----:B--2---:R-:W-:-:S05]  /*12b0*/  @!P1 LEA R9, R9, R8, 0x18 ;  /* 0x0000000809099211 */ /* 0x004fca00078ec0ff */
[----:B0-----:R-:W-:Y:S01]  /*12c0*/  @!P0 FADD R2, R2, R5 ;  /* 0x0000000502028221 */ /* 0x001fe20000000000 */
[----:B-1----:R-:W-:-:S04]  /*12d0*/  @!P0 FADD R3, R3, R4 ;  /* 0x0000000403038221 */ /* 0x002fc80000000000 */
[----:B------:R-:W0:Y:S01]  /*12e0*/  SHFL.DOWN PT, R5, R2, 0x10, R7 ;  /* 0x0a00000002057989 */ /* 0x000e2200000e0007 */
[----:B------:R-:W-:Y:S02]  /*12f0*/  ISETP.GT.AND P0, PT, R6, R7, PT ;  /* 0x000000070600720c */ /* 0x000fe40003f04270 */
[----:B------:R-:W-:Y:S01]  /*1300*/  @!P1 SHF.R.U32.HI R6, RZ, 0x2, R17 ;  /* 0x00000002ff069819 */ /* 0x000fe20000011611 */
[----:B------:R-:W1:Y:S03]  /*1310*/  SHFL.DOWN PT, R4, R3, 0x10, R7 ;  /* 0x0a00000003047989 */ /* 0x000e6600000e0007 */
[----:B------:R-:W-:-:S04]  /*1320*/  @!P1 LOP3.LUT R6, R6, 0xf8, RZ, 0xc0, !PT ;  /* 0x000000f806069812 */ /* 0x000fc800078ec0ff */
[----:B------:R-:W-:-:S03]  /*1330*/  @!P1 IADD3 R6, PT, PT, R6, R9, RZ ;  /* 0x0000000906069210 */ /* 0x000fc60007ffe0ff */
[----:B0-----:R-:W-:Y:S01]  /*1340*/  @!P0 FADD R2, R2, R5 ;  /* 0x0000000502028221 */ /* 0x001fe20000000000 */
[----:B-1----:R-:W-:Y:S01]  /*1350*/  @!P0 FADD R3, R3, R4 ;  /* 0x0000000403038221 */ /* 0x002fe20000000000 */
[----:B------:R-:W-:-:S04]  /*1360*/  ISETP.NE.AND P0, PT, R17, RZ, PT ;  /* 0x000000ff1100720c */ /* 0x000fc80003f05270 */
[----:B------:R1:W-:Y:S01]  /*1370*/  @!P1 STS.64 [R6+0x10], R2 ;  /* 0x0000100206009388 */ /* 0x0003e20000000a00 */
[----:B------:R-:W-:Y:S08]  /*1380*/  BAR.SYNC.DEFER_BLOCKING 0x0 ;  /* 0x0000000000007b1d */ /* 0x000ff00000010000 */
        /* <DEDUP_REMOVED lines=8> */
[----:B------:R-:W0:Y:S04]  /*1410*/  LDS.64 R8, [UR4+0x18] ;  /* 0x00001804ff087984 */ /* 0x000e280008000a00 */
[----:B------:R-:W2:Y:S04]  /*1420*/  LDS.128 R24, [UR4+0x20] ;  /* 0x00002004ff187984 */ /* 0x000ea80008000c00 */
[----:B-1----:R-:W1:Y:S04]  /*1430*/  LDS.128 R4, [UR4+0x30] ;  /* 0x00003004ff047984 */ /* 0x002e680008000c00 */
[----:B------:R-:W3:Y:S04]  /*1440*/  LDS.128 R20, [UR4+0x40] ;  /* 0x00004004ff147984 */ /* 0x000ee80008000c00 */
[----:B------:R-:W4:Y:S04]  /*1450*/  LDS.128 R16, [UR4+0x50] ;  /* 0x00005004ff107984 */ /* 0x000f280008000c00 */
[----:B------:R-:W5:Y:S01]  /*1460*/  LDS.128 R12, [UR4+0x60] ;  /* 0x00006004ff0c7984 */ /* 0x000f620008000c00 */
[----:B0-----:R-:W-:Y:S01]  /*1470*/  @P3 FADD R2, R2, R8 ;  /* 0x0000000802023221 */ /* 0x001fe20000000000 */
        /* <DEDUP_REMOVED lines=8> */
[----:B------:R-:W-:Y:S01]  /*1500*/  ISETP.GT.AND P4, PT, R0, 0xc0, PT ;  /* 0x000000c00000780c */ /* 0x000fe20003f84270 */
[----:B------:R-:W2:Y:S01]  /*1510*/  LDS.128 R24, [UR4+0x80] ;  /* 0x00008004ff187984 */ /* 0x000ea20008000c00 */
[----:B-1----:R-:W-:Y:S01]  /*1520*/  @P1 FADD R2, R2, R4 ;  /* 0x0000000402021221 */ /* 0x002fe20000000000 */
[----:B------:R-:W-:Y:S01]  /*1530*/  @P1 FADD R3, R3, R5 ;  /* 0x0000000503031221 */ /* 0x000fe20000000000 */
[----:B------:R-:W-:Y:S02]  /*1540*/  ISETP.GT.AND P1, PT, R0, 0xe0, PT ;  /* 0x000000e00000780c */ /* 0x000fe40003f24270 */
[----:B------:R-:W-:Y:S01]  /*1550*/  @P3 FADD R2, R2, R6 ;  /* 0x0000000602023221 */ /* 0x000fe20000000000 */
[----:B------:R-:W-:Y:S01]  /*1560*/  @P3 FADD R3, R3, R7 ;  /* 0x0000000703033221 */ /* 0x000fe20000000000 */
[----:B------:R-:W-:-:S05]  /*1570*/  ISETP.GT.AND P3, PT, R0, 0x120, PT ;  /* 0x000001200000780c */ /* 0x000fca0003f64270 */
[----:B---3--:R-:W-:Y:S01]  /*1580*/  @P4 FADD R2, R2, R20 ;  /* 0x0000001402024221 */ /* 0x008fe20000000000 */
[----:B------:R-:W-:Y:S01]  /*1590*/  @P4 FADD R3, R3, R21 ;  /* 0x0000001503034221 */ /* 0x000fe20000000000 */
[----:B------:R-:W-:Y:S02]  /*15a0*/  ISETP.GT.AND P4, PT, R0, 0x140, PT ;  /* 0x000001400000780c */ /* 0x000fe40003f84270 */
[----:B------:R-:W-:Y:S01]  /*15b0*/  @P1 FADD R2, R2, R22 ;  /* 0x0000001602021221 */ /* 0x000fe20000000000 */
[----:B------:R-:W-:Y:S01]  /*15c0*/  @P1 FADD R3, R3, R23 ;  /* 0x0000001703031221 */ /* 0x000fe20000000000 */
[----:B------:R-:W-:Y:S02]  /*15d0*/  ISETP.GT.AND P1, PT, R0, 0x160, PT ;  /* 0x000001600000780c */ /* 0x000fe40003f24270 */
[----:B----4-:R-:W-:Y:S01]  /*15e0*/  @P2 FADD R2, R2, R16 ;  /* 0x0000001002022221 */ /* 0x010fe20000000000 */
[----:B------:R-:W-:Y:S01]  /*15f0*/  @P2 FADD R3, R3, R17 ;  /* 0x0000001103032221 */ /* 0x000fe20000000000 */
[----:B------:R-:W-:-:S02]  /*1600*/  ISETP.GT.AND P2, PT, R0, 0x180, PT ;  /* 0x000001800000780c */ /* 0x000fc40003f44270 */
[----:B------:R-:W-:Y:S01]  /*1610*/  @P3 FADD R2, R2, R18 ;  /* 0x0000001202023221 */ /* 0x000fe20000000000 */
[----:B------:R-:W-:Y:S01]  /*1620*/  @P3 FADD R3, R3, R19 ;  /* 0x0000001303033221 */ /* 0x000fe20000000000 */
[----:B------:R-:W-:Y:S02]  /*1630*/  ISETP.GT.AND P3, PT, R0, 0x1a0, PT ;  /* 0x000001a00000780c */ /* 0x000fe40003f64270 */
[----:B-----5:R-:W-:Y:S01]  /*1640*/  @P4 FADD R2, R2, R12 ;  /* 0x0000000c02024221 */ /* 0x020fe20000000000 */
[----:B------:R-:W-:Y:S01]  /*1650*/  @P4 FADD R3, R3, R13 ;  /* 0x0000000d03034221 */ /* 0x000fe20000000000 */
[----:B------:R-:W-:Y:S02]  /*1660*/  ISETP.GT.AND P4, PT, R0, 0x1c0, PT ;  /* 0x000001c00000780c */ /* 0x000fe40003f84270 */
[----:B------:R-:W-:Y:S01]  /*1670*/  @P1 FADD R2, R2, R14 ;  /* 0x0000000e02021221 */ /* 0x000fe20000000000 */
[----:B------:R-:W-:Y:S01]  /*1680*/  @P1 FADD R3, R3, R15 ;  /* 0x0000000f03031221 */ /* 0x000fe20000000000 */
[----:B------:R-:W-:-:S02]  /*1690*/  ISETP.GT.AND P1, PT, R0, 0x1e0, PT ;  /* 0x000001e00000780c */ /* 0x000fc40003f24270 */
[----:B0-----:R-:W-:Y:S01]  /*16a0*/  @P2 FADD R2, R2, R8 ;  /* 0x0000000802022221 */ /* 0x001fe20000000000 */
[----:B------:R-:W-:-:S03]  /*16b0*/  @P2 FADD R3, R3, R9 ;  /* 0x0000000903032221 */ /* 0x000fc60000000000 */
[----:B------:R-:W-:Y:S01]  /*16c0*/  @P3 FADD R2, R2, R10 ;  /* 0x0000000a02023221 */ /* 0x000fe20000000000 */
[----:B------:R-:W-:-:S03]  /*16d0*/  @P3 FADD R3, R3, R11 ;  /* 0x0000000b03033221 */ /* 0x000fc60000000000 */
[----:B--2---:R-:W-:Y:S01]  /*16e0*/  @P4 FADD R2, R2, R24 ;  /* 0x0000001802024221 */ /* 0x004fe20000000000 */
[----:B------:R-:W-:-:S03]  /*16f0*/  @P4 FADD R3, R3, R25 ;  /* 0x0000001903034221 */ /* 0x000fc60000000000 */
[----:B------:R-:W-:Y:S01]  /*1700*/  @P1 FADD R2, R2, R26 ;  /* 0x0000001a02021221 */ /* 0x000fe20000000000 */
[----:B------:R-:W-:Y:S01]  /*1710*/  @P1 FADD R3, R3, R27 ;  /* 0x0000001b03031221 */ /* 0x000fe20000000000 */
[----:B------:R-:W-:Y:S06]  /*1720*/  BRA `(.L_x_45) ;  /* 0x0000001400107947 */ /* 0x000fec0003800000 */
.L_x_31:
[----:B------:R-:W0:Y:S01]  /*1730*/  S2R R0, SR_TID.X ;  /* 0x0000000000007919 */ /* 0x000e220000002100 */
[----:B------:R-:W1:Y:S01]  /*1740*/  LDC.64 R4, c[0x0][0x380] ;  /* 0x0000e000ff047b82 */ /* 0x000e620000000a00 */
[----:B0-----:R-:W-:-:S05]  /*1750*/  IADD3 R17, PT, PT, R0, UR6, RZ ;  /* 0x0000000600117c10 */ /* 0x001fca000fffe0ff */
[----:B-1----:R-:W-:-:S05]  /*1760*/  IMAD.WIDE.U32 R16, R17, 0x8, R4 ;  /* 0x0000000811107825 */ /* 0x002fca00078e0004 */
[----:B------:R-:W2:Y:S04]  /*1770*/  LDG.E.64.CONSTANT R18, desc[UR14][R16.64] ;  /* 0x0000000e10127981 */ /* 0x000ea8000c1e9b00 */
[----:B------:R-:W2:Y:S04]  /*1780*/  LDG.E.64.CONSTANT R14, desc[UR14][R16.64+0x1000] ;  /* 0x0010000e100e7981 */ /* 0x000ea8000c1e9b00 */
[----:B------:R-:W3:Y:S04]  /*1790*/  LDG.E.64.CONSTANT R12, desc[UR14][R16.64+0x2000] ;  /* 0x0020000e100c7981 */ /* 0x000ee8000c1e9b00 */
[----:B------:R-:W4:Y:S04]  /*17a0*/  LDG.E.64.CONSTANT R10, desc[UR14][R16.64+0x3000] ;  /* 0x0030000e100a7981 */ /* 0x000f28000c1e9b00 */
[----:B------:R-:W5:Y:S04]  /*17b0*/  LDG.E.64.CONSTANT R8, desc[UR14][R16.64+0x4000] ;  /* 0x0040000e10087981 */ /* 0x000f68000c1e9b00 */
[----:B------:R-:W5:Y:S04]  /*17c0*/  LDG.E.64.CONSTANT R6, desc[UR14][R16.64+0x5000] ;  /* 0x0050000e10067981 */ /* 0x000f68000c1e9b00 */
[----:B------:R-:W5:Y:S01]  /*17d0*/  LDG.E.64.CONSTANT R4, desc[UR14][R16.64+0x6000] ;  /* 0x0060000e10047981 */ /* 0x000f62000c1e9b00 */
[----:B------:R-:W-:-:S04]  /*17e0*/  ISETP.GE.U32.AND P0, PT, R22, UR5, PT ;  /* 0x0000000516007c0c */ /* 0x000fc8000bf06070 */
[----:B------:R-:W-:Y:S01]  /*17f0*/  ISETP.GE.U32.AND.EX P0, PT, R20, UR16, PT, P0 ;  /* 0x0000001014007c0c */ /* 0x000fe2000bf06100 */
        /* <DEDUP_REMOVED lines=13> */
[----:B------:R-:W-:Y:S01]  /*18d0*/  UIADD3 UR8, UP0, UPT, UR5, UR6, URZ ;  /* 0x0000000605087290 */ /* 0x000fe2000ff1e0ff */
[----:B------:R-:W-:Y:S01]  /*18e0*/  IADD3 R21, P1, PT, R2, -0xe00, RZ ;  /* 0xfffff20002157810 */ /* 0x000fe20007f3e0ff */
[----:B------:R-:W0:Y:S03]  /*18f0*/  LDCU.64 UR12, c[0x0][0x380] ;  /* 0x00007000ff0c77ac */ /* 0x000e260008000a00 */
[----:B------:R-:W-:Y:S01]  /*1900*/  IADD3.X R20, PT, PT, R3, -0x1, RZ, P1, !PT ;  /* 0xffffffff03147810 */ /* 0x000fe20000ffe4ff */
[----:B------:R-:W-:Y:S01]  /*1910*/  UIADD3.X UR9, UPT, UPT, URZ, UR16, URZ, UP0, !UPT ;  /* 0x00000010ff097290 */ /* 0x000fe200087fe4ff */
[----:B------:R-:W-:Y:S01]  /*1920*/  ISETP.LT.U32.AND P0, PT, R21, UR8, PT ;  /* 0x0000000815007c0c */ /* 0x000fe2000bf01070 */
[----:B------:R-:W-:Y:S01]  /*1930*/  UMOV UR4, URZ ;  /* 0x000000ff00047c82 */ /* 0x000fe20008000000 */
[----:B------:R-:W-:Y:S01]  /*1940*/  IADD3 R23, P1, PT, R0, UR8, RZ ;  /* 0x0000000800177c10 */ /* 0x000fe2000ff3e0ff */
[----:B------:R-:W-:-:S02]  /*1950*/  UMOV UR10, UR8 ;  /* 0x00000008000a7c82 */ /* 0x000fc40008000000 */
[----:B------:R-:W-:Y:S01]  /*1960*/  MOV R5, UR9 ;  /* 0x0000000900057c02 */ /* 0x000fe20008000f00 */
[----:B------:R-:W-:Y:S01]  /*1970*/  UMOV UR7, UR9 ;  /* 0x0000000900077c82 */ /* 0x000fe20008000000 */
[----:B------:R-:W-:Y:S02]  /*1980*/  IADD3.X R4, PT, PT, RZ, UR9, RZ, P1, !PT ;  /* 0x00000009ff047c10 */ /* 0x000fe40008ffe4ff */
[----:B------:R-:W-:Y:S02]  /*1990*/  ISETP.GT.U32.AND.EX P0, PT, R5, R20, PT, P0 ;  /* 0x000000140500720c */ /* 0x000fe40003f04100 */
[----:B------:R-:W-:Y:S02]  /*19a0*/  LOP3.LUT R5, RZ, R0, RZ, 0x33, !PT ;  /* 0x00000000ff057212 */ /* 0x000fe400078e33ff */
[----:B0-----:R-:W-:Y:S02]  /*19b0*/  LEA R22, P1, R23, UR12, 0x3 ;  /* 0x0000000c17167c11 */ /* 0x001fe4000f8218ff */
[----:B------:R-:W-:-:S02]  /*19c0*/  IADD3 R5, PT, PT, R2, -UR5, R5 ;  /* 0x8000000502057c10 */ /* 0x000fc4000fffe005 */
[----:B------:R-:W-:Y:S02]  /*19d0*/  LEA.HI.X R23, R23, UR13, R4, 0x3, P1 ;  /* 0x0000000d17177c11 */ /* 0x000fe400088f1c04 */
[----:B------:R-:W-:-:S03]  /*19e0*/  IADD3 R24, PT, PT, R5, -UR6, RZ ;  /* 0x8000000605187c10 */ /* 0x000fc6000fffe0ff */
[----:B------:R-:W-:Y:S05]  /*19f0*/  @P0 BRA `(.L_x_47) ;  /* 0x0000000000b80947 */ /* 0x000fea0003800000 */
[----:B------:R-:W0:Y:S01]  /*1a00*/  LDC.64 R2, c[0x0][0x3b8] ;  /* 0x0000ee00ff027b82 */ /* 0x000e220000000a00 */
[----:B------:R-:W1:Y:S01]  /*1a10*/  LDCU.64 UR12, c[0x0][0x380] ;  /* 0x00007000ff0c77ac */ /* 0x000e620008000a00 */
[----:B------:R-:W-:Y:S01]  /*1a20*/  NOP ;  /* 0x0000000000007918 */ /* 0x000fe20000000000 */
.L_x_48:
[----:B------:R-:W-:-:S04]  /*1a30*/  IADD3 R4, P0, PT, R0, UR8, RZ ;  /* 0x0000000800047c10 */ /* 0x000fc8000ff1e0ff */
[----:B------:R-:W-:Y:S02]  /*1a40*/  IADD3.X R5, PT, PT, RZ, UR9, RZ, P0, !PT ;  /* 0x00000009ff057c10 */ /* 0x000fe400087fe4ff */
[----:B-1----:R-:W-:-:S04]  /*1a50*/  LEA R18, P0, R4, UR12, 0x3 ;  /* 0x0000000c04127c11 */ /* 0x002fc8000f8018ff */
[----:B------:R-:W-:-:S05]  /*1a60*/  LEA.HI.X R19, R4, UR13, R5, 0x3, P0 ;  /* 0x0000000d04137c11 */ /* 0x000fca00080f1c05 */
[----:B------:R-:W2:Y:S04]  /*1a70*/  LDG.E.64.CONSTANT R16, desc[UR14][R18.64] ;  /* 0x0000000e12107981 */ /* 0x000ea8000c1e9b00 */
[----:B------:R-:W3:Y:S04]  /*1a80*/  LDG.E.64.CONSTANT R10, desc[UR14][R18.64+0x1000] ;  /* 0x0010000e120a7981 */ /* 0x000ee8000c1e9b00 */
[----:B------:R-:W4:Y:S04]  /*1a90*/  LDG.E.64.CONSTANT R12, desc[UR14][R18.64+0x2000] ;  /* 0x0020000e120c7981 */ /* 0x000f28000c1e9b00 */
[----:B------:R-:W5:Y:S04]  /*1aa0*/  LDG.E.64.CONSTANT R4, desc[UR14][R18.64+0x3000] ;  /* 0x0030000e12047981 */ /* 0x000f68000c1e9b00 */
[----:B------:R-:W5:Y:S04]  /*1ab0*/  LDG.E.64.CONSTANT R6, desc[UR14][R18.64+0x4000] ;  /* 0x0040000e12067981 */ /* 0x000f68000c1e9b00 */
[----:B------:R-:W5:Y:S04]  /*1ac0*/  LDG.E.64.CONSTANT R8, desc[UR14][R18.64+0x5000] ;  /* 0x0050000e12087981 */ /* 0x000f68000c1e9b00 */
[----:B------:R-:W5:Y:S01]  /*1ad0*/  LDG.E.64.CONSTANT R14, desc[UR14][R18.64+0x6000] ;  /* 0x0060000e120e7981 */ /* 0x000f62000c1e9b00 */
[----:B------:R-:W-:-:S04]  /*1ae0*/  UIADD3 UR6, UP0, UPT, UR5, UR10, URZ ;  /* 0x0000000a05067290 */ /* 0x000fc8000ff1e0ff */
[----:B------:R-:W-:Y:S01]  /*1af0*/  UIADD3.X UR7, UPT, UPT, UR16, UR7, URZ, UP0, !UPT ;  /* 0x0000000710077290 */ /* 0x000fe200087fe4ff */
[----:B--2---:R-:W-:Y:S01]  /*1b00*/  FADD R27, R16, R27 ;  /* 0x0000001b101b7221 */ /* 0x004fe20000000000 */
[----:B------:R-:W-:-:S03]  /*1b10*/  FADD R17, R17, R25 ;  /* 0x0000001911117221 */ /* 0x000fc60000000000 */
[----:B---3--:R-:W-:Y:S01]  /*1b20*/  FADD R27, R10, R27 ;  /* 0x0000001b0a1b7221 */ /* 0x008fe20000000000 */
[----:B0-----:R-:W-:Y:S01]  /*1b30*/  IADD3 R10, P1, PT, R2, -UR8, RZ ;  /* 0x80000008020a7c10 */ /* 0x001fe2000ff3e0ff */
[----:B------:R-:W-:Y:S02]  /*1b40*/  FADD R17, R11, R17 ;  /* 0x000000110b117221 */ /* 0x000fe40000000000 */
[----:B----4-:R-:W-:Y:S01]  /*1b50*/  FADD R27, R12, R27 ;  /* 0x0000001b0c1b7221 */ /* 0x010fe20000000000 */
[----:B------:R-:W-:Y:S01]  /*1b60*/  ISETP.GE.U32.AND P0, PT, R10, UR5, PT ;  /* 0x000000050a007c0c */ /* 0x000fe2000bf06070 */
[----:B------:R-:W-:Y:S02]  /*1b70*/  FADD R17, R13, R17 ;  /* 0x000000110d117221 */ /* 0x000fe40000000000 */
[----:B-----5:R-:W-:Y:S01]  /*1b80*/  FADD R27, R4, R27 ;  /* 0x0000001b041b7221 */ /* 0x020fe20000000000 */
[----:B------:R-:W-:Y:S01]  /*1b90*/  IADD3.X R4, PT, PT, R3, ~UR9, RZ, P1, !PT ;  /* 0x8000000903047c10 */ /* 0x000fe20008ffe4ff */
[----:B------:R-:W-:-:S02]  /*1ba0*/  FADD R17, R5, R17 ;  /* 0x0000001105117221 */ /* 0x000fc40000000000 */
[----:B------:R-:W-:Y:S01]  /*1bb0*/  FADD R27, R6, R27 ;  /* 0x0000001b061b7221 */ /* 0x000fe20000000000 */
[----:B------:R-:W-:Y:S01]  /*1bc0*/  ISETP.GE.U32.AND.EX P0, PT, R4, UR16, PT, P0 ;  /* 0x0000001004007c0c */ /* 0x000fe2000bf06100 */
[----:B------:R-:W-:Y:S02]  /*1bd0*/  FADD R17, R7, R17 ;  /* 0x0000001107117221 */ /* 0x000fe40000000000 */
[----:B------:R-:W-:Y:S02]  /*1be0*/  FADD R27, R8, R27 ;  /* 0x0000001b081b7221 */ /* 0x000fe40000000000 */
[----:B------:R-:W-:Y:S02]  /*1bf0*/  FADD R17, R9, R17 ;  /* 0x0000001109117221 */ /* 0x000fe40000000000 */
[----:B------:R-:W-:Y:S02]  /*1c00*/  FADD R27, R14, R27 ;  /* 0x0000001b0e1b7221 */ /* 0x000fe40000000000 */
[----:B------:R-:W-:-:S04]  /*1c10*/  FADD R25, R15, R17 ;  /* 0x000000110f197221 */ /* 0x000fc80000000000 */
[----:B------:R-:W-:Y:S05]  /*1c20*/  @!P0 BRA `(.L_x_46) ;  /* 0x00000008008c8947 */ /* 0x000fea0003800000 */
[----:B------:R-:W-:Y:S02]  /*1c30*/  UIADD3 UR8, UP0, UPT, UR5, UR8, URZ ;  /* 0x0000000805087290 */ /* 0x000fe4000ff1e0ff */
[----:B------:R-:W-:Y:S01]  /*1c40*/  MOV R5, UR5 ;  /* 0x0000000500057c02 */ /* 0x000fe20008000f00 */
[----:B------:R-:W-:Y:S01]  /*1c50*/  UIADD3 UR4, UPT, UPT, UR4, 0x1, URZ ;  /* 0x0000000104047890 */ /* 0x000fe2000fffe0ff */
[----:B------:R-:W-:Y:S01]  /*1c60*/  IADD3 R24, PT, PT, R24, -UR5, RZ ;  /* 0x8000000518187c10 */ /* 0x000fe2000fffe0ff */
[----:B------:R-:W-:Y:S01]  /*1c70*/  UIADD3.X UR9, UPT, UPT, UR16, UR9, URZ, UP0, !UPT ;  /* 0x0000000910097290 */ /* 0x000fe200087fe4ff */
[----:B------:R-:W-:Y:S01]  /*1c80*/  ISETP.LT.U32.AND P0, PT, R21, UR8, PT ;  /* 0x0000000815007c0c */ /* 0x000fe2000bf01070 */
[----:B------:R-:W-:Y:S01]  /*1c90*/  UMOV UR10, UR6 ;  /* 0x00000006000a7c82 */ /* 0x000fe20008000000 */
[----:B------:R-:W-:-:S03]  /*1ca0*/  IMAD.WIDE R22, R5, 0x8, R22 ;  /* 0x0000000805167825 */ /* 0x000fc600078e0216 */
[----:B------:R-:W-:-:S04]  /*1cb0*/  MOV R7, UR9 ;  /* 0x0000000900077c02 */ /* 0x000fc80008000f00 */
[----:B------:R-:W-:-:S13]  /*1cc0*/  ISETP.GT.U32.AND.EX P0, PT, R7, R20, PT, P0 ;  /* 0x000000140700720c */ /* 0x000fda0003f04100 */
[----:B------:R-:W-:Y:S05]  /*1cd0*/  @!P0 BRA `(.L_x_48) ;  /* 0xfffffffc00548947 */ /* 0x000fea000383ffff */
.L_x_47:
[----:B------:R-:W-:Y:S02]  /*1ce0*/  ISETP.LE.U32.AND P0, PT, R2, UR8, PT ;  /* 0x0000000802007c0c */ /* 0x000fe4000bf03070 */
[----:B------:R-:W-:-:S04]  /*1cf0*/  MOV R4, UR9 ;  /* 0x0000000900047c02 */ /* 0x000fc80008000f00 */
[----:B------:R-:W-:-:S13]  /*1d00*/  ISETP.GE.U32.AND.EX P0, PT, R4, R3, PT, P0 ;  /* 0x000000030400720c */ /* 0x000fda0003f06100 */
[----:B------:R-:W-:Y:S05]  /*1d10*/  @P0 BRA `(.L_x_46) ;  /* 0x0000000800500947 */ /* 0x000fea0003800000 */
[----:B------:R-:W-:Y:S01]  /*1d20*/  IADD3 R21, PT, PT, R2, -UR8, RZ ;  /* 0x8000000802157c10 */ /* 0x000fe2000fffe0ff */
[----:B------:R-:W-:Y:S03]  /*1d30*/  BSSY.RECONVERGENT B1, `(.L_x_46) ;  /* 0x0000092000017945 */ /* 0x000fe60003800200 */
[----:B------:R-:W-:-:S13]  /*1d40*/  ISETP.GE.AND P0, PT, R0, R21, PT ;  /* 0x000000150000720c */ /* 0x000fda0003f06270 */
[----:B------:R-:W-:Y:S05]  /*1d50*/  @P0 BRA `(.L_x_49) ;  /* 0x00000008003c0947 */ /* 0x000fea0003800000 */
[----:B------:R-:W0:Y:S01]  /*1d60*/  LDC R4, c[0x0][0x3c0] ;  /* 0x0000f000ff047b82 */ /* 0x000e220000000800 */
[----:B------:R-:W-:Y:S01]  /*1d70*/  UIMAD UR6, UR11, 0xe00, URZ ;  /* 0x00000e000b0678a4 */ /* 0x000fe2000f8e02ff */
[-C--:B------:R-:W-:Y:S01]  /*1d80*/  LOP3.LUT R3, RZ, R0.reuse, RZ, 0x33, !PT ;  /* 0x00000000ff037212 */ /* 0x080fe200078e33ff */
[----:B------:R-:W-:Y:S01]  /*1d90*/  BSSY.RECONVERGENT B2, `(.L_x_50) ;  /* 0x000001a000027945 */ /* 0x000fe20003800200 */
[----:B------:R-:W-:Y:S01]  /*1da0*/  MOV R20, R0 ;  /* 0x0000000000147202 */ /* 0x000fe20000000f00 */
[----:B------:R-:W-:-:S06]  /*1db0*/  UIADD3 UR6, UPT, UPT, UR5, UR6, URZ ;  /* 0x0000000605067290 */ /* 0x000fcc000fffe0ff */
[----:B------:R-:W-:Y:S01]  /*1dc0*/  IADD3 R2, PT, PT, R2, -UR6, R3 ;  /* 0x8000000602027c10 */ /* 0x000fe2000fffe003 */
[----:B0-----:R-:W-:-:S04]  /*1dd0*/  IMAD R3, R4, UR4, RZ ;  /* 0x0000000404037c24 */ /* 0x001fc8000f8e02ff */
[----:B------:R-:W-:-:S05]  /*1de0*/  IMAD R2, R3, -0xe00, R2 ;  /* 0xfffff20003027824 */ /* 0x000fca00078e0202 */
[C---:B------:R-:W-:Y:S02]  /*1df0*/  LOP3.LUT R3, R2.reuse, 0x600, RZ, 0xc0, !PT ;  /* 0x0000060002037812 */ /* 0x040fe400078ec0ff */
[----:B------:R-:W-:Y:S02]  /*1e00*/  ISETP.GE.U32.AND P1, PT, R2, 0x600, PT ;  /* 0x000006000200780c */ /* 0x000fe40003f26070 */
[----:B------:R-:W-:-:S13]  /*1e10*/  ISETP.NE.AND P0, PT, R3, 0x600, PT ;  /* 0x000006000300780c */ /* 0x000fda0003f05270 */
[----:B------:R-:W-:Y:S05]  /*1e20*/  @!P0 BRA `(.L_x_51) ;  /* 0x0000000000408947 */ /* 0x000fea0003800000 */
[----:B------:R-:W-:Y:S02]  /*1e30*/  LOP3.LUT R2, R24, 0xffff, RZ, 0xc0, !PT ;  /* 0x0000ffff18027812 */ /* 0x000fe400078ec0ff */
[----:B------:R-:W-:Y:S02]  /*1e40*/  MOV R20, R0 ;  /* 0x0000000000147202 */ /* 0x000fe40000000f00 */
[----:B------:R-:W-:-:S04]  /*1e50*/  LEA.HI R2, R2, 0x1, RZ, 0x17 ;  /* 0x0000000102027811 */ /* 0x000fc800078fb8ff */
[----:B------:R-:W-:-:S04]  /*1e60*/  LOP3.LUT R2, R2, 0x3, RZ, 0xc0, !PT ;  /* 0x0000000302027812 */ /* 0x000fc800078ec0ff */
[----:B------:R-:W-:-:S07]  /*1e70*/  IADD3 R4, PT, PT, -R2, RZ, RZ ;  /* 0x000000ff02047210 */ /* 0x000fce0007ffe1ff */
.L_x_52:
        /* <DEDUP_REMOVED lines=8> */
[----:B--2---:R-:W-:Y:S01]  /*1f00*/  FADD R27, R2, R27 ;  /* 0x0000001b021b7221 */ /* 0x004fe20000000000 */
[----:B------:R-:W-:-:S07]  /*1f10*/  FADD R25, R3, R25 ;  /* 0x0000001903197221 */ /* 0x000fce0000000000 */
[----:B------:R-:W-:Y:S05]  /*1f20*/  @P0 BRA `(.L_x_52) ;  /* 0xfffffffc00d40947 */ /* 0x000fea000383ffff */
.L_x_51:
[----:B------:R-:W-:Y:S05]  /*1f30*/  BSYNC.RECONVERGENT B2 ;  /* 0x0000000000027941 */ /* 0x000fea0003800200 */
.L_x_50:
[----:B------:R-:W-:Y:S05]  /*1f40*/  @!P1 BRA `(.L_x_49) ;  /* 0x0000000400c09947 */ /* 0x000fea0003800000 */
[----:B------:R-:W-:Y:S01]  /*1f50*/  IADD3 R4, PT, PT, R21, -R20, RZ ;  /* 0x8000001415047210 */ /* 0x000fe20007ffe0ff */
[----:B------:R-:W-:Y:S01]  /*1f60*/  BSSY.RECONVERGENT B2, `(.L_x_53) ;  /* 0x000003f000027945 */ /* 0x000fe20003800200 */
[----:B------:R-:W-:Y:S02]  /*1f70*/  IADD3 R2, P0, PT, R20, UR10, RZ ;  /* 0x0000000a14027c10 */ /* 0x000fe4000ff1e0ff */
[----:B------:R-:W-:Y:S02]  /*1f80*/  ISETP.GT.AND P1, PT, R4, 0x1800, PT ;  /* 0x000018000400780c */ /* 0x000fe40003f24270 */
[----:B------:R-:W-:Y:S02]  /*1f90*/  IADD3.X R3, PT, PT, RZ, UR7, RZ, P0, !PT ;  /* 0x00000007ff037c10 */ /* 0x000fe400087fe4ff */
[----:B------:R-:W-:-:S04]  /*1fa0*/  LEA R10, P0, R2, UR12, 0x3 ;  /* 0x0000000c020a7c11 */ /* 0x000fc8000f8018ff */
[----:B------:R-:W-:Y:S02]  /*1fb0*/  LEA.HI.X R11, R2, UR13, R3, 0x3, P0 ;  /* 0x0000000d020b7c11 */ /* 0x000fe400080f1c03 */
[----:B------:R-:W-:-:S03]  /*1fc0*/  PLOP3.LUT P0, PT, PT, PT, PT, 0x80, 0x8 ;  /* 0x000000000008781c */ /* 0x000fc60003f0f070 */
[----:B------:R-:W-:Y:S10]  /*1fd0*/  @!P1 BRA `(.L_x_54) ;  /* 0x0000000000dc9947 */ /* 0x000ff40003800000 */
[----:B------:R-:W-:Y:S02]  /*1fe0*/  PLOP3.LUT P0, PT, PT, PT, PT, 0x8, 0x80 ;  /* 0x000000000080781c */ /* 0x000fe40003f0e170 */
[----:B------:R-:W-:-:S11]  /*1ff0*/  IADD3 R23, PT, PT, R21, -0x1800, RZ ;  /* 0xffffe80015177810 */ /* 0x000fd60007ffe0ff */
.L_x_55:
[----:B------:R-:W2:Y:S04]  /*2000*/  LDG.E.64.CONSTANT R16, desc[UR14][R10.64] ;  /* 0x0000000e0a107981 */ /* 0x000ea8000c1e9b00 */
[----:B------:R-:W3:Y:S04]  /*2010*/  LDG.E.64.CONSTANT R18, desc[UR14][R10.64+0x1000] ;  /* 0x0010000e0a127981 */ /* 0x000ee8000c1e9b00 */
[----:B------:R-:W4:Y:S04]  /*2020*/  LDG.E.64.CONSTANT R14, desc[UR14][R10.64+0x2000] ;  /* 0x0020000e0a0e7981 */ /* 0x000f28000c1e9b00 */
[----:B------:R-:W5:Y:S04]  /*2030*/  LDG.E.64.CONSTANT R12, desc[UR14][R10.64+0x3000] ;  /* 0x0030000e0a0c7981 */ /* 0x000f68000c1e9b00 */
[----:B------:R-:W5:Y:S04]  /*2040*/  LDG.E.64.CONSTANT R6, desc[UR14][R10.64+0x4000] ;  /* 0x0040000e0a067981 */ /* 0x000f68000c1e9b00 */
[----:B------:R-:W5:Y:S04]  /*2050*/  LDG.E.64.CONSTANT R8, desc[UR14][R10.64+0x5000] ;  /* 0x0050000e0a087981 */ /* 0x000f68000c1e9b00 */
[----:B------:R-:W5:Y:S04]  /*2060*/  LDG.E.64.CONSTANT R2, desc[UR14][R10.64+0x6000] ;  /* 0x0060000e0a027981 */ /* 0x000f68000c1e9b00 */
[----:B------:R-:W5:Y:S01]  /*2070*/  LDG.E.64.CONSTANT R4, desc[UR14][R10.64+0x7000] ;  /* 0x0070000e0a047981 */ /* 0x000f62000c1e9b00 */
[----:B--2---:R-:W-:Y:S01]  /*2080*/  FADD R25, R17, R25 ;  /* 0x0000001911197221 */ /* 0x004fe20000000000 */
[----:B------:R-:W-:-:S02]  /*2090*/  FADD R27, R16, R27 ;  /* 0x0000001b101b7221 */ /* 0x000fc40000000000 */
[----:B------:R-:W2:Y:S01]  /*20a0*/  LDG.E.64.CONSTANT R16, desc[UR14][R10.64+0x8000] ;  /* 0x0080000e0a107981 */ /* 0x000ea2000c1e9b00 */
[----:B---3--:R-:W-:Y:S01]  /*20b0*/  FADD R25, R25, R19 ;  /* 0x0000001319197221 */ /* 0x008fe20000000000 */
[----:B------:R-:W-:Y:S02]  /*20c0*/  FADD R27, R27, R18 ;  /* 0x000000121b1b7221 */ /* 0x000fe40000000000 */
[----:B------:R-:W3:Y:S01]  /*20d0*/  LDG.E.64.CONSTANT R18, desc[UR14][R10.64+0x9000] ;  /* 0x0090000e0a127981 */ /* 0x000ee2000c1e9b00 */
[----:B----4-:R-:W-:Y:S01]  /*20e0*/  FADD R25, R25, R15 ;  /* 0x0000000f19197221 */ /* 0x010fe20000000000 */
[----:B------:R-:W-:Y:S02]  /*20f0*/  FADD R27, R27, R14 ;  /* 0x0000000e1b1b7221 */ /* 0x000fe40000000000 */
[----:B------:R-:W4:Y:S01]  /*2100*/  LDG.E.64.CONSTANT R14, desc[UR14][R10.64+0xa000] ;  /* 0x00a0000e0a0e7981 */ /* 0x000f22000c1e9b00 */
[----:B-----5:R-:W-:Y:S01]  /*2110*/  FADD R25, R25, R13 ;  /* 0x0000000d19197221 */ /* 0x020fe20000000000 */
[----:B------:R-:W-:-:S02]  /*2120*/  FADD R27, R27, R12 ;  /* 0x0000000c1b1b7221 */ /* 0x000fc40000000000 */
[----:B------:R-:W5:Y:S01]  /*2130*/  LDG.E.64.CONSTANT R12, desc[UR14][R10.64+0xb000] ;  /* 0x00b0000e0a0c7981 */ /* 0x000f62000c1e9b00 */
[----:B------:R-:W-:Y:S01]  /*2140*/  FADD R25, R25, R7 ;  /* 0x0000000719197221 */ /* 0x000fe20000000000 */
[----:B------:R-:W-:Y:S02]  /*2150*/  FADD R27, R27, R6 ;  /* 0x000000061b1b7221 */ /* 0x000fe40000000000 */
[----:B------:R-:W5:Y:S01]  /*2160*/  LDG.E.64.CONSTANT R6, desc[UR14][R10.64+0xc000] ;  /* 0x00c0000e0a067981 */ /* 0x000f62000c1e9b00 */
[----:B------:R-:W-:Y:S01]  /*2170*/  FADD R25, R25, R9 ;  /* 0x0000000919197221 */ /* 0x000fe20000000000 */
[----:B------:R-:W-:Y:S02]  /*2180*/  FADD R27, R27, R8 ;  /* 0x000000081b1b7221 */ /* 0x000fe40000000000 */
[----:B------:R-:W5:Y:S01]  /*2190*/  LDG.E.64.CONSTANT R8, desc[UR14][R10.64+0xd000] ;  /* 0x00d0000e0a087981 */ /* 0x000f62000c1e9b00 */
[----:B------:R-:W-:Y:S01]  /*21a0*/  FADD R29, R25, R3 ;  /* 0x00000003191d7221 */ /* 0x000fe20000000000 */
[----:B------:R-:W-:-:S02]  /*21b0*/  FADD R27, R27, R2 ;  /* 0x000000021b1b7221 */ /* 0x000fc40000000000 */
[----:B------:R-:W5:Y:S04]  /*21c0*/  LDG.E.64.CONSTANT R24, desc[UR14][R10.64+0xe000] ;  /* 0x00e0000e0a187981 */ /* 0x000f68000c1e9b00 */
[----:B------:R0:W5:Y:S01]  /*21d0*/  LDG.E.64.CONSTANT R2, desc[UR14][R10.64+0xf000] ;  /* 0x00f0000e0a027981 */ /* 0x000162000c1e9b00 */
[----:B------:R-:W-:Y:S01]  /*21e0*/  FADD R27, R27, R4 ;  /* 0x000000041b1b7221 */ /* 0x000fe20000000000 */
[----:B------:R-:W-:Y:S01]  /*21f0*/  FADD R29, R29, R5 ;  /* 0x000000051d1d7221 */ /* 0x000fe20000000000 */
[----:B------:R-:W-:-:S04]  /*2200*/  IADD3 R20, PT, PT, R20, 0x2000, RZ ;  /* 0x0000200014147810 */ /* 0x000fc80007ffe0ff */
[----:B------:R-:W-:Y:S02]  /*2210*/  ISETP.GE.AND P1, PT, R20, R23, PT ;  /* 0x000000171400720c */ /* 0x000fe40003f26270 */
[----:B0-----:R-:W-:-:S04]  /*2220*/  IADD3 R10, P2, PT, R10, 0x10000, RZ ;  /* 0x000100000a0a7810 */ /* 0x001fc80007f5e0ff */
[----:B------:R-:W-:Y:S01]  /*2230*/  IADD3.X R11, PT, PT, RZ, R11, RZ, P2, !PT ;  /* 0x0000000bff0b7210 */ /* 0x000fe200017fe4ff */
        /* <DEDUP_REMOVED lines=17> */
.L_x_54:
[----:B------:R-:W-:Y:S05]  /*2350*/  BSYNC.RECONVERGENT B2 ;  /* 0x0000000000027941 */ /* 0x000fea0003800200 */
.L_x_53:
[----:B------:R-:W-:Y:S01]  /*2360*/  IADD3 R2, PT, PT, R21, -R20, RZ ;  /* 0x8000001415027210 */ /* 0x000fe20007ffe0ff */
[----:B------:R-:W-:Y:S03]  /*2370*/  BSSY.RECONVERGENT B2, `(.L_x_56) ;  /* 0x000001f000027945 */ /* 0x000fe60003800200 */
[----:B------:R-:W-:-:S13]  /*2380*/  ISETP.GT.AND P1, PT, R2, 0x800, PT ;  /* 0x000008000200780c */ /* 0x000fda0003f24270 */
[----:B------:R-:W-:Y:S05]  /*2390*/  @!P1 BRA `(.L_x_57) ;  /* 0x0000000000709947 */ /* 0x000fea0003800000 */
[----:B------:R-:W2:Y:S04]  /*23a0*/  LDG.E.64.CONSTANT R18, desc[UR14][R10.64] ;  /* 0x0000000e0a127981 */ /* 0x000ea8000c1e9b00 */
[----:B------:R-:W3:Y:S04]  /*23b0*/  LDG.E.64.CONSTANT R16, desc[UR14][R10.64+0x1000] ;  /* 0x0010000e0a107981 */ /* 0x000ee8000c1e9b00 */
[----:B------:R-:W4:Y:S04]  /*23c0*/  LDG.E.64.CONSTANT R14, desc[UR14][R10.64+0x2000] ;  /* 0x0020000e0a0e7981 */ /* 0x000f28000c1e9b00 */
[----:B------:R-:W5:Y:S04]  /*23d0*/  LDG.E.64.CONSTANT R12, desc[UR14][R10.64+0x3000] ;  /* 0x0030000e0a0c7981 */ /* 0x000f68000c1e9b00 */
[----:B------:R-:W5:Y:S04]  /*23e0*/  LDG.E.64.CONSTANT R8, desc[UR14][R10.64+0x4000] ;  /* 0x0040000e0a087981 */ /* 0x000f68000c1e9b00 */
[----:B------:R-:W5:Y:S04]  /*23f0*/  LDG.E.64.CONSTANT R6, desc[UR14][R10.64+0x5000] ;  /* 0x0050000e0a067981 */ /* 0x000f68000c1e9b00 */
[----:B------:R-:W5:Y:S04]  /*2400*/  LDG.E.64.CONSTANT R4, desc[UR14][R10.64+0x6000] ;  /* 0x0060000e0a047981 */ /* 0x000f68000c1e9b00 */
[----:B------:R0:W5:Y:S01]  /*2410*/  LDG.E.64.CONSTANT R2, desc[UR14][R10.64+0x7000] ;  /* 0x0070000e0a027981 */ /* 0x000162000c1e9b00 */
[----:B------:R-:W-:-:S02]  /*2420*/  PLOP3.LUT P0, PT, PT, PT, PT, 0x8, 0x80 ;  /* 0x000000000080781c */ /* 0x000fc40003f0e170 */
[----:B------:R-:W-:Y:S02]  /*2430*/  IADD3 R20, PT, PT, R20, 0x1000, RZ ;  /* 0x0000100014147810 */ /* 0x000fe40007ffe0ff */
        /* <DEDUP_REMOVED lines=18> */
.L_x_57:
[----:B------:R-:W-:Y:S05]  /*2560*/  BSYNC.RECONVERGENT B2 ;  /* 0x0000000000027941 */ /* 0x000fea0003800200 */
.L_x_56:
[----:B------:R-:W-:-:S13]  /*2570*/  ISETP.LT.OR P0, PT, R20, R21, P0 ;  /* 0x000000151400720c */ /* 0x000fda0000701670 */
[----:B------:R-:W-:Y:S05]  /*2580*/  @!P0 BRA `(.L_x_49) ;  /* 0x0000000000308947 */ /* 0x000fea0003800000 */
[----:B------:R-:W2:Y:S04]  /*2590*/  LDG.E.64.CONSTANT R2, desc[UR14][R10.64] ;  /* 0x0000000e0a027981 */ /* 0x000ea8000c1e9b00 */
[----:B------:R-:W3:Y:S04]  /*25a0*/  LDG.E.64.CONSTANT R4, desc[UR14][R10.64+0x1000] ;  /* 0x0010000e0a047981 */ /* 0x000ee8000c1e9b00 */
[----:B------:R-:W4:Y:S04]  /*25b0*/  LDG.E.64.CONSTANT R6, desc[UR14][R10.64+0x2000] ;  /* 0x0020000e0a067981 */ /* 0x000f28000c1e9b00 */
[----:B------:R-:W5:Y:S01]  /*25c0*/  LDG.E.64.CONSTANT R8, desc[UR14][R10.64+0x3000] ;  /* 0x0030000e0a087981 */ /* 0x000f62000c1e9b00 */
[----:B--2---:R-:W-:Y:S01]  /*25d0*/  FADD R27, R27, R2 ;  /* 0x000000021b1b7221 */ /* 0x004fe20000000000 */
[----:B------:R-:W-:-:S03]  /*25e0*/  FADD R3, R25, R3 ;  /* 0x0000000319037221 */ /* 0x000fc60000000000 */
[----:B---3--:R-:W-:Y:S01]  /*25f0*/  FADD R27, R27, R4 ;  /* 0x000000041b1b7221 */ /* 0x008fe20000000000 */
[----:B------:R-:W-:-:S03]  /*2600*/  FADD R3, R3, R5 ;  /* 0x0000000503037221 */ /* 0x000fc60000000000 */
[----:B----4-:R-:W-:Y:S01]  /*2610*/  FADD R27, R27, R6 ;  /* 0x000000061b1b7221 */ /* 0x010fe20000000000 */
[----:B------:R-:W-:-:S03]  /*2620*/  FADD R3, R3, R7 ;  /* 0x0000000703037221 */ /* 0x000fc60000000000 */
[----:B-----5:R-:W-:Y:S01]  /*2630*/  FADD R27, R27, R8 ;  /* 0x000000081b1b7221 */ /* 0x020fe20000000000 */
[----:B------:R-:W-:-:S07]  /*2640*/  FADD R25, R3, R9 ;  /* 0x0000000903197221 */ /* 0x000fce0000000000 */
.L_x_49:
[----:B------:R-:W-:Y:S05]  /*2650*/  BSYNC.RECONVERGENT B1 ;  /* 0x0000000000017941 */ /* 0x000fea0003800200 */
.L_x_46:
[----:B------:R-:W0:Y:S01]  /*2660*/  S2R R9, SR_LANEID ;  /* 0x0000000000097919 */ /* 0x000e220000000000 */
[----:B------:R-:W-:Y:S01]  /*2670*/  MOV R6, R25 ;  /* 0x0000001900067202 */ /* 0x000fe20000000f00 */
        /* <DEDUP_REMOVED lines=42> */
[----:B0-----:R-:W0:Y:S04]  /*2920*/  LDS.128 R4, [UR4+0x20] ;  /* 0x00002004ff047984 */ /* 0x001e280008000c00 */
[----:B------:R-:W2:Y:S04]  /*2930*/  LDS.128 R20, [UR4+0x30] ;  /* 0x00003004ff147984 */ /* 0x000ea80008000c00 */
[----:B------:R-:W3:Y:S04]  /*2940*/  LDS.128 R8, [UR4+0x40] ;  /* 0x00004004ff087984 */ /* 0x000ee80008000c00 */
[----:B------:R-:W4:Y:S04]  /*2950*/  LDS.128 R16, [UR4+0x50] ;  /* 0x00005004ff107984 */ /* 0x000f280008000c00 */
[----:B------:R-:W5:Y:S01]  /*2960*/  LDS.128 R12, [UR4+0x60] ;  /* 0x00006004ff0c7984 */ /* 0x000f620008000c00 */
[----:B-1----:R-:W-:Y:S01]  /*2970*/  FADD R27, R2, R24 ;  /* 0x00000018021b7221 */ /* 0x002fe20000000000 */
[----:B------:R-:W-:-:S03]  /*2980*/  FADD R0, R3, R25 ;  /* 0x0000001903007221 */ /* 0x000fc60000000000 */
[----:B0-----:R-:W-:Y:S01]  /*2990*/  FADD R3, R27, R4 ;  /* 0x000000041b037221 */ /* 0x001fe20000000000 */
        /* <DEDUP_REMOVED lines=28> */
[----:B------:R-:W-:-:S07]  /*2b60*/  FADD R3, R0, R7 ;  /* 0x0000000700037221 */ /* 0x000fce0000000000 */
.L_x_45:
[----:B------:R-:W-:Y:S05]  /*2b70*/  BSYNC.RECONVERGENT B0 ;  /* 0x0000000000007941 */ /* 0x000fea0003800200 */
.L_x_30:
[----:B------:R-:W-:Y:S05]  /*2b80*/  @P0 EXIT ;  /* 0x000000000000094d */ /* 0x000fea0003800000 */
[----:B------:R-:W3:Y:S02]  /*2b90*/  LDCU.64 UR4, c[0x0][0x388] ;  /* 0x00007100ff0477ac */ /* 0x000ee40008000a00 */
[----:B---3--:R-:W-:-:S06]  /*2ba0*/  UIMAD.WIDE.U32 UR4, UR11, 0x8, UR4 ;  /* 0x000000080b0478a5 */ /* 0x008fcc000f8e0004 */
[----:B0-2---:R-:W-:Y:S02]  /*2bb0*/  MOV R4, UR4 ;  /* 0x0000000400047c02 */ /* 0x005fe40008000f00 */
[----:B------:R-:W-:-:S05]  /*2bc0*/  MOV R5, UR5 ;  /* 0x0000000500057c02 */ /* 0x000fca0008000f00 */
[----:B------:R-:W-:Y:S01]  /*2bd0*/  STG.E.64 desc[UR14][R4.64], R2 ;  /* 0x0000000204007986 */ /* 0x000fe2000c101b0e */
[----:B------:R-:W-:Y:S05]  /*2be0*/  EXIT ;  /* 0x000000000000794d */ /* 0x000fea0003800000 */
.L_x_58:
        /* <DEDUP_REMOVED lines=9> */
.L_x_165:


//--------------------- .text._ZN3cub18CUB_300001_SM_10006detail6reduce28DeviceReduceSingleTileKernelINS2_10policy_hubIN6thrust24THRUST_300001_SM_1000_NS7complexIfEEyN4cuda3std3__44plusIvEEE10Policy1000EPS8_SG_ySD_S8_S8_NSB_10__identityEEEvT0_T1_T2_T3_T4_T6_ --------------------------
	.section	.text._ZN3cub18CUB_300001_SM_10006detail6reduce28DeviceReduceSingleTileKernelINS2_10policy_hubIN6thrust24THRUST_300001_SM_1000_NS7complexIfEEyN4cuda3std3__44plusIvEEE10Policy1000EPS8_SG_ySD_S8_S8_NSB_10__identityEEEvT0_T1_T2_T3_T4_T6_,"ax",@progbits
	.align	128
        .global         _ZN3cub18CUB_300001_SM_10006detail6reduce28DeviceReduceSingleTileKernelINS2_10policy_hubIN6thrust24THRUST_300001_SM_1000_NS7complexIfEEyN4cuda3std3__44plusIvEEE10Policy1000EPS8_SG_ySD_S8_S8_NSB_10__identityEEEvT0_T1_T2_T3_T4_T6_
        .type           _ZN3cub18CUB_300001_SM_10006detail6reduce28DeviceReduceSingleTileKernelINS2_10policy_hubIN6thrust24THRUST_300001_SM_1000_NS7complexIfEEyN4cuda3std3__44plusIvEEE10Policy1000EPS8_SG_ySD_S8_S8_NSB_10__identityEEEvT0_T1_T2_T3_T4_T6_,@function
        .size           _ZN3cub18CUB_300001_SM_10006detail6reduce28DeviceReduceSingleTileKernelINS2_10policy_hubIN6thrust24THRUST_300001_SM_1000_NS7complexIfEEyN4cuda3std3__44plusIvEEE10Policy1000EPS8_SG_ySD_S8_S8_NSB_10__identityEEEvT0_T1_T2_T3_T4_T6_,(.L_x_166 - _ZN3cub18CUB_300001_SM_10006detail6reduce28DeviceReduceSingleTileKernelINS2_10policy_hubIN6thrust24THRUST_300001_SM_1000_NS7complexIfEEyN4cuda3std3__44plusIvEEE10Policy1000EPS8_SG_ySD_S8_S8_NSB_10__identityEEEvT0_T1_T2_T3_T4_T6_)
        .other          _ZN3cub18CUB_300001_SM_10006detail6reduce28DeviceReduceSingleTileKernelINS2_10policy_hubIN6thrust24THRUST_300001_SM_1000_NS7complexIfEEyN4cuda3std3__44plusIvEEE10Policy1000EPS8_SG_ySD_S8_S8_NSB_10__identityEEEvT0_T1_T2_T3_T4_T6_,@"STO_CUDA_ENTRY STV_DEFAULT"
_ZN3cub18CUB_300001_SM_10006detail6reduce28DeviceReduceSingleTileKernelINS2_10policy_hubIN6thrust24THRUST_300001_SM_1000_NS7complexIfEEyN4cuda3std3__44plusIvEEE10Policy1000EPS8_SG_ySD_S8_S8_NSB_10__identityEEEvT0_T1_T2_T3_T4_T6_:
.text._ZN3cub18CUB_300001_SM_10006detail6reduce28DeviceReduceSingleTileKernelINS2_10policy_hubIN6thrust24THRUST_300001_SM_1000_NS7complexIfEEyN4cuda3std3__44plusIvEEE10Policy1000EPS8_SG_ySD_S8_S8_NSB_10__identityEEEvT0_T1_T2_T3_T4_T6_:
[----:B------:R-:W-:Y:S01]  /*0000*/  LDC R1, c[0x0][0x37c] ;  /* 0x0000df00ff017b82 */ /* 0x000fe20000000800 */
[----:B------:R-:W0:Y:S01]  /*0010*/  LDCU.64 UR4, c[0x0][0x390] ;  /* 0x00007200ff0477ac */ /* 0x000e220008000a00 */
[----:B------:R-:W1:Y:S01]  /*0020*/  LDCU.64 UR6, c[0x0][0x358] ;  /* 0x00006b00ff0677ac */ /* 0x000e620008000a00 */
[----:B0-----:R-:W-:Y:S02]  /*0030*/  MOV R0, UR4 ;  /* 0x0000000400007c02 */ /* 0x001fe40008000f00 */
[----:B------:R-:W-:Y:S02]  /*0040*/  MOV R2, UR5 ;  /* 0x0000000500027c02 */ /* 0x000fe40008000f00 */
[----:B------:R-:W-:-:S04]  /*0050*/  ISETP.NE.U32.AND P0, PT, R0, RZ, PT ;  /* 0x000000ff0000720c */ /* 0x000fc80003f05070 */
[----:B------:R-:W-:-:S13]  /*0060*/  ISETP.NE.AND.EX P0, PT, R2, RZ, PT, P0 ;  /* 0x000000ff0200720c */ /* 0x000fda0003f05300 */
        /* <DEDUP_REMOVED lines=8> */
.L_x_59:
[----:B------:R-:W-:Y:S01]  /*00f0*/  ISETP.GT.U32.AND P0, PT, R0, 0xdff, PT ;  /* 0x00000dff0000780c */ /* 0x000fe20003f04070 */
[----:B------:R-:W-:Y:S03]  /*0100*/  BSSY.RECONVERGENT B0, `(.L_x_60) ;  /* 0x000029e000007945 */ /* 0x000fe60003800200 */
[----:B------:R-:W-:-:S13]  /*0110*/  ISETP.GT.U32.AND.EX P0, PT, R2, RZ, PT, P0 ;  /* 0x000000ff0200720c */ /* 0x000fda0003f04100 */
[----:B------:R-:W-:Y:S05]  /*0120*/  @P0 BRA `(.L_x_61) ;  /* 0x0000001400c00947 */ /* 0x000fea0003800000 */
[----:B------:R-:W0:Y:S01]  /*0130*/  S2R R3, SR_TID.X ;  /* 0x0000000000037919 */ /* 0x000e220000002100 */
[----:B------:R-:W-:Y:S01]  /*0140*/  BSSY.RECONVERGENT B1, `(.L_x_62) ;  /* 0x0000009000017945 */ /* 0x000fe20003800200 */
[----:B------:R-:W-:Y:S02]  /*0150*/  CS2R R32, SRZ ;  /* 0x0000000000207805 */ /* 0x000fe4000001ff00 */
[----:B0-----:R-:W-:Y:S02]  /*0160*/  ISETP.GE.U32.AND P0, PT, R3, R0, PT ;  /* 0x000000000300720c */ /* 0x001fe40003f06070 */
[----:B------:R-:W-:-:S11]  /*0170*/  MOV R37, R3 ;  /* 0x0000000300257202 */ /* 0x000fd60000000f00 */
[----:B------:R-:W-:Y:S05]  /*0180*/  @P0 BRA `(.L_x_63) ;  /* 0x0000000000100947 */ /* 0x000fea0003800000 */
[----:B------:R-:W0:Y:S02]  /*0190*/  LDC.64 R32, c[0x0][0x380] ;  /* 0x0000e000ff207b82 */ /* 0x000e240000000a00 */
[----:B0-----:R-:W-:-:S06]  /*01a0*/  IMAD.WIDE.U32 R32, R3, 0x8, R32 ;  /* 0x0000000803207825 */ /* 0x001fcc00078e0020 */
[----:B------:R-:W5:Y:S01]  /*01b0*/  LDG.E.64.CONSTANT R32, desc[UR6][R32.64] ;  /* 0x0000000620207981 */ /* 0x000f62000c1e9b00 */
[----:B------:R-:W-:-:S07]  /*01c0*/  IADD3 R37, PT, PT, R3, 0x200, RZ ;  /* 0x0000020003257810 */ /* 0x000fce0007ffe0ff */
.L_x_63:
[----:B------:R-:W-:Y:S05]  /*01d0*/  BSYNC.RECONVERGENT B1 ;  /* 0x0000000000017941 */ /* 0x000fea0003800200 */
.L_x_62:
[----:B------:R-:W-:Y:S01]  /*01e0*/  ISETP.GE.U32.AND P0, PT, R37, R0, PT ;  /* 0x000000002500720c */ /* 0x000fe20003f06070 */
        /* <DEDUP_REMOVED lines=16> */
.L_x_68:
        /* <DEDUP_REMOVED lines=11> */
.L_x_67:
[----:B------:R-:W-:Y:S05]  /*03a0*/  BSYNC.RECONVERGENT B2 ;  /* 0x0000000000027941 */ /* 0x000fea0003800200 */
.L_x_66:
        /* <DEDUP_REMOVED lines=8> */
.L_x_71:
        /* <DEDUP_REMOVED lines=59> */
.L_x_70:
[----:B------:R-:W-:Y:S05]  /*07e0*/  BSYNC.RECONVERGENT B2 ;  /* 0x0000000000027941 */ /* 0x000fea0003800200 */
.L_x_69:
        /* <DEDUP_REMOVED lines=34> */
.L_x_73:
[----:B------:R-:W-:Y:S05]  /*0a10*/  BSYNC.RECONVERGENT B2 ;  /* 0x0000000000027941 */ /* 0x000fea0003800200 */
.L_x_72:
        /* <DEDUP_REMOVED lines=16> */
.L_x_65:
[----:B------:R-:W-:Y:S05]  /*0b20*/  BSYNC.RECONVERGENT B1 ;  /* 0x0000000000017941 */ /* 0x000fea0003800200 */
.L_x_64:
[----:B------:R-:W-:Y:S02]  /*0b30*/  ISETP.GE.U32.AND P0, PT, R0, 0x200, PT ;  /* 0x000002000000780c */ /* 0x000fe40003f06070 */
[----:B-----5:R-:W-:Y:S02]  /*0b40*/  MOV R8, R33 ;  /* 0x0000002100087202 */ /* 0x020fe40000000f00 */
[----:B------:R-:W-:-:S13]  /*0b50*/  ISETP.GE.U32.AND.EX P0, PT, R2, RZ, PT, P0 ;  /* 0x000000ff0200720c */ /* 0x000fda0003f06100 */
[----:B------:R-:W-:Y:S05]  /*0b60*/  @!P0 BRA `(.L_x_74) ;  /* 0x00000004004c8947 */ /* 0x000fea0003800000 */
[----:B------:R-:W0:Y:S01]  /*0b70*/  S2R R10, SR_LANEID ;  /* 0x00000000000a7919 */ /* 0x000e220000000000 */
[----:B------:R-:W-:Y:S01]  /*0b80*/  ISETP.NE.AND P5, PT, R3, RZ, PT ;  /* 0x000000ff0300720c */ /* 0x000fe20003fa5270 */
        /* <DEDUP_REMOVED lines=30> */
[----:B------:R-:W-:-:S03]  /*0d70*/  ISETP.GT.AND P0, PT, R10, 0xf, PT ;  /* 0x0000000f0a00780c */ /* 0x000fc60003f04270 */
[----:B------:R-:W1:Y:S01]  /*0d80*/  SHFL.DOWN PT, R7, R2, 0x10, 0x1f ;  /* 0x0a001f0002077f89 */ /* 0x000e6200000e0000 */
[----:B0-----:R-:W-:Y:S01]  /*0d90*/  FADD R6, R5, R0 ;  /* 0x0000000005067221 */ /* 0x001fe20000000000 */
[----:B-1----:R-:W-:-:S04]  /*0da0*/  FADD R7, R2, R7 ;  /* 0x0000000702077221 */ /* 0x002fc80000000000 */
[----:B------:R-:W-:Y:S01]  /*0db0*/  FSEL R4, R5, R6, P0 ;  /* 0x0000000605047208 */ /* 0x000fe20000000000 */
[----:B------:R2:W-:Y:S01]  /*0dc0*/  @!P1 STS.64 [R9+0x10], R6 ;  /* 0x0000100609009388 */ /* 0x0005e20000000a00 */
[----:B------:R-:W-:Y:S01]  /*0dd0*/  FSEL R5, R2, R7, P0 ;  /* 0x0000000702057208 */ /* 0x000fe20000000000 */
[----:B------:R-:W-:Y:S06]  /*0de0*/  BAR.SYNC.DEFER_BLOCKING 0x0 ;  /* 0x0000000000007b1d */ /* 0x000fec0000010000 */
[----:B------:R-:W-:Y:S05]  /*0df0*/  @P5 BRA `(.L_x_75) ;  /* 0x0000001c00385947 */ /* 0x000fea0003800000 */
        /* <DEDUP_REMOVED lines=42> */
.L_x_74:
[----:B------:R-:W0:Y:S01]  /*10a0*/  S2R R10, SR_LANEID ;  /* 0x00000000000a7919 */ /* 0x000e220000000000 */
[C---:B------:R-:W-:Y:S02]  /*10b0*/  LOP3.LUT R4, R3.reuse, 0x3e0, RZ, 0xc0, !PT ;  /* 0x000003e003047812 */ /* 0x040fe400078ec0ff */
[----:B------:R-:W-:Y:S02]  /*10c0*/  ISETP.NE.AND P5, PT, R3, RZ, PT ;  /* 0x000000ff0300720c */ /* 0x000fe40003fa5270 */
[----:B------:R-:W-:Y:S02]  /*10d0*/  IADD3 R5, PT, PT, R4, 0x20, RZ ;  /* 0x0000002004057810 */ /* 0x000fe40007ffe0ff */
[----:B------:R-:W-:Y:S02]  /*10e0*/  LOP3.LUT R7, RZ, R4, RZ, 0x33, !PT ;  /* 0x00000004ff077212 */ /* 0x000fe400078e33ff */
[-C--:B------:R-:W-:Y:S02]  /*10f0*/  ISETP.GT.U32.AND P0, PT, R5, R0.reuse, PT ;  /* 0x000000000500720c */ /* 0x080fe40003f04070 */
        /* <DEDUP_REMOVED lines=12> */
[----:B------:R-:W-:Y:S01]  /*11c0*/  @!P1 MOV R9, 0x400 ;  /* 0x0000040000099802 */ /* 0x000fe20000000f00 */
[----:B------:R-:W1:Y:S01]  /*11d0*/  SHFL.DOWN PT, R5, R8, 0x2, R7 ;  /* 0x0840000008057989 */ /* 0x000e6200000e0007 */
[----:B------:R-:W2:Y:S05]  /*11e0*/  @!P1 S2R R12, SR_CgaCtaId ;  /* 0x00000000000c9919 */ /* 0x000eaa0000008800 */
[----:B0-----:R-:W-:Y:S01]  /*11f0*/  @!P0 FADD R32, R32, R4 ;  /* 0x0000000420208221 */ /* 0x001fe20000000000 */
[----:B-1----:R-:W-:-:S04]  /*1200*/  @!P0 FADD R8, R8, R5 ;  /* 0x0000000508088221 */ /* 0x002fc80000000000 */
[----:B------:R-:W0:Y:S01]  /*1210*/  SHFL.DOWN PT, R4, R32, 0x4, R7 ;  /* 0x0880000020047989 */ /* 0x000e2200000e0007 */
[----:B------:R-:W-:Y:S02]  /*1220*/  ISETP.GT.AND P0, PT, R6, R7, PT ;  /* 0x000000070600720c */ /* 0x000fe40003f04270 */
[----:B------:R-:W-:Y:S01]  /*1230*/  IADD3 R6, PT, PT, R10, 0x8, RZ ;  /* 0x000000080a067810 */ /* 0x000fe20007ffe0ff */
[----:B------:R-:W1:Y:S01]  /*1240*/  SHFL.DOWN PT, R5, R8, 0x4, R7 ;  /* 0x0880000008057989 */ /* 0x000e6200000e0007 */
[----:B--2---:R-:W-:-:S09]  /*1250*/  @!P1 LEA R9, R12, R9, 0x18 ;  /* 0x000000090c099211 */ /* 0x004fd200078ec0ff */
        /* <DEDUP_REMOVED lines=15> */
[----:B-1----:R-:W-:-:S04]  /*1350*/  @!P0 FADD R8, R8, R5 ;  /* 0x0000000508088221 */ /* 0x002fc80000000000 */
[----:B------:R-:W-:Y:S02]  /*1360*/  MOV R4, R32 ;  /* 0x0000002000047202 */ /* 0x000fe40000000f00 */
[----:B------:R-:W-:-:S05]  /*1370*/  MOV R5, R8 ;  /* 0x0000000800057202 */ /* 0x000fca0000000f00 */
[----:B------:R1:W-:Y:S01]  /*1380*/  @!P1 STS.64 [R6+0x10], R4 ;  /* 0x0000100406009388 */ /* 0x0003e20000000a00 */
[----:B------:R-:W-:Y:S06]  /*1390*/  BAR.SYNC.DEFER_BLOCKING 0x0 ;  /* 0x0000000000007b1d */ /* 0x000fec0000010000 */
[----:B------:R-:W-:Y:S05]  /*13a0*/  @P5 BRA `(.L_x_75) ;  /* 0x0000001400cc5947 */ /* 0x000fea0003800000 */
[----:B------:R-:W0:Y:S01]  /*13b0*/  S2UR UR5, SR_CgaCtaId ;  /* 0x00000000000579c3 */ /* 0x000e220000008800 */
[----:B------:R-:W-:Y:S01]  /*13c0*/  UMOV UR4, 0x400 ;  /* 0x0000040000047882 */ /* 0x000fe20000000000 */
[C---:B------:R-:W-:Y:S02]  /*13d0*/  ISETP.GT.U32.AND P1, PT, R0.reuse, 0x20, PT ;  /* 0x000000200000780c */ /* 0x040fe40003f24070 */
[----:B------:R-:W-:Y:S02]  /*13e0*/  ISETP.GT.U32.AND P3, PT, R0, 0x40, PT ;  /* 0x000000400000780c */ /* 0x000fe40003f64070 */
[C---:B------:R-:W-:Y:S02]  /*13f0*/  ISETP.GT.U32.AND.EX P1, PT, R2.reuse, RZ, PT, P1 ;  /* 0x000000ff0200720c */ /* 0x040fe40003f24110 */
[----:B------:R-:W-:Y:S02]  /*1400*/  ISETP.GT.U32.AND.EX P3, PT, R2, RZ, PT, P3 ;  /* 0x000000ff0200720c */ /* 0x000fe40003f64130 */
[----:B------:R-:W-:-:S02]  /*1410*/  ISETP.GT.U32.AND P0, PT, R0, 0x60, PT ;  /* 0x000000600000780c */ /* 0x000fc40003f04070 */
[----:B------:R-:W-:Y:S02]  /*1420*/  ISETP.GT.U32.AND P2, PT, R0, 0x80, PT ;  /* 0x000000800000780c */ /* 0x000fe40003f44070 */
[C---:B------:R-:W-:Y:S02]  /*1430*/  ISETP.GT.U32.AND.EX P0, PT, R2.reuse, RZ, PT, P0 ;  /* 0x000000ff0200720c */ /* 0x040fe40003f04100 */
[----:B------:R-:W-:Y:S02]  /*1440*/  ISETP.GT.U32.AND.EX P2, PT, R2, RZ, PT, P2 ;  /* 0x000000ff0200720c */ /* 0x000fe40003f44120 */
[----:B------:R-:W-:-:S04]  /*1450*/  ISETP.GT.U32.AND P4, PT, R0, 0xa0, PT ;  /* 0x000000a00000780c */ /* 0x000fc80003f84070 */
[----:B------:R-:W-:Y:S01]  /*1460*/  ISETP.GT.U32.AND.EX P4, PT, R2, RZ, PT, P4 ;  /* 0x000000ff0200720c */ /* 0x000fe20003f84140 */
        /* <DEDUP_REMOVED lines=10> */
[----:B------:R-:W-:-:S02]  /*1510*/  ISETP.GT.U32.AND P1, PT, R0, 0xe0, PT ;  /* 0x000000e00000780c */ /* 0x000fc40003f24070 */
[----:B-1----:R-:W-:Y:S01]  /*1520*/  @P3 FADD R4, R4, R24 ;  /* 0x0000001804043221 */ /* 0x002fe20000000000 */
[----:B------:R-:W-:Y:S01]  /*1530*/  @P3 FADD R5, R5, R25 ;  /* 0x0000001905053221 */ /* 0x000fe20000000000 */
[----:B------:R-:W-:Y:S02]  /*1540*/  ISETP.GT.U32.AND P3, PT, R0, 0xc0, PT ;  /* 0x000000c00000780c */ /* 0x000fe40003f64070 */
[----:B------:R-:W-:Y:S01]  /*1550*/  @P0 FADD R4, R4, R26 ;  /* 0x0000001a04040221 */ /* 0x000fe20000000000 */
[----:B------:R-:W-:Y:S01]  /*1560*/  @P0 FADD R5, R5, R27 ;  /* 0x0000001b05050221 */ /* 0x000fe20000000000 */
[----:B------:R-:W-:Y:S01]  /*1570*/  ISETP.GT.U32.AND.EX P3, PT, R2, RZ, PT, P3 ;  /* 0x000000ff0200720c */ /* 0x000fe20003f64130 */
[----:B------:R-:W0:Y:S01]  /*1580*/  LDS.128 R24, [UR4+0x80] ;  /* 0x00008004ff187984 */ /* 0x000e220008000c00 */
[----:B------:R-:W-:Y:S01]  /*1590*/  ISETP.GT.U32.AND P0, PT, R0, 0x100, PT ;  /* 0x000001000000780c */ /* 0x000fe20003f04070 */
[----:B--2---:R-:W-:Y:S01]  /*15a0*/  @P2 FADD R4, R4, R8 ;  /* 0x0000000804042221 */ /* 0x004fe20000000000 */
[----:B------:R-:W-:Y:S01]  /*15b0*/  ISETP.GT.U32.AND.EX P1, PT, R2, RZ, PT, P1 ;  /* 0x000000ff0200720c */ /* 0x000fe20003f24110 */
[----:B------:R-:W-:Y:S01]  /*15c0*/  @P2 FADD R5, R5, R9 ;  /* 0x0000000905052221 */ /* 0x000fe20000000000 */
[----:B------:R-:W-:Y:S01]  /*15d0*/  ISETP.GT.U32.AND P2, PT, R0, 0x120, PT ;  /* 0x000001200000780c */ /* 0x000fe20003f44070 */
[----:B------:R-:W-:Y:S01]  /*15e0*/  @P4 FADD R4, R4, R10 ;  /* 0x0000000a04044221 */ /* 0x000fe20000000000 */
[----:B------:R-:W-:Y:S01]  /*15f0*/  ISETP.GT.U32.AND.EX P0, PT, R2, RZ, PT, P0 ;  /* 0x000000ff0200720c */ /* 0x000fe20003f04100 */
[----:B------:R-:W-:Y:S01]  /*1600*/  @P4 FADD R5, R5, R11 ;  /* 0x0000000b05054221 */ /* 0x000fe20000000000 */
[----:B------:R-:W-:-:S02]  /*1610*/  ISETP.GT.U32.AND P4, PT, R0, 0x140, PT ;  /* 0x000001400000780c */ /* 0x000fc40003f84070 */
[----:B------:R-:W-:Y:S01]  /*1620*/  ISETP.GT.U32.AND.EX P2, PT, R2, RZ, PT, P2 ;  /* 0x000000ff0200720c */ /* 0x000fe20003f44120 */
[----:B---3--:R-:W-:Y:S01]  /*1630*/  @P3 FADD R4, R4, R20 ;  /* 0x0000001404043221 */ /* 0x008fe20000000000 */
[----:B------:R-:W-:Y:S01]  /*1640*/  @P3 FADD R5, R5, R21 ;  /* 0x0000001505053221 */ /* 0x000fe20000000000 */
[----:B------:R-:W-:Y:S02]  /*1650*/  ISETP.GT.U32.AND P3, PT, R0, 0x160, PT ;  /* 0x000001600000780c */ /* 0x000fe40003f64070 */
[----:B------:R-:W-:Y:S01]  /*1660*/  ISETP.GT.U32.AND.EX P4, PT, R2, RZ, PT, P4 ;  /* 0x000000ff0200720c */ /* 0x000fe20003f84140 */
[----:B------:R-:W-:Y:S01]  /*1670*/  @P1 FADD R4, R4, R22 ;  /* 0x0000001604041221 */ /* 0x000fe20000000000 */
[----:B------:R-:W-:Y:S01]  /*1680*/  @P1 FADD R5, R5, R23 ;  /* 0x0000001705051221 */ /* 0x000fe20000000000 */
[----:B------:R-:W-:Y:S02]  /*1690*/  ISETP.GT.U32.AND P1, PT, R0, 0x180, PT ;  /* 0x000001800000780c */ /* 0x000fe40003f24070 */
[----:B------:R-:W-:Y:S01]  /*16a0*/  ISETP.GT.U32.AND.EX P3, PT, R2, RZ, PT, P3 ;  /* 0x000000ff0200720c */ /* 0x000fe20003f64130 */
[----:B----4-:R-:W-:Y:S01]  /*16b0*/  @P0 FADD R4, R4, R16 ;  /* 0x0000001004040221 */ /* 0x010fe20000000000 */
[----:B------:R-:W-:Y:S01]  /*16c0*/  @P0 FADD R5, R5, R17 ;  /* 0x0000001105050221 */ /* 0x000fe20000000000 */
[----:B------:R-:W-:-:S02]  /*16d0*/  ISETP.GT.U32.AND P0, PT, R0, 0x1a0, PT ;  /* 0x000001a00000780c */ /* 0x000fc40003f04070 */
[----:B------:R-:W-:Y:S01]  /*16e0*/  ISETP.GT.U32.AND.EX P1, PT, R2, RZ, PT, P1 ;  /* 0x000000ff0200720c */ /* 0x000fe20003f24110 */
[----:B------:R-:W-:Y:S01]  /*16f0*/  @P2 FADD R4, R4, R18 ;  /* 0x0000001204042221 */ /* 0x000fe20000000000 */
[----:B------:R-:W-:Y:S01]  /*1700*/  @P2 FADD R5, R5, R19 ;  /* 0x0000001305052221 */ /* 0x000fe20000000000 */
[----:B------:R-:W-:Y:S02]  /*1710*/  ISETP.GT.U32.AND P2, PT, R0, 0x1c0, PT ;  /* 0x000001c00000780c */ /* 0x000fe40003f44070 */
[----:B------:R-:W-:Y:S01]  /*1720*/  ISETP.GT.U32.AND.EX P0, PT, R2, RZ, PT, P0 ;  /* 0x000000ff0200720c */ /* 0x000fe20003f04100 */
[----:B-----5:R-:W-:Y:S01]  /*1730*/  @P4 FADD R4, R4, R12 ;  /* 0x0000000c04044221 */ /* 0x020fe20000000000 */
[----:B------:R-:W-:Y:S01]  /*1740*/  @P4 FADD R5, R5, R13 ;  /* 0x0000000d05054221 */ /* 0x000fe20000000000 */
[----:B------:R-:W-:Y:S02]  /*1750*/  ISETP.GT.U32.AND P4, PT, R0, 0x1e0, PT ;  /* 0x000001e00000780c */ /* 0x000fe40003f84070 */
[----:B------:R-:W-:Y:S01]  /*1760*/  ISETP.GT.U32.AND.EX P2, PT, R2, RZ, PT, P2 ;  /* 0x000000ff0200720c */ /* 0x000fe20003f44120 */
[----:B------:R-:W-:Y:S01]  /*1770*/  @P3 FADD R4, R4, R14 ;  /* 0x0000000e04043221 */ /* 0x000fe20000000000 */
[----:B------:R-:W-:Y:S01]  /*1780*/  @P3 FADD R5, R5, R15 ;  /* 0x0000000f05053221 */ /* 0x000fe20000000000 */
[----:B------:R-:W-:-:S02]  /*1790*/  ISETP.GT.U32.AND.EX P4, PT, R2, RZ, PT, P4 ;  /* 0x000000ff0200720c */ /* 0x000fc40003f84140 */
        /* <DEDUP_REMOVED lines=9> */
.L_x_61:
[----:B------:R-:W0:Y:S01]  /*1830*/  S2R R3, SR_TID.X ;  /* 0x0000000000037919 */ /* 0x000e220000002100 */
[----:B------:R-:W0:Y:S02]  /*1840*/  LDC.64 R6, c[0x0][0x380] ;  /* 0x0000e000ff067b82 */ /* 0x000e240000000a00 */
        /* <DEDUP_REMOVED lines=8> */
[----:B------:R-:W-:Y:S01]  /*18d0*/  HFMA2 R23, -RZ, RZ, 0, 0.0003662109375 ;  /* 0x00000e00ff177431 */ /* 0x000fe200000001ff */
[----:B------:R-:W-:Y:S01]  /*18e0*/  MOV R25, RZ ;  /* 0x000000ff00197202 */ /* 0x000fe20000000f00 */
[----:B--2---:R-:W-:Y:S01]  /*18f0*/  FADD R21, R16, R8 ;  /* 0x0000000810157221 */ /* 0x004fe20000000000 */
[----:B------:R-:W-:Y:S01]  /*1900*/  IADD3 R16, P1, PT, R0, -0xe00, RZ ;  /* 0xfffff20000107810 */ /* 0x000fe20007f3e0ff */
[----:B------:R-:W-:-:S02]  /*1910*/  FADD R9, R17, R9 ;  /* 0x0000000911097221 */ /* 0x000fc40000000000 */
[----:B---3--:R-:W-:Y:S01]  /*1920*/  FADD R21, R10, R21 ;  /* 0x000000150a157221 */ /* 0x008fe20000000000 */
[----:B------:R-:W-:Y:S01]  /*1930*/  ISETP.GE.U32.AND P0, PT, R16, 0xe00, PT ;  /* 0x00000e001000780c */ /* 0x000fe20003f06070 */
[----:B------:R-:W-:Y:S01]  /*1940*/  FADD R9, R11, R9 ;  /* 0x000000090b097221 */ /* 0x000fe20000000000 */
[----:B------:R-:W-:Y:S01]  /*1950*/  IADD3.X R17, PT, PT, R2, -0x1, RZ, P1, !PT ;  /* 0xffffffff02117810 */ /* 0x000fe20000ffe4ff */
[----:B----4-:R-:W-:Y:S02]  /*1960*/  FADD R21, R12, R21 ;  /* 0x000000150c157221 */ /* 0x010fe40000000000 */
[----:B------:R-:W-:Y:S01]  /*1970*/  FADD R9, R13, R9 ;  /* 0x000000090d097221 */ /* 0x000fe20000000000 */
[----:B------:R-:W-:Y:S01]  /*1980*/  ISETP.GE.U32.AND.EX P0, PT, R17, RZ, PT, P0 ;  /* 0x000000ff1100720c */ /* 0x000fe20003f06100 */
[----:B-----5:R-:W-:Y:S02]  /*1990*/  FADD R21, R14, R21 ;  /* 0x000000150e157221 */ /* 0x020fe40000000000 */
[----:B------:R-:W-:-:S02]  /*19a0*/  FADD R9, R15, R9 ;  /* 0x000000090f097221 */ /* 0x000fc40000000000 */
[----:B------:R-:W-:Y:S02]  /*19b0*/  FADD R21, R18, R21 ;  /* 0x0000001512157221 */ /* 0x000fe40000000000 */
[----:B------:R-:W-:Y:S02]  /*19c0*/  FADD R9, R19, R9 ;  /* 0x0000000913097221 */ /* 0x000fe40000000000 */
[----:B------:R-:W-:Y:S02]  /*19d0*/  FADD R4, R4, R21 ;  /* 0x0000001504047221 */ /* 0x000fe40000000000 */
[----:B------:R-:W-:Y:S02]  /*19e0*/  FADD R5, R5, R9 ;  /* 0x0000000905057221 */ /* 0x000fe40000000000 */
[----:B------:R-:W-:Y:S05]  /*19f0*/  @!P0 BRA `(.L_x_76) ;  /* 0x0000000000988947 */ /* 0x000fea0003800000 */
[----:B------:R-:W0:Y:S01]  /*1a00*/  LDC.64 R10, c[0x0][0x390] ;  /* 0x0000e400ff0a7b82 */ /* 0x000e220000000a00 */
[----:B------:R-:W-:Y:S02]  /*1a10*/  MOV R23, 0xe00 ;  /* 0x00000e0000177802 */ /* 0x000fe40000000f00 */
[----:B------:R-:W-:-:S07]  /*1a20*/  MOV R25, RZ ;  /* 0x000000ff00197202 */ /* 0x000fce0000000f00 */
.L_x_78:
[----:B------:R-:W-:-:S04]  /*1a30*/  LEA R26, P0, R23, R6, 0x3 ;  /* 0x00000006171a7211 */ /* 0x000fc800078018ff */
[----:B------:R-:W-:-:S05]  /*1a40*/  LEA.HI.X R27, R23, R7, R25, 0x3, P0 ;  /* 0x00000007171b7211 */ /* 0x000fca00000f1c19 */
[----:B------:R-:W2:Y:S04]  /*1a50*/  LDG.E.64.CONSTANT R28, desc[UR6][R26.64] ;  /* 0x000000061a1c7981 */ /* 0x000ea8000c1e9b00 */
[----:B------:R-:W3:Y:S04]  /*1a60*/  LDG.E.64.CONSTANT R30, desc[UR6][R26.64+0x1000] ;  /* 0x001000061a1e7981 */ /* 0x000ee8000c1e9b00 */
[----:B------:R-:W4:Y:S04]  /*1a70*/  LDG.E.64.CONSTANT R20, desc[UR6][R26.64+0x2000] ;  /* 0x002000061a147981 */ /* 0x000f28000c1e9b00 */
[----:B------:R-:W5:Y:S04]  /*1a80*/  LDG.E.64.CONSTANT R14, desc[UR6][R26.64+0x3000] ;  /* 0x003000061a0e7981 */ /* 0x000f68000c1e9b00 */
[----:B------:R-:W5:Y:S04]  /*1a90*/  LDG.E.64.CONSTANT R8, desc[UR6][R26.64+0x4000] ;  /* 0x004000061a087981 */ /* 0x000f68000c1e9b00 */
[----:B------:R-:W5:Y:S04]  /*1aa0*/  LDG.E.64.CONSTANT R12, desc[UR6][R26.64+0x5000] ;  /* 0x005000061a0c7981 */ /* 0x000f68000c1e9b00 */
[----:B------:R-:W5:Y:S01]  /*1ab0*/  LDG.E.64.CONSTANT R18, desc[UR6][R26.64+0x6000] ;  /* 0x006000061a127981 */ /* 0x000f62000c1e9b00 */
[----:B0-----:R-:W-:-:S02]  /*1ac0*/  MOV R0, R10 ;  /* 0x0000000a00007202 */ /* 0x001fc40000000f00 */
[----:B------:R-:W-:Y:S01]  /*1ad0*/  MOV R2, R11 ;  /* 0x0000000b00027202 */ /* 0x000fe20000000f00 */
[----:B--2---:R-:W-:Y:S01]  /*1ae0*/  FADD R33, R28, R4 ;  /* 0x000000041c217221 */ /* 0x004fe20000000000 */
[----:B------:R-:W-:Y:S01]  /*1af0*/  FADD R5, R29, R5 ;  /* 0x000000051d057221 */ /* 0x000fe20000000000 */
[----:B------:R-:W-:Y:S02]  /*1b00*/  IADD3 R4, P1, PT, -R23, R0, RZ ;  /* 0x0000000017047210 */ /* 0x000fe40007f3e1ff */
[----:B---3--:R-:W-:Y:S01]  /*1b10*/  FADD R33, R30, R33 ;  /* 0x000000211e217221 */ /* 0x008fe20000000000 */
[----:B------:R-:W-:Y:S01]  /*1b20*/  FADD R5, R31, R5 ;  /* 0x000000051f057221 */ /* 0x000fe20000000000 */
[----:B------:R-:W-:Y:S02]  /*1b30*/  ISETP.GE.U32.AND P0, PT, R4, 0xe00, PT ;  /* 0x00000e000400780c */ /* 0x000fe40003f06070 */
[----:B------:R-:W-:Y:S01]  /*1b40*/  IADD3.X R4, PT, PT, ~R25, R2, RZ, P1, !PT ;  /* 0x0000000219047210 */ /* 0x000fe20000ffe5ff */
[----:B----4-:R-:W-:Y:S01]  /*1b50*/  FADD R33, R20, R33 ;  /* 0x0000002114217221 */ /* 0x010fe20000000000 */
[----:B------:R-:W-:-:S02]  /*1b60*/  FADD R5, R21, R5 ;  /* 0x0000000515057221 */ /* 0x000fc40000000000 */
[----:B------:R-:W-:Y:S01]  /*1b70*/  ISETP.GE.U32.AND.EX P0, PT, R4, RZ, PT, P0 ;  /* 0x000000ff0400720c */ /* 0x000fe20003f06100 */
        /* <DEDUP_REMOVED lines=9> */
[----:B------:R-:W-:-:S04]  /*1c10*/  IADD3 R23, P0, PT, R23, 0xe00, RZ ;  /* 0x00000e0017177810 */ /* 0x000fc80007f1e0ff */
[----:B------:R-:W-:Y:S02]  /*1c20*/  IADD3.X R25, PT, PT, RZ, R25, RZ, P0, !PT ;  /* 0x00000019ff197210 */ /* 0x000fe400007fe4ff */
[----:B------:R-:W-:-:S04]  /*1c30*/  ISETP.GT.U32.AND P0, PT, R23, R16, PT ;  /* 0x000000101700720c */ /* 0x000fc80003f04070 */
[----:B------:R-:W-:-:S13]  /*1c40*/  ISETP.GT.U32.AND.EX P0, PT, R25, R17, PT, P0 ;  /* 0x000000111900720c */ /* 0x000fda0003f04100 */
[----:B------:R-:W-:Y:S05]  /*1c50*/  @!P0 BRA `(.L_x_78) ;  /* 0xfffffffc00748947 */ /* 0x000fea000383ffff */
.L_x_76:
[----:B------:R-:W-:-:S04]  /*1c60*/  ISETP.GE.U32.AND P0, PT, R23, R0, PT ;  /* 0x000000001700720c */ /* 0x000fc80003f06070 */
[----:B------:R-:W-:-:S13]  /*1c70*/  ISETP.GE.U32.AND.EX P0, PT, R25, R2, PT, P0 ;  /* 0x000000021900720c */ /* 0x000fda0003f06100 */
[----:B------:R-:W-:Y:S05]  /*1c80*/  @P0 BRA `(.L_x_77) ;  /* 0x0000000800500947 */ /* 0x000fea0003800000 */
[----:B------:R-:W-:Y:S01]  /*1c90*/  IADD3 R41, PT, PT, -R23, R0, RZ ;  /* 0x0000000017297210 */ /* 0x000fe20007ffe1ff */
[----:B------:R-:W-:Y:S03]  /*1ca0*/  BSSY.RECONVERGENT B1, `(.L_x_77) ;  /* 0x0000092000017945 */ /* 0x000fe60003800200 */
[----:B------:R-:W-:-:S13]  /*1cb0*/  ISETP.GE.AND P0, PT, R3, R41, PT ;  /* 0x000000290300720c */ /* 0x000fda0003f06270 */
[----:B------:R-:W-:Y:S05]  /*1cc0*/  @P0 BRA `(.L_x_79) ;  /* 0x00000008003c0947 */ /* 0x000fea0003800000 */
[----:B------:R-:W-:Y:S01]  /*1cd0*/  LOP3.LUT R2, RZ, R3, RZ, 0x33, !PT ;  /* 0x00000003ff027212 */ /* 0x000fe200078e33ff */
[----:B------:R-:W-:Y:S03]  /*1ce0*/  BSSY.RECONVERGENT B2, `(.L_x_80) ;  /* 0x000001b000027945 */ /* 0x000fe60003800200 */
[----:B------:R-:W-:-:S04]  /*1cf0*/  IADD3 R2, PT, PT, -R23, R0, R2 ;  /* 0x0000000017027210 */ /* 0x000fc80007ffe102 */
[C---:B------:R-:W-:Y:S02]  /*1d00*/  LOP3.LUT R0, R2.reuse, 0x600, RZ, 0xc0, !PT ;  /* 0x0000060002007812 */ /* 0x040fe400078ec0ff */
[----:B------:R-:W-:Y:S02]  /*1d10*/  ISETP.GE.U32.AND P1, PT, R2, 0x600, PT ;  /* 0x000006000200780c */ /* 0x000fe40003f26070 */
[----:B------:R-:W-:Y:S02]  /*1d20*/  ISETP.NE.AND P0, PT, R0, 0x600, PT ;  /* 0x000006000000780c */ /* 0x000fe40003f05270 */
[----:B------:R-:W-:-:S11]  /*1d30*/  MOV R0, R3 ;  /* 0x0000000300007202 */ /* 0x000fd60000000f00 */
[----:B------:R-:W-:Y:S05]  /*1d40*/  @!P0 BRA `(.L_x_81) ;  /* 0x0000000000508947 */ /* 0x000fea0003800000 */
[----:B------:R-:W0:Y:S01]  /*1d50*/  LDCU.64 UR4, c[0x0][0x380] ;  /* 0x00007000ff0477ac */ /* 0x000e220008000a00 */
[----:B------:R-:W-:Y:S02]  /*1d60*/  IADD3 R9, P0, PT, R3, R23, RZ ;  /* 0x0000001703097210 */ /* 0x000fe40007f1e0ff */
[----:B------:R-:W-:Y:S02]  /*1d70*/  LEA.HI R0, R2, 0x1, RZ, 0x17 ;  /* 0x0000000102007811 */ /* 0x000fe400078fb8ff */
[----:B------:R-:W-:Y:S02]  /*1d80*/  IADD3.X R6, PT, PT, RZ, R25, RZ, P0, !PT ;  /* 0x00000019ff067210 */ /* 0x000fe400007fe4ff */
[----:B------:R-:W-:Y:S02]  /*1d90*/  LOP3.LUT R2, R0, 0x3, RZ, 0xc0, !PT ;  /* 0x0000000300027812 */ /* 0x000fe400078ec0ff */
[----:B------:R-:W-:Y:S02]  /*1da0*/  MOV R0, R3 ;  /* 0x0000000300007202 */ /* 0x000fe40000000f00 */
[----:B------:R-:W-:-:S02]  /*1db0*/  IADD3 R2, PT, PT, -R2, RZ, RZ ;  /* 0x000000ff02027210 */ /* 0x000fc40007ffe1ff */
[----:B0-----:R-:W-:-:S04]  /*1dc0*/  LEA R8, P2, R9, UR4, 0x3 ;  /* 0x0000000409087c11 */ /* 0x001fc8000f8418ff */
[----:B------:R-:W-:-:S09]  /*1dd0*/  LEA.HI.X R9, R9, UR5, R6, 0x3, P2 ;  /* 0x0000000509097c11 */ /* 0x000fd200090f1c06 */
.L_x_82:
        /* <DEDUP_REMOVED lines=11> */
.L_x_81:
[----:B------:R-:W-:Y:S05]  /*1e90*/  BSYNC.RECONVERGENT B2 ;  /* 0x0000000000027941 */ /* 0x000fea0003800200 */
.L_x_80:
[----:B------:R-:W-:Y:S05]  /*1ea0*/  @!P1 BRA `(.L_x_79) ;  /* 0x0000000400c49947 */ /* 0x000fea0003800000 */
[----:B------:R-:W0:Y:S01]  /*1eb0*/  LDCU.64 UR4, c[0x0][0x380] ;  /* 0x00007000ff0477ac */ /* 0x000e220008000a00 */
[----:B------:R-:W-:Y:S01]  /*1ec0*/  IADD3 R7, PT, PT, R41, -R0, RZ ;  /* 0x8000000029077210 */ /* 0x000fe20007ffe0ff */
[----:B------:R-:W-:Y:S01]  /*1ed0*/  BSSY.RECONVERGENT B2, `(.L_x_83) ;  /* 0x000003f000027945 */ /* 0x000fe20003800200 */
[----:B------:R-:W-:Y:S02]  /*1ee0*/  IADD3 R23, P0, PT, R0, R23, RZ ;  /* 0x0000001700177210 */ /* 0x000fe40007f1e0ff */
[----:B------:R-:W-:Y:S02]  /*1ef0*/  ISETP.GT.AND P1, PT, R7, 0x1800, PT ;  /* 0x000018000700780c */ /* 0x000fe40003f24270 */
[----:B------:R-:W-:Y:S02]  /*1f00*/  IADD3.X R2, PT, PT, RZ, R25, RZ, P0, !PT ;  /* 0x00000019ff027210 */ /* 0x000fe400007fe4ff */
[----:B0-----:R-:W-:-:S04]  /*1f10*/  LEA R6, P0, R23, UR4, 0x3 ;  /* 0x0000000417067c11 */ /* 0x001fc8000f8018ff */
[----:B------:R-:W-:Y:S02]  /*1f20*/  LEA.HI.X R7, R23, UR5, R2, 0x3, P0 ;  /* 0x0000000517077c11 */ /* 0x000fe400080f1c02 */
[----:B------:R-:W-:-:S03]  /*1f30*/  PLOP3.LUT P0, PT, PT, PT, PT, 0x80, 0x8 ;  /* 0x000000000008781c */ /* 0x000fc60003f0f070 */
[----:B------:R-:W-:Y:S10]  /*1f40*/  @!P1 BRA `(.L_x_84) ;  /* 0x0000000000dc9947 */ /* 0x000ff40003800000 */
[----:B------:R-:W-:Y:S02]  /*1f50*/  PLOP3.LUT P0, PT, PT, PT, PT, 0x8, 0x80 ;  /* 0x000000000080781c */ /* 0x000fe40003f0e170 */
[----:B------:R-:W-:-:S11]  /*1f60*/  IADD3 R43, PT, PT, R41, -0x1800, RZ ;  /* 0xffffe800292b7810 */ /* 0x000fd60007ffe0ff */
.L_x_85:
[----:B------:R-:W2:Y:S04]  /*1f70*/  LDG.E.64.CONSTANT R8, desc[UR6][R6.64] ;  /* 0x0000000606087981 */ /* 0x000ea8000c1e9b00 */
[----:B------:R-:W3:Y:S04]  /*1f80*/  LDG.E.64.CONSTANT R10, desc[UR6][R6.64+0x1000] ;  /* 0x00100006060a7981 */ /* 0x000ee8000c1e9b00 */
[----:B------:R-:W4:Y:S04]  /*1f90*/  LDG.E.64.CONSTANT R12, desc[UR6][R6.64+0x2000] ;  /* 0x00200006060c7981 */ /* 0x000f28000c1e9b00 */
[----:B------:R-:W5:Y:S04]  /*1fa0*/  LDG.E.64.CONSTANT R14, desc[UR6][R6.64+0x3000] ;  /* 0x00300006060e7981 */ /* 0x000f68000c1e9b00 */
        /* <DEDUP_REMOVED lines=49> */
.L_x_84:
[----:B------:R-:W-:Y:S05]  /*22c0*/  BSYNC.RECONVERGENT B2 ;  /* 0x0000000000027941 */ /* 0x000fea0003800200 */
.L_x_83:
        /* <DEDUP_REMOVED lines=32> */
.L_x_87:
[----:B------:R-:W-:Y:S05]  /*24d0*/  BSYNC.RECONVERGENT B2 ;  /* 0x0000000000027941 */ /* 0x000fea0003800200 */
.L_x_86:
        /* <DEDUP_REMOVED lines=14> */
.L_x_79:
[----:B------:R-:W-:Y:S05]  /*25c0*/  BSYNC.RECONVERGENT B1 ;  /* 0x0000000000017941 */ /* 0x000fea0003800200 */
.L_x_77:
[----:B------:R-:W0:Y:S01]  /*25d0*/  S2R R10, SR_LANEID ;  /* 0x00000000000a7919 */ /* 0x000e220000000000 */
[----:B------:R-:W-:Y:S02]  /*25e0*/  MOV R9, R4 ;  /* 0x0000000400097202 */ /* 0x000fe40000000f00 */
[----:B------:R-:W-:Y:S01]  /*25f0*/  ISETP.NE.AND P5, PT, R3, RZ, PT ;  /* 0x000000ff0300720c */ /* 0x000fe20003fa5270 */
[----:B------:R-:W-:Y:S04]  /*2600*/  SHFL.DOWN PT, R2, R5, 0x1, 0x1f ;  /* 0x08201f0005027f89 */ /* 0x000fe800000e0000 */
[----:B------:R-:W1:Y:S01]  /*2610*/  SHFL.DOWN PT, R0, R9, 0x1, 0x1f ;  /* 0x08201f0009007f89 */ /* 0x000e6200000e0000 */
[C---:B0-----:R-:W-:Y:S02]  /*2620*/  ISETP.GT.AND P0, PT, R10.reuse, 0x1e, PT ;  /* 0x0000001e0a00780c */ /* 0x041fe40003f04270 */
[----:B------:R-:W-:-:S11]  /*2630*/  ISETP.NE.AND P1, PT, R10, RZ, PT ;  /* 0x000000ff0a00720c */ /* 0x000fd60003f25270 */
[----:B-1----:R-:W-:Y:S01]  /*2640*/  @!P0 FADD R9, R0, R9 ;  /* 0x0000000900098221 */ /* 0x002fe20000000000 */
[----:B------:R-:W-:Y:S01]  /*2650*/  @!P0 FADD R5, R2, R5 ;  /* 0x0000000502058221 */ /* 0x000fe20000000000 */
        /* <DEDUP_REMOVED lines=72> */
.L_x_75:
[----:B------:R-:W-:Y:S05]  /*2ae0*/  BSYNC.RECONVERGENT B0 ;  /* 0x0000000000007941 */ /* 0x000fea0003800200 */
.L_x_60:
[----:B------:R-:W-:Y:S05]  /*2af0*/  @P5 EXIT ;  /* 0x000000000000594d */ /* 0x000fea0003800000 */
[----:B------:R-:W3:Y:S01]  /*2b00*/  LDC.64 R2, c[0x0][0x388] ;  /* 0x0000e200ff027b82 */ /* 0x000ee20000000a00 */
[----:B------:R-:W1:Y:S02]  /*2b10*/  LDCU.64 UR4, c[0x0][0x3a0] ;  /* 0x00007400ff0477ac */ /* 0x000e640008000a00 */
[----:B-1----:R-:W-:Y:S01]  /*2b20*/  FADD R4, R4, UR4 ;  /* 0x0000000404047e21 */ /* 0x002fe20008000000 */
[----:B------:R-:W-:-:S05]  /*2b30*/  FADD R5, R5, UR5 ;  /* 0x0000000505057e21 */ /* 0x000fca0008000000 */
[----:B---3--:R-:W-:Y:S01]  /*2b40*/  STG.E.64 desc[UR6][R2.64], R4 ;  /* 0x0000000402007986 */ /* 0x008fe2000c101b06 */
[----:B------:R-:W-:Y:S05]  /*2b50*/  EXIT ;  /* 0x000000000000794d */ /* 0x000fea0003800000 */
.L_x_88:
        /* <DEDUP_REMOVED lines=10> */
.L_x_166:


//--------------------- .text._ZN3cub18CUB_300001_SM_10006detail11EmptyKernelIvEEvv --------------------------
	.section	.text._ZN3cub18CUB_300001_SM_10006detail11EmptyKernelIvEEvv,"ax",@progbits
	.align	128
        .global         _ZN3cub18CUB_300001_SM_10006detail11EmptyKernelIvEEvv
        .type           _ZN3cub18CUB_300001_SM_10006detail11EmptyKernelIvEEvv,@function
        .size           _ZN3cub18CUB_300001_SM_10006detail11EmptyKernelIvEEvv,(.L_x_167 - _ZN3cub18CUB_300001_SM_10006detail11EmptyKernelIvEEvv)
        .other          _ZN3cub18CUB_300001_SM_10006detail11EmptyKernelIvEEvv,@"STO_CUDA_ENTRY STV_DEFAULT"
_ZN3cub18CUB_300001_SM_10006detail11EmptyKernelIvEEvv:
.text._ZN3cub18CUB_300001_SM_10006detail11EmptyKernelIvEEvv:
[----:B------:R-:W-:Y:S01]  /*0000*/  LDC R1, c[0x0][0x37c] ;  /* 0x0000df00ff017b82 */ /* 0x000fe20000000800 */
[----:B------:R-:W-:Y:S05]  /*0010*/  EXIT ;  /* 0x000000000000794d */ /* 0x000fea0003800000 */
.L_x_89:
        /* <DEDUP_REMOVED lines=14> */
.L_x_167:


//--------------------- .text._Z11B2_latticesPaS_PKfPN6thrust24THRUST_300001_SM_1000_NS7complexIfEEii --------------------------
	.section	.text._Z11B2_latticesPaS_PKfPN6thrust24THRUST_300001_SM_1000_NS7complexIfEEii,"ax",@progbits
	.align	128
        .global         _Z11B2_latticesPaS_PKfPN6thrust24THRUST_300001_SM_1000_NS7complexIfEEii
        .type           _Z11B2_latticesPaS_PKfPN6thrust24THRUST_300001_SM_1000_NS7complexIfEEii,@function
        .size           _Z11B2_latticesPaS_PKfPN6thrust24THRUST_300001_SM_1000_NS7complexIfEEii,(.L_x_168 - _Z11B2_latticesPaS_PKfPN6thrust24THRUST_300001_SM_1000_NS7complexIfEEii)
        .other          _Z11B2_latticesPaS_PKfPN6thrust24THRUST_300001_SM_1000_NS7complexIfEEii,@"STO_CUDA_ENTRY STV_DEFAULT"
_Z11B2_latticesPaS_PKfPN6thrust24THRUST_300001_SM_1000_NS7complexIfEEii:
.text._Z11B2_latticesPaS_PKfPN6thrust24THRUST_300001_SM_1000_NS7complexIfEEii:
[----:B------:R-:W-:Y:S08]  /*0000*/  LDC R1, c[0x0][0x37c] ;  /* 0x0000df00ff017b82 */ /* 0x000ff00000000800 */
[----:B------:R-:W0:Y:S01]  /*0010*/  LDC R7, c[0x0][0x3a4] ;  /* 0x0000e900ff077b82 */ /* 0x000e220000000800 */
[----:B------:R-:W1:Y:S01]  /*0020*/  S2R R4, SR_CTAID.X ;  /* 0x0000000000047919 */ /* 0x000e620000002500 */
[----:B------:R-:W1:Y:S01]  /*0030*/  LDCU UR4, c[0x0][0x360] ;  /* 0x00006c00ff0477ac */ /* 0x000e620008000800 */
[----:B------:R-:W1:Y:S01]  /*0040*/  S2R R5, SR_TID.X ;  /* 0x0000000000057919 */ /* 0x000e620000002100 */
[----:B0-----:R-:W-:-:S04]  /*0050*/  IABS R11, R7 ;  /* 0x00000007000b7213 */ /* 0x001fc80000000000 */
[----:B------:R-:W0:Y:S01]  /*0060*/  I2F.RP R0, R11 ;  /* 0x0000000b00007306 */ /* 0x000e220000209400 */
[----:B-1----:R-:W-:Y:S01]  /*0070*/  IMAD R4, R4, UR4, R5 ;  /* 0x0000000404047c24 */ /* 0x002fe2000f8e0205 */
[----:B------:R-:W1:Y:S06]  /*0080*/  LDCU UR4, c[0x0][0x3a0] ;  /* 0x00007400ff0477ac */ /* 0x000e6c0008000800 */
[----:B0-----:R-:W0:Y:S02]  /*0090*/  MUFU.RCP R0, R0 ;  /* 0x0000000000007308 */ /* 0x001e240000001000 */
[----:B0-----:R-:W-:Y:S01]  /*00a0*/  VIADD R2, R0, 0xffffffe ;  /* 0x0ffffffe00027836 */ /* 0x001fe20000000000 */
[----:B------:R-:W-:-:S05]  /*00b0*/  IABS R0, R4 ;  /* 0x0000000400007213 */ /* 0x000fca0000000000 */
[----:B------:R0:W2:Y:S02]  /*00c0*/  F2I.FTZ.U32.TRUNC.NTZ R3, R2 ;  /* 0x0000000200037305 */ /* 0x0000a4000021f000 */
[----:B0-----:R-:W-:Y:S02]  /*00d0*/  IMAD.MOV.U32 R2, RZ, RZ, RZ ;  /* 0x000000ffff027224 */ /* 0x001fe400078e00ff */
[----:B--2---:R-:W-:-:S04]  /*00e0*/  IMAD.MOV R6, RZ, RZ, -R3 ;  /* 0x000000ffff067224 */ /* 0x004fc800078e0a03 */
[----:B------:R-:W-:Y:S01]  /*00f0*/  IMAD R5, R6, R11, RZ ;  /* 0x0000000b06057224 */ /* 0x000fe200078e02ff */
[----:B------:R-:W-:-:S03]  /*0100*/  LOP3.LUT R6, RZ, R7, RZ, 0x33, !PT ;  /* 0x00000007ff067212 */ /* 0x000fc600078e33ff */
[----:B------:R-:W-:-:S06]  /*0110*/  IMAD.HI.U32 R3, R3, R5, R2 ;  /* 0x0000000503037227 */ /* 0x000fcc00078e0002 */
[----:B------:R-:W-:-:S04]  /*0120*/  IMAD.HI.U32 R3, R3, R0, RZ ;  /* 0x0000000003037227 */ /* 0x000fc800078e00ff */
[----:B------:R-:W-:-:S04]  /*0130*/  IMAD.MOV R2, RZ, RZ, -R3 ;  /* 0x000000ffff027224 */ /* 0x000fc800078e0a03 */
[----:B------:R-:W-:Y:S01]  /*0140*/  IMAD R0, R11, R2, R0 ;  /* 0x000000020b007224 */ /* 0x000fe200078e0200 */
[----:B------:R-:W-:-:S04]  /*0150*/  LOP3.LUT R2, R4, R7, RZ, 0x3c, !PT ;  /* 0x0000000704027212 */ /* 0x000fc800078e3cff */
[----:B------:R-:W-:Y:S02]  /*0160*/  ISETP.GT.U32.AND P1, PT, R11, R0, PT ;  /* 0x000000000b00720c */ /* 0x000fe40003f24070 */
[----:B------:R-:W-:-:S11]  /*0170*/  ISETP.GE.AND P2, PT, R2, RZ, PT ;  /* 0x000000ff0200720c */ /* 0x000fd60003f46270 */
[----:B------:R-:W-:Y:S02]  /*0180*/  @!P1 IMAD.IADD R0, R0, 0x1, -R11 ;  /* 0x0000000100009824 */ /* 0x000fe400078e0a0b */
[----:B------:R-:W-:Y:S01]  /*0190*/  @!P1 VIADD R3, R3, 0x1 ;  /* 0x0000000103039836 */ /* 0x000fe20000000000 */
[----:B------:R-:W-:Y:S02]  /*01a0*/  ISETP.NE.AND P1, PT, R7, RZ, PT ;  /* 0x000000ff0700720c */ /* 0x000fe40003f25270 */
[----:B------:R-:W-:-:S13]  /*01b0*/  ISETP.GE.U32.AND P0, PT, R0, R11, PT ;  /* 0x0000000b0000720c */ /* 0x000fda0003f06070 */
[----:B------:R-:W-:-:S05]  /*01c0*/  @P0 VIADD R3, R3, 0x1 ;  /* 0x0000000103030836 */ /* 0x000fca0000000000 */
[----:B------:R-:W-:-:S04]  /*01d0*/  @!P2 IADD3 R3, PT, PT, -R3, RZ, RZ ;  /* 0x000000ff0303a210 */ /* 0x000fc80007ffe1ff */
[----:B------:R-:W-:-:S04]  /*01e0*/  SEL R8, R6, R3, !P1 ;  /* 0x0000000306087207 */ /* 0x000fc80004800000 */
[----:B-1----:R-:W-:-:S04]  /*01f0*/  ISETP.GE.AND P0, PT, R8, UR4, PT ;  /* 0x0000000408007c0c */ /* 0x002fc8000bf06270 */
[----:B------:R-:W-:-:S13]  /*0200*/  ISETP.LT.OR P0, PT, R7, RZ, P0 ;  /* 0x000000ff0700720c */ /* 0x000fda0000701670 */
[----:B------:R-:W-:Y:S05]  /*0210*/  @P0 EXIT ;  /* 0x000000000000094d */ /* 0x000fea0003800000 */
[----:B------:R-:W0:Y:S01]  /*0220*/  LDC.64 R2, c[0x0][0x390] ;  /* 0x0000e400ff027b82 */ /* 0x000e220000000a00 */
[----:B------:R-:W0:Y:S02]  /*0230*/  LDCU.64 UR6, c[0x0][0x358] ;  /* 0x00006b00ff0677ac */ /* 0x000e240008000a00 */
[----:B0-----:R-:W2:Y:S04]  /*0240*/  LDG.E R7, desc[UR6][R2.64] ;  /* 0x0000000602077981 */ /* 0x001ea8000c1e1900 */
[----:B------:R-:W3:Y:S01]  /*0250*/  LDG.E R9, desc[UR6][R2.64+0x4] ;  /* 0x0000040602097981 */ /* 0x000ee2000c1e1900 */
[----:B------:R-:W-:Y:S01]  /*0260*/  ISETP.GE.AND P2, PT, R4, RZ, PT ;  /* 0x000000ff0400720c */ /* 0x000fe20003f46270 */
[----:B------:R-:W-:Y:S01]  /*0270*/  IMAD.IADD R5, R0, 0x1, -R11 ;  /* 0x0000000100057824 */ /* 0x000fe200078e0a0b */
[----:B------:R-:W-:Y:S01]  /*0280*/  ISETP.GT.U32.AND P0, PT, R11, R0, PT ;  /* 0x000000000b00720c */ /* 0x000fe20003f04070 */
[----:B------:R-:W-:Y:S01]  /*0290*/  BSSY.RECONVERGENT B0, `(.L_x_90) ;  /* 0x0000325000007945 */ /* 0x000fe20003800200 */
[----:B------:R-:W-:-:S02]  /*02a0*/  LOP3.LUT R10, R8, 0x1, RZ, 0xc0, !PT ;  /* 0x00000001080a7812 */ /* 0x000fc400078ec0ff */
[----:B------:R-:W-:-:S07]  /*02b0*/  SEL R5, R5, R0, !P0 ;  /* 0x0000000005057207 */ /* 0x000fce0004000000 */
[----:B------:R-:W-:-:S05]  /*02c0*/  @!P2 IMAD.MOV R5, RZ, RZ, -R5 ;  /* 0x000000ffff05a224 */ /* 0x000fca00078e0a05 */
[----:B------:R-:W-:Y:S02]  /*02d0*/  SEL R5, R6, R5, !P1 ;  /* 0x0000000506057207 */ /* 0x000fe40004800000 */
[----:B------:R-:W-:-:S03]  /*02e0*/  I2FP.F32.S32 R6, R8 ;  /* 0x0000000800067245 */ /* 0x000fc60000201400 */
[----:B------:R-:W-:-:S05]  /*02f0*/  IMAD.SHL.U32 R5, R5, 0x2, RZ ;  /* 0x0000000205057824 */ /* 0x000fca00078e00ff */
[C---:B------:R-:W-:Y:S02]  /*0300*/  LOP3.LUT R0, R5.reuse, 0x1, R10, 0xf6, !PT ;  /* 0x0000000105007812 */ /* 0x040fe400078ef60a */
[----:B------:R-:W-:Y:S02]  /*0310*/  LOP3.LUT R5, R5, R10, RZ, 0xfc, !PT ;  /* 0x0000000a05057212 */ /* 0x000fe400078efcff */
[----:B------:R-:W-:Y:S02]  /*0320*/  I2FP.F32.S32 R0, R0 ;  /* 0x0000000000007245 */ /* 0x000fe40000201400 */
[----:B------:R-:W-:Y:S01]  /*0330*/  I2FP.F32.S32 R5, R5 ;  /* 0x0000000500057245 */ /* 0x000fe20000201400 */
[----:B--2---:R-:W-:-:S04]  /*0340*/  FMUL R6, R7, R6 ;  /* 0x0000000607067220 */ /* 0x004fc80000400000 */
[C-C-:B---3--:R-:W-:Y:S01]  /*0350*/  FFMA R2, R9.reuse, R0, R6.reuse ;  /* 0x0000000009027223 */ /* 0x148fe20000000006 */
[----:B------:R-:W-:-:S03]  /*0360*/  FFMA R5, R9, R5, R6 ;  /* 0x0000000509057223 */ /* 0x000fc60000000006 */
[----:B------:R-:W-:Y:S01]  /*0370*/  FMUL R3, RZ, R2 ;  /* 0x00000002ff037220 */ /* 0x000fe20000400000 */
[----:B------:R-:W-:Y:S01]  /*0380*/  LOP3.LUT P0, R0, R2, 0x7fffffff, RZ, 0xc0, !PT ;  /* 0x7fffffff02007812 */ /* 0x000fe2000780c0ff */
[----:B------:R-:W-:-:S12]  /*0390*/  IMAD.MOV.U32 R10, RZ, RZ, R2 ;  /* 0x000000ffff0a7224 */ /* 0x000fd800078e0002 */
[----:B------:R-:W-:Y:S05]  /*03a0*/  @P0 BRA `(.L_x_91) ;  /* 0x00000000002c0947 */ /* 0x000fea0003800000 */
[----:B------:R-:W-:Y:S02]  /*03b0*/  IMAD.MOV.U32 R0, RZ, RZ, 0x3bbb989d ;  /* 0x3bbb989dff007424 */ /* 0x000fe400078e00ff */
[----:B------:R-:W-:Y:S02]  /*03c0*/  IMAD.MOV.U32 R7, RZ, RZ, 0x437c0000 ;  /* 0x437c0000ff077424 */ /* 0x000fe400078e00ff */
[----:B------:R-:W-:-:S04]  /*03d0*/  FFMA.SAT R0, R3, R0, 0.5 ;  /* 0x3f00000003007423 */ /* 0x000fc80000002000 */
[----:B------:R-:W-:-:S04]  /*03e0*/  FFMA.RM R0, R0, R7, 12582913 ;  /* 0x4b40000100007423 */ /* 0x000fc80000004007 */
[C---:B------:R-:W-:Y:S01]  /*03f0*/  FADD R2, R0.reuse, -12583039 ;  /* 0xcb40007f00027421 */ /* 0x040fe20000000000 */
[----:B------:R-:W-:-:S03]  /*0400*/  IMAD.SHL.U32 R0, R0, 0x800000, RZ ;  /* 0x0080000000007824 */ /* 0x000fc600078e00ff */
[----:B------:R-:W-:-:S04]  /*0410*/  FFMA R2, R3, 1.4426950216293334961, -R2 ;  /* 0x3fb8aa3b03027823 */ /* 0x000fc80000000802 */
[----:B------:R-:W-:-:S04]  /*0420*/  FFMA R2, R3, 1.925963033500011079e-08, R2 ;  /* 0x32a5706003027823 */ /* 0x000fc80000000002 */
[----:B------:R-:W0:Y:S02]  /*0430*/  MUFU.EX2 R19, R2 ;  /* 0x0000000200137308 */ /* 0x000e240000000800 */
[----:B0-----:R-:W-:Y:S01]  /*0440*/  FMUL R19, R0, R19 ;  /* 0x0000001300137220 */ /* 0x001fe20000400000 */
[----:B------:R-:W-:Y:S06]  /*0450*/  BRA `(.L_x_92) ;  /* 0x0000003000207947 */ /* 0x000fec0003800000 */
.L_x_91:
[----:B------:R-:W-:-:S13]  /*0460*/  LOP3.LUT P0, R6, R3, 0x7fffffff, RZ, 0xc0, !PT ;  /* 0x7fffffff03067812 */ /* 0x000fda000780c0ff */
[----:B------:R-:W-:Y:S05]  /*0470*/  @P0 BRA `(.L_x_93) ;  /* 0x0000000c00c40947 */ /* 0x000fea0003800000 */
[C---:B------:R-:W-:Y:S01]  /*0480*/  FMUL R0, R10.reuse, 0.63661974668502807617 ;  /* 0x3f22f9830a007820 */ /* 0x040fe20000400000 */
[----:B------:R-:W-:Y:S01]  /*0490*/  FSETP.GE.AND P0, PT, |R10|, 105615, PT ;  /* 0x47ce47800a00780b */ /* 0x000fe20003f06200 */
[----:B------:R-:W-:Y:S04]  /*04a0*/  BSSY.RECONVERGENT B1, `(.L_x_94) ;  /* 0x0000068000017945 */ /* 0x000fe80003800200 */
[----:B------:R-:W0:Y:S02]  /*04b0*/  F2I.NTZ R0, R0 ;  /* 0x0000000000007305 */ /* 0x000e240000203100 */
[-C--:B0-----:R-:W-:Y:S02]  /*04c0*/  I2FP.F32.S32 R3, R0.reuse ;  /* 0x0000000000037245 */ /* 0x081fe40000201400 */
[----:B------:R-:W-:-:S03]  /*04d0*/  MOV R7, R0 ;  /* 0x0000000000077202 */ /* 0x000fc60000000f00 */
[----:B------:R-:W-:-:S04]  /*04e0*/  FFMA R6, R3, -1.5707962512969970703, R10 ;  /* 0xbfc90fda03067823 */ /* 0x000fc8000000000a */
[----:B------:R-:W-:-:S04]  /*04f0*/  FFMA R6, R3, -7.5497894158615963534e-08, R6 ;  /* 0xb3a2216803067823 */ /* 0x000fc80000000006 */
[----:B------:R-:W-:-:S04]  /*0500*/  FFMA R3, R3, -5.3903029534742383927e-15, R6 ;  /* 0xa7c234c503037823 */ /* 0x000fc80000000006 */
[----:B------:R-:W-:Y:S01]  /*0510*/  IMAD.MOV.U32 R11, RZ, RZ, R3 ;  /* 0x000000ffff0b7224 */ /* 0x000fe200078e0003 */
[----:B------:R-:W-:Y:S06]  /*0520*/  @!P0 BRA `(.L_x_95) ;  /* 0x00000004007c8947 */ /* 0x000fec0003800000 */
[----:B------:R-:W-:-:S13]  /*0530*/  FSETP.NEU.AND P0, PT, |R10|, +INF , PT ;  /* 0x7f8000000a00780b */ /* 0x000fda0003f0d200 */
[----:B------:R-:W-:Y:S01]  /*0540*/  @!P0 FMUL R11, RZ, R10 ;  /* 0x0000000aff0b8220 */ /* 0x000fe20000400000 */
[----:B------:R-:W-:Y:S01]  /*0550*/  @!P0 IMAD.MOV.U32 R0, RZ, RZ, RZ ;  /* 0x000000ffff008224 */ /* 0x000fe200078e00ff */
[----:B------:R-:W-:Y:S06]  /*0560*/  @!P0 BRA `(.L_x_95) ;  /* 0x00000004006c8947 */ /* 0x000fec0003800000 */
[----:B------:R-:W-:Y:S01]  /*0570*/  IMAD.SHL.U32 R0, R2, 0x100, RZ ;  /* 0x0000010002007824 */ /* 0x000fe200078e00ff */
[----:B------:R-:W0:Y:S01]  /*0580*/  LDCU.64 UR8, c[0x4][0x140] ;  /* 0x01002800ff0877ac */ /* 0x000e220008000a00 */
[----:B------:R-:W-:Y:S02]  /*0590*/  IMAD.MOV.U32 R11, RZ, RZ, RZ ;  /* 0x000000ffff0b7224 */ /* 0x000fe400078e00ff */
[----:B------:R-:W-:Y:S01]  /*05a0*/  IMAD.MOV.U32 R8, RZ, RZ, RZ ;  /* 0x000000ffff087224 */ /* 0x000fe200078e00ff */
[----:B------:R-:W-:Y:S01]  /*05b0*/  LOP3.LUT R21, R0, 0x80000000, RZ, 0xfc, !PT ;  /* 0x8000000000157812 */ /* 0x000fe200078efcff */
[----:B------:R-:W-:Y:S01]  /*05c0*/  UMOV UR5, URZ ;  /* 0x000000ff00057c82 */ /* 0x000fe20008000000 */
[----:B------:R-:W-:-:S05]  /*05d0*/  UMOV UR4, URZ ;  /* 0x000000ff00047c82 */ /* 0x000fca0008000000 */
.L_x_96:
[----:B0-----:R-:W-:Y:S02]  /*05e0*/  IMAD.U32 R18, RZ, RZ, UR8 ;  /* 0x00000008ff127e24 */ /* 0x001fe4000f8e00ff */
[----:B------:R-:W-:-:S05]  /*05f0*/  IMAD.U32 R19, RZ, RZ, UR9 ;  /* 0x00000009ff137e24 */ /* 0x000fca000f8e00ff */
[----:B------:R-:W2:Y:S01]  /*0600*/  LDG.E.CONSTANT R12, desc[UR6][R18.64] ;  /* 0x00000006120c7981 */ /* 0x000ea2000c1e9900 */
[----:B------:R-:W-:Y:S01]  /*0610*/  UIADD3 UR4, UPT, UPT, UR4, 0x1, URZ ;  /* 0x0000000104047890 */ /* 0x000fe2000fffe0ff */
[C---:B------:R-:W-:Y:S01]  /*0620*/  ISETP.EQ.AND P0, PT, R8.reuse, RZ, PT ;  /* 0x000000ff0800720c */ /* 0x040fe20003f02270 */
[----:B------:R-:W-:Y:S01]  /*0630*/  UIADD3 UR8, UP1, UPT, UR8, 0x4, URZ ;  /* 0x0000000408087890 */ /* 0x000fe2000ff3e0ff */
[C---:B------:R-:W-:Y:S01]  /*0640*/  ISETP.EQ.AND P1, PT, R8.reuse, 0x4, PT ;  /* 0x000000040800780c */ /* 0x040fe20003f22270 */
[----:B------:R-:W-:Y:S01]  /*0650*/  UISETP.NE.AND UP0, UPT, UR4, 0x6, UPT ;  /* 0x000000060400788c */ /* 0x000fe2000bf05270 */
[C---:B------:R-:W-:Y:S01]  /*0660*/  ISETP.EQ.AND P2, PT, R8.reuse, 0x8, PT ;  /* 0x000000080800780c */ /* 0x040fe20003f42270 */
[----:B------:R-:W-:Y:S01]  /*0670*/  UIADD3.X UR9, UPT, UPT, URZ, UR9, URZ, UP1, !UPT ;  /* 0x00000009ff097290 */ /* 0x000fe20008ffe4ff */
[C---:B------:R-:W-:Y:S02]  /*0680*/  ISETP.EQ.AND P3, PT, R8.reuse, 0xc, PT ;  /* 0x0000000c0800780c */ /* 0x040fe40003f62270 */
[----:B------:R-:W-:-:S02]  /*0690*/  ISETP.EQ.AND P4, PT, R8, 0x10, PT ;  /* 0x000000100800780c */ /* 0x000fc40003f82270 */
[C---:B------:R-:W-:Y:S01]  /*06a0*/  ISETP.EQ.AND P5, PT, R8.reuse, 0x14, PT ;  /* 0x000000140800780c */ /* 0x040fe20003fa2270 */
[----:B------:R-:W-:Y:S02]  /*06b0*/  VIADD R8, R8, 0x4 ;  /* 0x0000000408087836 */ /* 0x000fe40000000000 */
[----:B--2---:R-:W-:-:S03]  /*06c0*/  IMAD.WIDE.U32 R12, R12, R21, RZ ;  /* 0x000000150c0c7225 */ /* 0x004fc600078e00ff */
[----:B------:R-:W-:-:S04]  /*06d0*/  IADD3 R0, P6, PT, R12, R11, RZ ;  /* 0x0000000b0c007210 */ /* 0x000fc80007fde0ff */
[----:B------:R-:W-:Y:S01]  /*06e0*/  IADD3.X R11, PT, PT, R13, UR5, RZ, P6, !PT ;  /* 0x000000050d0b7c10 */ /* 0x000fe2000b7fe4ff */
[--C-:B------:R-:W-:Y:S01]  /*06f0*/  @P1 IMAD.MOV.U32 R9, RZ, RZ, R0.reuse ;  /* 0x000000ffff091224 */ /* 0x100fe200078e0000 */
[----:B------:R-:W-:Y:S01]  /*0700*/  @P0 MOV R6, R0 ;  /* 0x0000000000060202 */ /* 0x000fe20000000f00 */
[--C-:B------:R-:W-:Y:S02]  /*0710*/  @P2 IMAD.MOV.U32 R14, RZ, RZ, R0.reuse ;  /* 0x000000ffff0e2224 */ /* 0x100fe400078e0000 */
[--C-:B------:R-:W-:Y:S02]  /*0720*/  @P3 IMAD.MOV.U32 R15, RZ, RZ, R0.reuse ;  /* 0x000000ffff0f3224 */ /* 0x100fe400078e0000 */
[--C-:B------:R-:W-:Y:S02]  /*0730*/  @P4 IMAD.MOV.U32 R16, RZ, RZ, R0.reuse ;  /* 0x000000ffff104224 */ /* 0x100fe400078e0000 */
[----:B------:R-:W-:Y:S01]  /*0740*/  @P5 IMAD.MOV.U32 R17, RZ, RZ, R0 ;  /* 0x000000ffff115224 */ /* 0x000fe200078e0000 */
[----:B------:R-:W-:Y:S06]  /*0750*/  BRA.U UP0, `(.L_x_96) ;  /* 0xfffffffd00a07547 */ /* 0x000fec000b83ffff */
[----:B------:R-:W-:Y:S01]  /*0760*/  SHF.R.U32.HI R8, RZ, 0x17, R2 ;  /* 0x00000017ff087819 */ /* 0x000fe20000011602 */
[----:B------:R-:W-:Y:S03]  /*0770*/  BSSY.RECONVERGENT B2, `(.L_x_97) ;  /* 0x0000028000027945 */ /* 0x000fe60003800200 */
[C---:B------:R-:W-:Y:S02]  /*0780*/  LOP3.LUT R0, R8.reuse, 0xe0, RZ, 0xc0, !PT ;  /* 0x000000e008007812 */ /* 0x040fe400078ec0ff */
[----:B------:R-:W-:-:S03]  /*0790*/  LOP3.LUT P6, RZ, R8, 0x1f, RZ, 0xc0, !PT ;  /* 0x0000001f08ff7812 */ /* 0x000fc600078cc0ff */
[----:B------:R-:W-:-:S05]  /*07a0*/  VIADD R0, R0, 0xffffff80 ;  /* 0xffffff8000007836 */ /* 0x000fca0000000000 */
[----:B------:R-:W-:-:S04]  /*07b0*/  SHF.R.U32.HI R0, RZ, 0x5, R0 ;  /* 0x00000005ff007819 */ /* 0x000fc80000011600 */
[----:B------:R-:W-:-:S04]  /*07c0*/  LEA R18, -R0, RZ, 0x2 ;  /* 0x000000ff00127211 */ /* 0x000fc800078e11ff */
[C---:B------:R-:W-:Y:S02]  /*07d0*/  ISETP.EQ.AND P3, PT, R18.reuse, -0x18, PT ;  /* 0xffffffe81200780c */ /* 0x040fe40003f62270 */
[C---:B------:R-:W-:Y:S02]  /*07e0*/  ISETP.EQ.AND P4, PT, R18.reuse, -0x14, PT ;  /* 0xffffffec1200780c */ /* 0x040fe40003f82270 */
[C---:B------:R-:W-:Y:S02]  /*07f0*/  ISETP.EQ.AND P2, PT, R18.reuse, -0x10, PT ;  /* 0xfffffff01200780c */ /* 0x040fe40003f42270 */
[C---:B------:R-:W-:Y:S02]  /*0800*/  ISETP.EQ.AND P1, PT, R18.reuse, -0xc, PT ;  /* 0xfffffff41200780c */ /* 0x040fe40003f22270 */
[C---:B------:R-:W-:Y:S02]  /*0810*/  ISETP.EQ.AND P0, PT, R18.reuse, -0x8, PT ;  /* 0xfffffff81200780c */ /* 0x040fe40003f02270 */
[----:B------:R-:W-:-:S03]  /*0820*/  ISETP.EQ.AND P5, PT, R18, RZ, PT ;  /* 0x000000ff1200720c */ /* 0x000fc60003fa2270 */
[--C-:B------:R-:W-:Y:S01]  /*0830*/  @P3 IMAD.MOV.U32 R0, RZ, RZ, R6.reuse ;  /* 0x000000ffff003224 */ /* 0x100fe200078e0006 */
[C---:B------:R-:W-:Y:S01]  /*0840*/  ISETP.EQ.AND P3, PT, R18.reuse, -0x4, PT ;  /* 0xfffffffc1200780c */ /* 0x040fe20003f62270 */
[----:B------:R-:W-:Y:S02]  /*0850*/  @P4 IMAD.MOV.U32 R12, RZ, RZ, R6 ;  /* 0x000000ffff0c4224 */ /* 0x000fe400078e0006 */
[--C-:B------:R-:W-:Y:S01]  /*0860*/  @P4 IMAD.MOV.U32 R0, RZ, RZ, R9.reuse ;  /* 0x000000ffff004224 */ /* 0x100fe200078e0009 */
[----:B------:R-:W-:Y:S01]  /*0870*/  ISETP.EQ.AND P4, PT, R18, 0x4, PT ;  /* 0x000000041200780c */ /* 0x000fe20003f82270 */
[----:B------:R-:W-:Y:S02]  /*0880*/  @P2 IMAD.MOV.U32 R12, RZ, RZ, R9 ;  /* 0x000000ffff0c2224 */ /* 0x000fe400078e0009 */
[--C-:B------:R-:W-:Y:S02]  /*0890*/  @P2 IMAD.MOV.U32 R0, RZ, RZ, R14.reuse ;  /* 0x000000ffff002224 */ /* 0x100fe400078e000e */
[----:B------:R-:W-:Y:S01]  /*08a0*/  @P1 IMAD.MOV.U32 R12, RZ, RZ, R14 ;  /* 0x000000ffff0c1224 */ /* 0x000fe200078e000e */
[----:B------:R-:W-:Y:S01]  /*08b0*/  @P0 MOV R12, R15 ;  /* 0x0000000f000c0202 */ /* 0x000fe20000000f00 */
[----:B------:R-:W-:-:S02]  /*08c0*/  @P1 IMAD.MOV.U32 R0, RZ, RZ, R15 ;  /* 0x000000ffff001224 */ /* 0x000fc400078e000f */
[--C-:B------:R-:W-:Y:S02]  /*08d0*/  @P0 IMAD.MOV.U32 R0, RZ, RZ, R16.reuse ;  /* 0x000000ffff000224 */ /* 0x100fe400078e0010 */
[----:B------:R-:W-:Y:S02]  /*08e0*/  @P3 IMAD.MOV.U32 R12, RZ, RZ, R16 ;  /* 0x000000ffff0c3224 */ /* 0x000fe400078e0010 */
[--C-:B------:R-:W-:Y:S02]  /*08f0*/  @P3 IMAD.MOV.U32 R0, RZ, RZ, R17.reuse ;  /* 0x000000ffff003224 */ /* 0x100fe400078e0011 */
[----:B------:R-:W-:Y:S02]  /*0900*/  @P5 IMAD.MOV.U32 R12, RZ, RZ, R17 ;  /* 0x000000ffff0c5224 */ /* 0x000fe400078e0011 */
[--C-:B------:R-:W-:Y:S02]  /*0910*/  @P5 IMAD.MOV.U32 R0, RZ, RZ, R11.reuse ;  /* 0x000000ffff005224 */ /* 0x100fe400078e000b */
[----:B------:R-:W-:Y:S01]  /*0920*/  @P4 IMAD.MOV.U32 R12, RZ, RZ, R11 ;  /* 0x000000ffff0c4224 */ /* 0x000fe200078e000b */
[----:B------:R-:W-:Y:S06]  /*0930*/  @!P6 BRA `(.L_x_98) ;  /* 0x00000000002ce947 */ /* 0x000fec0003800000 */
[----:B------:R-:W-:Y:S01]  /*0940*/  @P2 IMAD.MOV.U32 R13, RZ, RZ, R6 ;  /* 0x000000ffff0d2224 */ /* 0x000fe200078e0006 */
[----:B------:R-:W-:Y:S01]  /*0950*/  @P1 MOV R13, R9 ;  /* 0x00000009000d1202 */ /* 0x000fe20000000f00 */
[----:B------:R-:W-:Y:S01]  /*0960*/  @P0 IMAD.MOV.U32 R13, RZ, RZ, R14 ;  /* 0x000000ffff0d0224 */ /* 0x000fe200078e000e */
[----:B------:R-:W-:Y:S01]  /*0970*/  ISETP.EQ.AND P0, PT, R18, 0x8, PT ;  /* 0x000000081200780c */ /* 0x000fe20003f02270 */
[----:B------:R-:W-:Y:S01]  /*0980*/  @P3 IMAD.MOV.U32 R13, RZ, RZ, R15 ;  /* 0x000000ffff0d3224 */ /* 0x000fe200078e000f */
[----:B------:R-:W-:Y:S01]  /*0990*/  LOP3.LUT R19, R8, 0x1f, RZ, 0xc0, !PT ;  /* 0x0000001f08137812 */ /* 0x000fe200078ec0ff */
[----:B------:R-:W-:Y:S02]  /*09a0*/  @P5 IMAD.MOV.U32 R13, RZ, RZ, R16 ;  /* 0x000000ffff0d5224 */ /* 0x000fe400078e0010 */
[----:B------:R-:W-:Y:S01]  /*09b0*/  @P4 IMAD.MOV.U32 R13, RZ, RZ, R17 ;  /* 0x000000ffff0d4224 */ /* 0x000fe200078e0011 */
[----:B------:R-:W-:-:S07]  /*09c0*/  SHF.L.W.U32.HI R0, R12, R19, R0 ;  /* 0x000000130c007219 */ /* 0x000fce0000010e00 */
[----:B------:R-:W-:-:S05]  /*09d0*/  @P0 IMAD.MOV.U32 R13, RZ, RZ, R11 ;  /* 0x000000ffff0d0224 */ /* 0x000fca00078e000b */
[----:B------:R-:W-:-:S07]  /*09e0*/  SHF.L.W.U32.HI R12, R13, R19, R12 ;  /* 0x000000130d0c7219 */ /* 0x000fce0000010e0c */
.L_x_98:
[----:B------:R-:W-:Y:S05]  /*09f0*/  BSYNC.RECONVERGENT B2 ;  /* 0x0000000000027941 */ /* 0x000fea0003800200 */
.L_x_97:
[C-C-:B------:R-:W-:Y:S01]  /*0a00*/  SHF.L.W.U32.HI R11, R12.reuse, 0x2, R0.reuse ;  /* 0x000000020c0b7819 */ /* 0x140fe20000010e00 */
[----:B------:R-:W-:Y:S01]  /*0a10*/  IMAD.SHL.U32 R12, R12, 0x4, RZ ;  /* 0x000000040c0c7824 */ /* 0x000fe200078e00ff */
[----:B------:R-:W-:Y:S01]  /*0a20*/  UMOV UR4, 0x54442d19 ;  /* 0x54442d1900047882 */ /* 0x000fe20000000000 */
[----:B------:R-:W-:Y:S01]  /*0a30*/  UMOV UR5, 0x3bf921fb ;  /* 0x3bf921fb00057882 */ /* 0x000fe20000000000 */
[----:B------:R-:W-:Y:S02]  /*0a40*/  SHF.R.S32.HI R8, RZ, 0x1f, R11 ;  /* 0x0000001fff087819 */ /* 0x000fe4000001140b */
[----:B------:R-:W-:Y:S02]  /*0a50*/  SHF.R.U32.HI R0, RZ, 0x1e, R0 ;  /* 0x0000001eff007819 */ /* 0x000fe40000011600 */
[C---:B------:R-:W-:Y:S02]  /*0a60*/  LOP3.LUT R12, R8.reuse, R12, RZ, 0x3c, !PT ;  /* 0x0000000c080c7212 */ /* 0x040fe400078e3cff */
[----:B------:R-:W-:-:S02]  /*0a70*/  LOP3.LUT R13, R8, R11, RZ, 0x3c, !PT ;  /* 0x0000000b080d7212 */ /* 0x000fc400078e3cff */
[----:B------:R-:W-:Y:S02]  /*0a80*/  ISETP.GE.AND P0, PT, R2, RZ, PT ;  /* 0x000000ff0200720c */ /* 0x000fe40003f06270 */
[C---:B------:R-:W-:Y:S02]  /*0a90*/  LOP3.LUT R8, R11.reuse, R2, RZ, 0x3c, !PT ;  /* 0x000000020b087212 */ /* 0x040fe400078e3cff */
[----:B------:R-:W0:Y:S01]  /*0aa0*/  I2F.F64.S64 R12, R12 ;  /* 0x0000000c000c7312 */ /* 0x000e220000301c00 */
[----:B------:R-:W-:Y:S02]  /*0ab0*/  LEA.HI R0, R11, R0, RZ, 0x1 ;  /* 0x000000000b007211 */ /* 0x000fe400078f08ff */
[----:B------:R-:W-:-:S03]  /*0ac0*/  ISETP.GE.AND P1, PT, R8, RZ, PT ;  /* 0x000000ff0800720c */ /* 0x000fc60003f26270 */
[----:B------:R-:W-:-:S05]  /*0ad0*/  IMAD.MOV R8, RZ, RZ, -R0 ;  /* 0x000000ffff087224 */ /* 0x000fca00078e0a00 */
[----:B------:R-:W-:Y:S01]  /*0ae0*/  @!P0 MOV R0, R8 ;  /* 0x0000000800008202 */ /* 0x000fe20000000f00 */
[----:B0-----:R-:W-:-:S10]  /*0af0*/  DMUL R18, R12, UR4 ;  /* 0x000000040c127c28 */ /* 0x001fd40008000000 */
[----:B------:R-:W0:Y:S02]  /*0b00*/  F2F.F32.F64 R18, R18 ;  /* 0x0000001200127310 */ /* 0x000e240000301000 */
[----:B0-----:R-:W-:-:S07]  /*0b10*/  FSEL R11, -R18, R18, !P1 ;  /* 0x00000012120b7208 */ /* 0x001fce0004800100 */
.L_x_95:
[----:B------:R-:W-:Y:S05]  /*0b20*/  BSYNC.RECONVERGENT B1 ;  /* 0x0000000000017941 */ /* 0x000fea0003800200 */
.L_x_94:
[C---:B------:R-:W-:Y:S01]  /*0b30*/  LOP3.LUT R18, R0.reuse, 0x1, RZ, 0xc0, !PT ;  /* 0x0000000100127812 */ /* 0x040fe200078ec0ff */
[----:B------:R-:W-:Y:S02]  /*0b40*/  IMAD.MOV.U32 R8, RZ, RZ, 0x37cbac00 ;  /* 0x37cbac00ff087424 */ /* 0x000fe400078e00ff */
[----:B------:R-:W-:Y:S01]  /*0b50*/  FMUL R13, R11, R11 ;  /* 0x0000000b0b0d7220 */ /* 0x000fe20000400000 */
[----:B------:R-:W-:Y:S01]  /*0b60*/  VIADD R0, R0, 0x1 ;  /* 0x0000000100007836 */ /* 0x000fe20000000000 */
[----:B------:R-:W-:Y:S01]  /*0b70*/  ISETP.NE.U32.AND P0, PT, R18, 0x1, PT ;  /* 0x000000011200780c */ /* 0x000fe20003f05070 */
[----:B------:R-:W-:Y:S02]  /*0b80*/  IMAD.MOV.U32 R18, RZ, RZ, 0x3c0885e4 ;  /* 0x3c0885e4ff127424 */ /* 0x000fe400078e00ff */
[----:B------:R-:W-:Y:S01]  /*0b90*/  FFMA R12, R13, R8, -0.0013887860113754868507 ;  /* 0xbab607ed0d0c7423 */ /* 0x000fe20000000008 */
[----:B------:R-:W-:Y:S01]  /*0ba0*/  IMAD.MOV.U32 R19, RZ, RZ, 0x3e2aaaa8 ;  /* 0x3e2aaaa8ff137424 */ /* 0x000fe200078e00ff */
[----:B------:R-:W-:Y:S01]  /*0bb0*/  LOP3.LUT P1, RZ, R0, 0x2, RZ, 0xc0, !PT ;  /* 0x0000000200ff7812 */ /* 0x000fe2000782c0ff */
[----:B------:R-:W-:Y:S01]  /*0bc0*/  BSSY.RECONVERGENT B1, `(.L_x_99) ;  /* 0x000006b000017945 */ /* 0x000fe20003800200 */
[----:B------:R-:W-:-:S02]  /*0bd0*/  FSEL R18, R18, 0.041666727513074874878, !P0 ;  /* 0x3d2aaabb12127808 */ /* 0x000fc40004000000 */
[----:B------:R-:W-:Y:S02]  /*0be0*/  FSEL R12, R12, -0.00019574658654164522886, P0 ;  /* 0xb94d41530c0c7808 */ /* 0x000fe40000000000 */
[----:B------:R-:W-:Y:S02]  /*0bf0*/  FSEL R0, R11, 1, !P0 ;  /* 0x3f8000000b007808 */ /* 0x000fe40004000000 */
[----:B------:R-:W-:Y:S01]  /*0c00*/  FSEL R11, -R19, -0.4999999701976776123, !P0 ;  /* 0xbeffffff130b7808 */ /* 0x000fe20004000100 */
[C---:B------:R-:W-:Y:S01]  /*0c10*/  FFMA R12, R13.reuse, R12, R18 ;  /* 0x0000000c0d0c7223 */ /* 0x040fe20000000012 */
[----:B------:R-:W-:Y:S01]  /*0c20*/  FSETP.GE.AND P0, PT, |R10|, 105615, PT ;  /* 0x47ce47800a00780b */ /* 0x000fe20003f06200 */
[C---:B------:R-:W-:Y:S02]  /*0c30*/  FFMA R19, R13.reuse, R0, RZ ;  /* 0x000000000d137223 */ /* 0x040fe400000000ff */
[----:B------:R-:W-:-:S04]  /*0c40*/  FFMA R11, R13, R12, R11 ;  /* 0x0000000c0d0b7223 */ /* 0x000fc8000000000b */
[----:B------:R-:W-:-:S04]  /*0c50*/  FFMA R19, R19, R11, R0 ;  /* 0x0000000b13137223 */ /* 0x000fc80000000000 */
[----:B------:R-:W-:Y:S02]  /*0c60*/  @P1 FADD R19, RZ, -R19 ;  /* 0x80000013ff131221 */ /* 0x000fe40000000000 */
[----:B------:R-:W-:Y:S05]  /*0c70*/  @!P0 BRA `(.L_x_100) ;  /* 0x00000004007c8947 */ /* 0x000fea0003800000 */
[----:B------:R-:W-:-:S13]  /*0c80*/  FSETP.NEU.AND P0, PT, |R10|, +INF , PT ;  /* 0x7f8000000a00780b */ /* 0x000fda0003f0d200 */
[----:B------:R-:W-:Y:S01]  /*0c90*/  @!P0 FMUL R3, RZ, R10 ;  /* 0x0000000aff038220 */ /* 0x000fe20000400000 */
[----:B------:R-:W-:Y:S01]  /*0ca0*/  @!P0 IMAD.MOV.U32 R7, RZ, RZ, RZ ;  /* 0x000000ffff078224 */ /* 0x000fe200078e00ff */
[----:B------:R-:W-:Y:S06]  /*0cb0*/  @!P0 BRA `(.L_x_100) ;  /* 0x00000004006c8947 */ /* 0x000fec0003800000 */
[----:B------:R-:W-:Y:S02]  /*0cc0*/  IMAD.SHL.U32 R0, R2, 0x100, RZ ;  /* 0x0000010002007824 */ /* 0x000fe400078e00ff */
[----:B------:R-:W-:Y:S02]  /*0cd0*/  HFMA2 R18, -RZ, RZ, 0, 0 ;  /* 0x00000000ff127431 */ /* 0x000fe400000001ff */
[----:B------:R-:W-:Y:S01]  /*0ce0*/  IMAD.MOV.U32 R3, RZ, RZ, RZ ;  /* 0x000000ffff037224 */ /* 0x000fe200078e00ff */
[----:B------:R-:W0:Y:S01]  /*0cf0*/  LDCU.64 UR8, c[0x4][0x140] ;  /* 0x01002800ff0877ac */ /* 0x000e220008000a00 */
[----:B------:R-:W-:Y:S01]  /*0d00*/  LOP3.LUT R7, R0, 0x80000000, RZ, 0xfc, !PT ;  /* 0x8000000000077812 */ /* 0x000fe200078efcff */
[----:B------:R-:W-:Y:S01]  /*0d10*/  UMOV UR5, URZ ;  /* 0x000000ff00057c82 */ /* 0x000fe20008000000 */
[----:B------:R-:W-:-:S05]  /*0d20*/  UMOV UR4, URZ ;  /* 0x000000ff00047c82 */ /* 0x000fca0008000000 */
.L_x_101:
        /* <DEDUP_REMOVED lines=17> */
[--C-:B------:R-:W-:Y:S02]  /*0e40*/  @P0 IMAD.MOV.U32 R6, RZ, RZ, R0.reuse ;  /* 0x000000ffff060224 */ /* 0x100fe400078e0000 */
        /* <DEDUP_REMOVED lines=11> */
[----:B------:R-:W-:-:S05]  /*0f00*/  SHF.R.U32.HI R0, RZ, 0x5, R0 ;  /* 0x00000005ff007819 */ /* 0x000fca0000011600 */
[----:B------:R-:W-:-:S05]  /*0f10*/  IMAD.U32 R12, R0, -0x4, RZ ;  /* 0xfffffffc000c7824 */ /* 0x000fca00078e00ff */
[C---:B------:R-:W-:Y:S02]  /*0f20*/  ISETP.EQ.AND P3, PT, R12.reuse, -0x18, PT ;  /* 0xffffffe80c00780c */ /* 0x040fe40003f62270 */
[C---:B------:R-:W-:Y:S02]  /*0f30*/  ISETP.EQ.AND P4, PT, R12.reuse, -0x14, PT ;  /* 0xffffffec0c00780c */ /* 0x040fe40003f82270 */
[C---:B------:R-:W-:Y:S02]  /*0f40*/  ISETP.EQ.AND P2, PT, R12.reuse, -0x10, PT ;  /* 0xfffffff00c00780c */ /* 0x040fe40003f42270 */
[C---:B------:R-:W-:Y:S02]  /*0f50*/  ISETP.EQ.AND P1, PT, R12.reuse, -0xc, PT ;  /* 0xfffffff40c00780c */ /* 0x040fe40003f22270 */
[C---:B------:R-:W-:Y:S02]  /*0f60*/  ISETP.EQ.AND P0, PT, R12.reuse, -0x8, PT ;  /* 0xfffffff80c00780c */ /* 0x040fe40003f02270 */
[----:B------:R-:W-:-:S03]  /*0f70*/  ISETP.EQ.AND P5, PT, R12, 0x4, PT ;  /* 0x000000040c00780c */ /* 0x000fc60003fa2270 */
[--C-:B------:R-:W-:Y:S01]  /*0f80*/  @P3 IMAD.MOV.U32 R0, RZ, RZ, R6.reuse ;  /* 0x000000ffff003224 */ /* 0x100fe200078e0006 */
[C---:B------:R-:W-:Y:S01]  /*0f90*/  ISETP.EQ.AND P3, PT, R12.reuse, -0x4, PT ;  /* 0xfffffffc0c00780c */ /* 0x040fe20003f62270 */
[----:B------:R-:W-:Y:S02]  /*0fa0*/  @P4 IMAD.MOV.U32 R7, RZ, RZ, R6 ;  /* 0x000000ffff074224 */ /* 0x000fe400078e0006 */
[--C-:B------:R-:W-:Y:S01]  /*0fb0*/  @P4 IMAD.MOV.U32 R0, RZ, RZ, R9.reuse ;  /* 0x000000ffff004224 */ /* 0x100fe200078e0009 */
[----:B------:R-:W-:Y:S01]  /*0fc0*/  ISETP.EQ.AND P4, PT, R12, RZ, PT ;  /* 0x000000ff0c00720c */ /* 0x000fe20003f82270 */
[----:B------:R-:W-:Y:S01]  /*0fd0*/  @P2 IMAD.MOV.U32 R7, RZ, RZ, R9 ;  /* 0x000000ffff072224 */ /* 0x000fe200078e0009 */
[----:B------:R-:W-:Y:S01]  /*0fe0*/  @P2 MOV R0, R14 ;  /* 0x0000000e00002202 */ /* 0x000fe20000000f00 */
[----:B------:R-:W-:Y:S02]  /*0ff0*/  @P1 IMAD.MOV.U32 R7, RZ, RZ, R14 ;  /* 0x000000ffff071224 */ /* 0x000fe400078e000e */
[----:B------:R-:W-:-:S02]  /*1000*/  @P1 IMAD.MOV.U32 R0, RZ, RZ, R15 ;  /* 0x000000ffff001224 */ /* 0x000fc400078e000f */
[----:B------:R-:W-:Y:S02]  /*1010*/  @P0 IMAD.MOV.U32 R7, RZ, RZ, R15 ;  /* 0x000000ffff070224 */ /* 0x000fe400078e000f */
[--C-:B------:R-:W-:Y:S02]  /*1020*/  @P0 IMAD.MOV.U32 R0, RZ, RZ, R16.reuse ;  /* 0x000000ffff000224 */ /* 0x100fe400078e0010 */
[----:B------:R-:W-:Y:S02]  /*1030*/  @P3 IMAD.MOV.U32 R7, RZ, RZ, R16 ;  /* 0x000000ffff073224 */ /* 0x000fe400078e0010 */
[--C-:B------:R-:W-:Y:S01]  /*1040*/  @P3 IMAD.MOV.U32 R0, RZ, RZ, R17.reuse ;  /* 0x000000ffff003224 */ /* 0x100fe200078e0011 */
[----:B------:R-:W-:Y:S01]  /*1050*/  @P4 MOV R0, R3 ;  /* 0x0000000300004202 */ /* 0x000fe20000000f00 */
[----:B------:R-:W-:Y:S02]  /*1060*/  @P4 IMAD.MOV.U32 R7, RZ, RZ, R17 ;  /* 0x000000ffff074224 */ /* 0x000fe400078e0011 */
[----:B------:R-:W-:Y:S01]  /*1070*/  @P5 IMAD.MOV.U32 R7, RZ, RZ, R3 ;  /* 0x000000ffff075224 */ /* 0x000fe200078e0003 */
[----:B------:R-:W-:Y:S06]  /*1080*/  @!P6 BRA `(.L_x_103) ;  /* 0x00000000002ce947 */ /* 0x000fec0003800000 */
[----:B------:R-:W-:Y:S01]  /*1090*/  @P2 IMAD.MOV.U32 R10, RZ, RZ, R6 ;  /* 0x000000ffff0a2224 */ /* 0x000fe200078e0006 */
[----:B------:R-:W-:Y:S01]  /*10a0*/  LOP3.LUT R11, R11, 0x1f, RZ, 0xc0, !PT ;  /* 0x0000001f0b0b7812 */ /* 0x000fe200078ec0ff */
[----:B------:R-:W-:Y:S02]  /*10b0*/  @P1 IMAD.MOV.U32 R10, RZ, RZ, R9 ;  /* 0x000000ffff0a1224 */ /* 0x000fe400078e0009 */
[----:B------:R-:W-:Y:S01]  /*10c0*/  @P0 IMAD.MOV.U32 R10, RZ, RZ, R14 ;  /* 0x000000ffff0a0224 */ /* 0x000fe200078e000e */
[----:B------:R-:W-:Y:S01]  /*10d0*/  ISETP.EQ.AND P0, PT, R12, 0x8, PT ;  /* 0x000000080c00780c */ /* 0x000fe20003f02270 */
[----:B------:R-:W-:Y:S01]  /*10e0*/  @P3 IMAD.MOV.U32 R10, RZ, RZ, R15 ;  /* 0x000000ffff0a3224 */ /* 0x000fe200078e000f */
[----:B------:R-:W-:Y:S01]  /*10f0*/  SHF.L.W.U32.HI R0, R7, R11, R0 ;  /* 0x0000000b07007219 */ /* 0x000fe20000010e00 */
[----:B------:R-:W-:Y:S02]  /*1100*/  @P4 IMAD.MOV.U32 R10, RZ, RZ, R16 ;  /* 0x000000ffff0a4224 */ /* 0x000fe400078e0010 */
[----:B------:R-:W-:-:S08]  /*1110*/  @P5 IMAD.MOV.U32 R10, RZ, RZ, R17 ;  /* 0x000000ffff0a5224 */ /* 0x000fd000078e0011 */
[----:B------:R-:W-:-:S04]  /*1120*/  @P0 MOV R10, R3 ;  /* 0x00000003000a0202 */ /* 0x000fc80000000f00 */
[----:B------:R-:W-:-:S07]  /*1130*/  SHF.L.W.U32.HI R7, R10, R11, R7 ;  /* 0x0000000b0a077219 */ /* 0x000fce0000010e07 */
.L_x_103:
[----:B------:R-:W-:Y:S05]  /*1140*/  BSYNC.RECONVERGENT B2 ;  /* 0x0000000000027941 */ /* 0x000fea0003800200 */
.L_x_102:
[C---:B------:R-:W-:Y:S01]  /*1150*/  SHF.L.W.U32.HI R3, R7.reuse, 0x2, R0 ;  /* 0x0000000207037819 */ /* 0x040fe20000010e00 */
[----:B------:R-:W-:Y:S01]  /*1160*/  IMAD.SHL.U32 R7, R7, 0x4, RZ ;  /* 0x0000000407077824 */ /* 0x000fe200078e00ff */
[----:B------:R-:W-:Y:S01]  /*1170*/  UMOV UR4, 0x54442d19 ;  /* 0x54442d1900047882 */ /* 0x000fe20000000000 */
[----:B------:R-:W-:Y:S01]  /*1180*/  UMOV UR5, 0x3bf921fb ;  /* 0x3bf921fb00057882 */ /* 0x000fe20000000000 */
[----:B------:R-:W-:Y:S02]  /*1190*/  SHF.R.S32.HI R12, RZ, 0x1f, R3 ;  /* 0x0000001fff0c7819 */ /* 0x000fe40000011403 */
[----:B------:R-:W-:Y:S02]  /*11a0*/  ISETP.GE.AND P1, PT, R2, RZ, PT ;  /* 0x000000ff0200720c */ /* 0x000fe40003f26270 */
[C---:B------:R-:W-:Y:S02]  /*11b0*/  LOP3.LUT R10, R12.reuse, R7, RZ, 0x3c, !PT ;  /* 0x000000070c0a7212 */ /* 0x040fe400078e3cff */
[----:B------:R-:W-:-:S02]  /*11c0*/  LOP3.LUT R11, R12, R3, RZ, 0x3c, !PT ;  /* 0x000000030c0b7212 */ /* 0x000fc400078e3cff */
[----:B------:R-:W-:Y:S02]  /*11d0*/  SHF.R.U32.HI R0, RZ, 0x1e, R0 ;  /* 0x0000001eff007819 */ /* 0x000fe40000011600 */
[C---:B------:R-:W-:Y:S02]  /*11e0*/  LOP3.LUT R2, R3.reuse, R2, RZ, 0x3c, !PT ;  /* 0x0000000203027212 */ /* 0x040fe400078e3cff */
[----:B------:R-:W0:Y:S01]  /*11f0*/  I2F.F64.S64 R10, R10 ;  /* 0x0000000a000a7312 */ /* 0x000e220000301c00 */
[----:B------:R-:W-:Y:S02]  /*1200*/  LEA.HI R7, R3, R0, RZ, 0x1 ;  /* 0x0000000003077211 */ /* 0x000fe400078f08ff */
[----:B------:R-:W-:-:S03]  /*1210*/  ISETP.GE.AND P0, PT, R2, RZ, PT ;  /* 0x000000ff0200720c */ /* 0x000fc60003f06270 */
[----:B------:R-:W-:-:S04]  /*1220*/  IMAD.MOV R0, RZ, RZ, -R7 ;  /* 0x000000ffff007224 */ /* 0x000fc800078e0a07 */
[----:B------:R-:W-:Y:S01]  /*1230*/  @!P1 IMAD.MOV.U32 R7, RZ, RZ, R0 ;  /* 0x000000ffff079224 */ /* 0x000fe200078e0000 */
[----:B0-----:R-:W-:-:S10]  /*1240*/  DMUL R12, R10, UR4 ;  /* 0x000000040a0c7c28 */ /* 0x001fd40008000000 */
[----:B------:R-:W0:Y:S02]  /*1250*/  F2F.F32.F64 R12, R12 ;  /* 0x0000000c000c7310 */ /* 0x000e240000301000 */
[----:B0-----:R-:W-:-:S07]  /*1260*/  FSEL R3, -R12, R12, !P0 ;  /* 0x0000000c0c037208 */ /* 0x001fce0004000100 */
.L_x_100:
[----:B------:R-:W-:Y:S05]  /*1270*/  BSYNC.RECONVERGENT B1 ;  /* 0x0000000000017941 */ /* 0x000fea0003800200 */
.L_x_99:
[----:B------:R-:W-:Y:S01]  /*1280*/  FMUL R11, R3, R3 ;  /* 0x00000003030b7220 */ /* 0x000fe20000400000 */
[C---:B------:R-:W-:Y:S01]  /*1290*/  LOP3.LUT R0, R7.reuse, 0x1, RZ, 0xc0, !PT ;  /* 0x0000000107007812 */ /* 0x040fe200078ec0ff */
[----:B------:R-:W-:Y:S01]  /*12a0*/  IMAD.MOV.U32 R2, RZ, RZ, 0x3d2aaabb ;  /* 0x3d2aaabbff027424 */ /* 0x000fe200078e00ff */
[----:B------:R-:W-:Y:S01]  /*12b0*/  LOP3.LUT P1, RZ, R7, 0x2, RZ, 0xc0, !PT ;  /* 0x0000000207ff7812 */ /* 0x000fe2000782c0ff */
[----:B------:R-:W-:Y:S01]  /*12c0*/  FFMA R8, R11, R8, -0.0013887860113754868507 ;  /* 0xbab607ed0b087423 */ /* 0x000fe20000000008 */
[----:B------:R-:W-:Y:S01]  /*12d0*/  ISETP.NE.U32.AND P0, PT, R0, 0x1, PT ;  /* 0x000000010000780c */ /* 0x000fe20003f05070 */
[----:B------:R-:W-:-:S03]  /*12e0*/  IMAD.MOV.U32 R10, RZ, RZ, 0x3effffff ;  /* 0x3effffffff0a7424 */ /* 0x000fc600078e00ff */
[----:B------:R-:W-:Y:S02]  /*12f0*/  FSEL R8, R8, -0.00019574658654164522886, !P0 ;  /* 0xb94d415308087808 */ /* 0x000fe40004000000 */
[----:B------:R-:W-:Y:S02]  /*1300*/  FSEL R2, R2, 0.0083327032625675201416, !P0 ;  /* 0x3c0885e402027808 */ /* 0x000fe40004000000 */
[----:B------:R-:W-:Y:S02]  /*1310*/  FSEL R0, R3, 1, P0 ;  /* 0x3f80000003007808 */ /* 0x000fe40000000000 */
[----:B------:R-:W-:Y:S01]  /*1320*/  FSEL R7, -R10, -0.16666662693023681641, !P0 ;  /* 0xbe2aaaa80a077808 */ /* 0x000fe20004000100 */
[C---:B------:R-:W-:Y:S02]  /*1330*/  FFMA R2, R11.reuse, R8, R2 ;  /* 0x000000080b027223 */ /* 0x040fe40000000002 */
[C---:B------:R-:W-:Y:S02]  /*1340*/  FFMA R3, R11.reuse, R0, RZ ;  /* 0x000000000b037223 */ /* 0x040fe400000000ff */
[----:B------:R-:W-:-:S04]  /*1350*/  FFMA R2, R11, R2, R7 ;  /* 0x000000020b027223 */ /* 0x000fc80000000007 */
[----:B------:R-:W-:-:S04]  /*1360*/  FFMA R10, R3, R2, R0 ;  /* 0x00000002030a7223 */ /* 0x000fc80000000000 */
[----:B------:R-:W-:Y:S01]  /*1370*/  @P1 FADD R10, RZ, -R10 ;  /* 0x8000000aff0a1221 */ /* 0x000fe20000000000 */
[----:B------:R-:W-:Y:S06]  /*1380*/  BRA `(.L_x_92) ;  /* 0x0000002000547947 */ /* 0x000fec0003800000 */
.L_x_93:
[----:B------:R-:W-:-:S13]  /*1390*/  ISETP.GE.U32.AND P0, PT, R0, 0x7f800000, PT ;  /* 0x7f8000000000780c */ /* 0x000fda0003f06070 */
[----:B------:R-:W-:Y:S05]  /*13a0*/  @!P0 BRA `(.L_x_104) ;  /* 0x0000000000208947 */ /* 0x000fea0003800000 */
[----:B------:R-:W-:-:S13]  /*13b0*/  ISETP.NE.AND P1, PT, R6, 0x7f800000, PT ;  /* 0x7f8000000600780c */ /* 0x000fda0003f25270 */
[----:B------:R-:W-:Y:S01]  /*13c0*/  @P1 FADD R10, R10, -R10 ;  /* 0x8000000a0a0a1221 */ /* 0x000fe20000000000 */
[----:B------:R-:W-:-:S03]  /*13d0*/  @!P1 ISETP.GT.AND P0, PT, R3, -0x1, PT ;  /* 0xffffffff0300980c */ /* 0x000fc60003f04270 */
[--C-:B------:R-:W-:Y:S01]  /*13e0*/  @!P1 FADD R0, R10, -R10.reuse ;  /* 0x8000000a0a009221 */ /* 0x100fe20000000000 */
[----:B------:R-:W-:Y:S01]  /*13f0*/  @P1 IMAD.MOV.U32 R19, RZ, RZ, R10 ;  /* 0x000000ffff131224 */ /* 0x000fe200078e000a */
[----:B------:R-:W-:-:S03]  /*1400*/  @!P1 FSEL R19, R3, RZ, P0 ;  /* 0x000000ff03139208 */ /* 0x000fc60000000000 */
[----:B------:R-:W-:Y:S01]  /*1410*/  @!P1 FSEL R10, R0, RZ, P0 ;  /* 0x000000ff000a9208 */ /* 0x000fe20000000000 */
[----:B------:R-:W-:Y:S06]  /*1420*/  BRA `(.L_x_92) ;  /* 0x00000020002c7947 */ /* 0x000fec0003800000 */
.L_x_104:
[----:B------:R-:W-:-:S05]  /*1430*/  VIADD R0, R3, 0xbd4e8de8 ;  /* 0xbd4e8de803007836 */ /* 0x000fca0000000000 */
[----:B------:R-:W-:-:S13]  /*1440*/  ISETP.GT.U32.AND P0, PT, R0, 0x8e8e5c, PT ;  /* 0x008e8e5c0000780c */ /* 0x000fda0003f04070 */
[----:B------:R-:W-:Y:S05]  /*1450*/  @P0 BRA `(.L_x_105) ;  /* 0x0000001000300947 */ /* 0x000fea0003800000 */
[----:B------:R-:W-:Y:S01]  /*1460*/  MOV R0, 0x3bbb989d ;  /* 0x3bbb989d00007802 */ /* 0x000fe20000000f00 */
[----:B------:R-:W-:Y:S01]  /*1470*/  FADD R3, R3, -162.88958740234375 ;  /* 0xc322e3bc03037421 */ /* 0x000fe20000000000 */
[----:B------:R-:W-:Y:S02]  /*1480*/  IMAD.MOV.U32 R7, RZ, RZ, 0x437c0000 ;  /* 0x437c0000ff077424 */ /* 0x000fe400078e00ff */
[C---:B------:R-:W-:Y:S01]  /*1490*/  FMUL R9, R10.reuse, 0.63661974668502807617 ;  /* 0x3f22f9830a097820 */ /* 0x040fe20000400000 */
[----:B------:R-:W-:Y:S01]  /*14a0*/  FSETP.GE.AND P0, PT, |R10|, 105615, PT ;  /* 0x47ce47800a00780b */ /* 0x000fe20003f06200 */
[----:B------:R-:W-:Y:S01]  /*14b0*/  FFMA.SAT R0, R3, R0, 0.5 ;  /* 0x3f00000003007423 */ /* 0x000fe20000002000 */
[----:B------:R-:W-:Y:S03]  /*14c0*/  BSSY.RECONVERGENT B1, `(.L_x_106) ;  /* 0x000007a000017945 */ /* 0x000fe60003800200 */
[----:B------:R-:W-:-:S04]  /*14d0*/  FFMA.RM R0, R0, R7, 12582913 ;  /* 0x4b40000100007423 */ /* 0x000fc80000004007 */
[C---:B------:R-:W-:Y:S01]  /*14e0*/  FADD R6, R0.reuse, -12583039 ;  /* 0xcb40007f00067421 */ /* 0x040fe20000000000 */
[----:B------:R-:W-:-:S03]  /*14f0*/  IMAD.SHL.U32 R0, R0, 0x800000, RZ ;  /* 0x0080000000007824 */ /* 0x000fc600078e00ff */
[----:B------:R-:W-:-:S04]  /*1500*/  FFMA R6, R3, 1.4426950216293334961, -R6 ;  /* 0x3fb8aa3b03067823 */ /* 0x000fc80000000806 */
[----:B------:R-:W-:-:S04]  /*1510*/  FFMA R6, R3, 1.925963033500011079e-08, R6 ;  /* 0x32a5706003067823 */ /* 0x000fc80000000006 */
[----:B------:R-:W0:Y:S02]  /*1520*/  MUFU.EX2 R3, R6 ;  /* 0x0000000600037308 */ /* 0x000e240000000800 */
[----:B0-----:R-:W-:-:S06]  /*1530*/  FMUL R3, R0, R3 ;  /* 0x0000000300037220 */ /* 0x001fcc0000400000 */
[----:B------:R-:W0:Y:S01]  /*1540*/  F2I.NTZ R0, R9 ;  /* 0x0000000900007305 */ /* 0x000e220000203100 */
[C---:B------:R-:W-:Y:S02]  /*1550*/  LEA.HI R7, R3.reuse, 0xffffffed, RZ, 0x9 ;  /* 0xffffffed03077811 */ /* 0x040fe400078f48ff */
[----:B------:R-:W-:Y:S02]  /*1560*/  LOP3.LUT R3, R3, 0x7fffff, RZ, 0xc0, !PT ;  /* 0x007fffff03037812 */ /* 0x000fe400078ec0ff */
[----:B------:R-:W-:Y:S02]  /*1570*/  LOP3.LUT R8, R7, 0xffff, RZ, 0xc0, !PT ;  /* 0x0000ffff07087812 */ /* 0x000fe400078ec0ff */
[----:B------:R-:W-:Y:S02]  /*1580*/  LOP3.LUT R3, R3, 0x7f000000, RZ, 0xfc, !PT ;  /* 0x7f00000003037812 */ /* 0x000fe400078efcff */
[----:B------:R-:W-:-:S04]  /*1590*/  LEA.HI R8, R8, R7, RZ, 0x11 ;  /* 0x0000000708087211 */ /* 0x000fc800078f88ff */
[----:B------:R-:W-:Y:S01]  /*15a0*/  PRMT R8, R8, 0x9910, RZ ;  /* 0x0000991008087816 */ /* 0x000fe200000000ff */
[----:B0-----:R-:W-:Y:S01]  /*15b0*/  IMAD.MOV.U32 R20, RZ, RZ, R0 ;  /* 0x000000ffff147224 */ /* 0x001fe200078e0000 */
[----:B------:R-:W-:Y:S02]  /*15c0*/  I2FP.F32.S32 R11, R0 ;  /* 0x00000000000b7245 */ /* 0x000fe40000201400 */
[----:B------:R-:W-:-:S03]  /*15d0*/  SHF.R.S32.HI R6, RZ, 0x1, R8 ;  /* 0x00000001ff067819 */ /* 0x000fc60000011408 */
[----:B------:R-:W-:Y:S01]  /*15e0*/  FFMA R12, R11, -1.5707962512969970703, R10 ;  /* 0xbfc90fda0b0c7823 */ /* 0x000fe2000000000a */
[----:B------:R-:W-:-:S03]  /*15f0*/  PRMT R6, R6, 0x9910, RZ ;  /* 0x0000991006067816 */ /* 0x000fc600000000ff */
[----:B------:R-:W-:Y:S02]  /*1600*/  FFMA R12, R11, -7.5497894158615963534e-08, R12 ;  /* 0xb3a221680b0c7823 */ /* 0x000fe4000000000c */
[----:B------:R-:W-:Y:S01]  /*1610*/  IMAD.IADD R8, R7, 0x1, -R6 ;  /* 0x0000000107087824 */ /* 0x000fe200078e0a06 */
[----:B------:R-:W-:Y:S01]  /*1620*/  LEA R7, R6, 0x3f800000, 0x17 ;  /* 0x3f80000006077811 */ /* 0x000fe200078eb8ff */
[----:B------:R-:W-:-:S03]  /*1630*/  FFMA R11, R11, -5.3903029534742383927e-15, R12 ;  /* 0xa7c234c50b0b7823 */ /* 0x000fc6000000000c */
[----:B------:R-:W-:Y:S01]  /*1640*/  LEA R8, R8, 0x3f800000, 0x17 ;  /* 0x3f80000008087811 */ /* 0x000fe200078eb8ff */
[----:B------:R-:W-:Y:S01]  /*1650*/  IMAD.MOV.U32 R12, RZ, RZ, R11 ;  /* 0x000000ffff0c7224 */ /* 0x000fe200078e000b */
[----:B------:R-:W-:Y:S06]  /*1660*/  @!P0 BRA `(.L_x_107) ;  /* 0x00000004007c8947 */ /* 0x000fec0003800000 */
        /* <DEDUP_REMOVED lines=11> */
.L_x_108:
        /* <DEDUP_REMOVED lines=40> */
[----:B------:R-:W-:Y:S01]  /*19a0*/  @P4 IMAD.MOV.U32 R0, RZ, RZ, R9 ;  /* 0x000000ffff004224 */ /* 0x000fe200078e0009 */
[----:B------:R-:W-:Y:S01]  /*19b0*/  ISETP.EQ.AND P4, PT, R19, RZ, PT ;  /* 0x000000ff1300720c */ /* 0x000fe20003f82270 */
[--C-:B------:R-:W-:Y:S01]  /*19c0*/  @P2 IMAD.MOV.U32 R0, RZ, RZ, R14.reuse ;  /* 0x000000ffff002224 */ /* 0x100fe200078e000e */
[----:B------:R-:W-:Y:S01]  /*19d0*/  @P2 MOV R12, R9 ;  /* 0x00000009000c2202 */ /* 0x000fe20000000f00 */
[----:B------:R-:W-:Y:S02]  /*19e0*/  @P1 IMAD.MOV.U32 R12, RZ, RZ, R14 ;  /* 0x000000ffff0c1224 */ /* 0x000fe400078e000e */
[----:B------:R-:W-:-:S02]  /*19f0*/  @P1 IMAD.MOV.U32 R0, RZ, RZ, R15 ;  /* 0x000000ffff001224 */ /* 0x000fc400078e000f */
[----:B------:R-:W-:Y:S02]  /*1a00*/  @P0 IMAD.MOV.U32 R12, RZ, RZ, R15 ;  /* 0x000000ffff0c0224 */ /* 0x000fe400078e000f */
[--C-:B------:R-:W-:Y:S02]  /*1a10*/  @P0 IMAD.MOV.U32 R0, RZ, RZ, R16.reuse ;  /* 0x000000ffff000224 */ /* 0x100fe400078e0010 */
[----:B------:R-:W-:Y:S02]  /*1a20*/  @P3 IMAD.MOV.U32 R12, RZ, RZ, R16 ;  /* 0x000000ffff0c3224 */ /* 0x000fe400078e0010 */
[----:B------:R-:W-:Y:S01]  /*1a30*/  @P3 IMAD.MOV.U32 R0, RZ, RZ, R17 ;  /* 0x000000ffff003224 */ /* 0x000fe200078e0011 */
[----:B------:R-:W-:Y:S01]  /*1a40*/  @P4 MOV R12, R17 ;  /* 0x00000011000c4202 */ /* 0x000fe20000000f00 */
[--C-:B------:R-:W-:Y:S02]  /*1a50*/  @P4 IMAD.MOV.U32 R0, RZ, RZ, R21.reuse ;  /* 0x000000ffff004224 */ /* 0x100fe400078e0015 */
[----:B------:R-:W-:Y:S01]  /*1a60*/  @P5 IMAD.MOV.U32 R12, RZ, RZ, R21 ;  /* 0x000000ffff0c5224 */ /* 0x000fe200078e0015 */
[----:B------:R-:W-:Y:S06]  /*1a70*/  @!P6 BRA `(.L_x_110) ;  /* 0x00000000002ce947 */ /* 0x000fec0003800000 */
[----:B------:R-:W-:Y:S02]  /*1a80*/  @P2 IMAD.MOV.U32 R13, RZ, RZ, R6 ;  /* 0x000000ffff0d2224 */ /* 0x000fe400078e0006 */
[----:B------:R-:W-:Y:S02]  /*1a90*/  @P1 IMAD.MOV.U32 R13, RZ, RZ, R9 ;  /* 0x000000ffff0d1224 */ /* 0x000fe400078e0009 */
[----:B------:R-:W-:Y:S01]  /*1aa0*/  @P0 IMAD.MOV.U32 R13, RZ, RZ, R14 ;  /* 0x000000ffff0d0224 */ /* 0x000fe200078e000e */
[----:B------:R-:W-:Y:S01]  /*1ab0*/  ISETP.EQ.AND P0, PT, R19, 0x8, PT ;  /* 0x000000081300780c */ /* 0x000fe20003f02270 */
[----:B------:R-:W-:Y:S01]  /*1ac0*/  @P3 IMAD.MOV.U32 R13, RZ, RZ, R15 ;  /* 0x000000ffff0d3224 */ /* 0x000fe200078e000f */
[----:B------:R-:W-:Y:S01]  /*1ad0*/  LOP3.LUT R19, R18, 0x1f, RZ, 0xc0, !PT ;  /* 0x0000001f12137812 */ /* 0x000fe200078ec0ff */
[----:B------:R-:W-:Y:S01]  /*1ae0*/  @P4 IMAD.MOV.U32 R13, RZ, RZ, R16 ;  /* 0x000000ffff0d4224 */ /* 0x000fe200078e0010 */
[----:B------:R-:W-:Y:S02]  /*1af0*/  @P5 MOV R13, R17 ;  /* 0x00000011000d5202 */ /* 0x000fe40000000f00 */
[----:B------:R-:W-:-:S07]  /*1b00*/  SHF.L.W.U32.HI R0, R12, R19, R0 ;  /* 0x000000130c007219 */ /* 0x000fce0000010e00 */
[----:B------:R-:W-:-:S05]  /*1b10*/  @P0 IMAD.MOV.U32 R13, RZ, RZ, R21 ;  /* 0x000000ffff0d0224 */ /* 0x000fca00078e0015 */
[----:B------:R-:W-:-:S07]  /*1b20*/  SHF.L.W.U32.HI R12, R13, R19, R12 ;  /* 0x000000130d0c7219 */ /* 0x000fce0000010e0c */
.L_x_110:
[----:B------:R-:W-:Y:S05]  /*1b30*/  BSYNC.RECONVERGENT B2 ;  /* 0x0000000000027941 */ /* 0x000fea0003800200 */
.L_x_109:
        /* <DEDUP_REMOVED lines=18> */
.L_x_107:
[----:B------:R-:W-:Y:S05]  /*1c60*/  BSYNC.RECONVERGENT B1 ;  /* 0x0000000000017941 */ /* 0x000fea0003800200 */
.L_x_106:
[----:B------:R-:W-:Y:S02]  /*1c70*/  IMAD.MOV.U32 R18, RZ, RZ, 0x37cbac00 ;  /* 0x37cbac00ff127424 */ /* 0x000fe400078e00ff */
[----:B------:R-:W-:Y:S01]  /*1c80*/  FMUL R13, R12, R12 ;  /* 0x0000000c0c0d7220 */ /* 0x000fe20000400000 */
[C---:B------:R-:W-:Y:S01]  /*1c90*/  LOP3.LUT R21, R0.reuse, 0x1, RZ, 0xc0, !PT ;  /* 0x0000000100157812 */ /* 0x040fe200078ec0ff */
[----:B------:R-:W-:Y:S01]  /*1ca0*/  IMAD.MOV.U32 R24, RZ, RZ, 0x3c0885e4 ;  /* 0x3c0885e4ff187424 */ /* 0x000fe200078e00ff */
[----:B------:R-:W-:Y:S01]  /*1cb0*/  BSSY.RECONVERGENT B1, `(.L_x_111) ;  /* 0x0000071000017945 */ /* 0x000fe20003800200 */
[----:B------:R-:W-:Y:S01]  /*1cc0*/  FFMA R19, R13, R18, -0.0013887860113754868507 ;  /* 0xbab607ed0d137423 */ /* 0x000fe20000000012 */
[----:B------:R-:W-:Y:S01]  /*1cd0*/  ISETP.NE.U32.AND P0, PT, R21, 0x1, PT ;  /* 0x000000011500780c */ /* 0x000fe20003f05070 */
[----:B------:R-:W-:Y:S01]  /*1ce0*/  VIADD R0, R0, 0x1 ;  /* 0x0000000100007836 */ /* 0x000fe20000000000 */
[----:B------:R-:W-:Y:S02]  /*1cf0*/  MOV R21, 0x3e2aaaa8 ;  /* 0x3e2aaaa800157802 */ /* 0x000fe40000000f00 */
[----:B------:R-:W-:-:S02]  /*1d00*/  FSEL R22, R19, -0.00019574658654164522886, P0 ;  /* 0xb94d415313167808 */ /* 0x000fc40000000000 */
[----:B------:R-:W-:Y:S02]  /*1d10*/  FSEL R24, R24, 0.041666727513074874878, !P0 ;  /* 0x3d2aaabb18187808 */ /* 0x000fe40004000000 */
[----:B------:R-:W-:Y:S02]  /*1d20*/  LOP3.LUT P1, RZ, R0, 0x2, RZ, 0xc0, !PT ;  /* 0x0000000200ff7812 */ /* 0x000fe4000782c0ff */
[----:B------:R-:W-:Y:S01]  /*1d30*/  FSEL R0, R12, 1, !P0 ;  /* 0x3f8000000c007808 */ /* 0x000fe20004000000 */
[----:B------:R-:W-:Y:S01]  /*1d40*/  FFMA R22, R13, R22, R24 ;  /* 0x000000160d167223 */ /* 0x000fe20000000018 */
[----:B------:R-:W-:Y:S02]  /*1d50*/  FSEL R21, -R21, -0.4999999701976776123, !P0 ;  /* 0xbeffffff15157808 */ /* 0x000fe40004000100 */
[----:B------:R-:W-:Y:S01]  /*1d60*/  FSETP.GE.AND P0, PT, |R10|, 105615, PT ;  /* 0x47ce47800a00780b */ /* 0x000fe20003f06200 */
[C---:B------:R-:W-:Y:S02]  /*1d70*/  FFMA R19, R13.reuse, R0, RZ ;  /* 0x000000000d137223 */ /* 0x040fe400000000ff */
[----:B------:R-:W-:-:S04]  /*1d80*/  FFMA R21, R13, R22, R21 ;  /* 0x000000160d157223 */ /* 0x000fc80000000015 */
[----:B------:R-:W-:-:S04]  /*1d90*/  FFMA R0, R19, R21, R0 ;  /* 0x0000001513007223 */ /* 0x000fc80000000000 */
[----:B------:R-:W-:-:S04]  /*1da0*/  @P1 FADD R0, RZ, -R0 ;  /* 0x80000000ff001221 */ /* 0x000fc80000000000 */
[----:B------:R-:W-:-:S04]  /*1db0*/  FMUL R0, R3, R0 ;  /* 0x0000000003007220 */ /* 0x000fc80000400000 */
[----:B------:R-:W-:Y:S01]  /*1dc0*/  FMUL R19, R7, R0 ;  /* 0x0000000007137220 */ /* 0x000fe20000400000 */
[----:B------:R-:W-:Y:S06]  /*1dd0*/  @!P0 BRA `(.L_x_112) ;  /* 0x0000000400788947 */ /* 0x000fec0003800000 */
[----:B------:R-:W-:-:S13]  /*1de0*/  FSETP.NEU.AND P0, PT, |R10|, +INF , PT ;  /* 0x7f8000000a00780b */ /* 0x000fda0003f0d200 */
[----:B------:R-:W-:Y:S01]  /*1df0*/  @!P0 FMUL R11, RZ, R10 ;  /* 0x0000000aff0b8220 */ /* 0x000fe20000400000 */
[----:B------:R-:W-:Y:S01]  /*1e00*/  @!P0 IMAD.MOV.U32 R20, RZ, RZ, RZ ;  /* 0x000000ffff148224 */ /* 0x000fe200078e00ff */
[----:B------:R-:W-:Y:S06]  /*1e10*/  @!P0 BRA `(.L_x_112) ;  /* 0x0000000400688947 */ /* 0x000fec0003800000 */
[----:B------:R-:W-:Y:S01]  /*1e20*/  IMAD.SHL.U32 R0, R2, 0x100, RZ ;  /* 0x0000010002007824 */ /* 0x000fe200078e00ff */
[----:B------:R-:W-:Y:S01]  /*1e30*/  CS2R R20, SRZ ;  /* 0x0000000000147805 */ /* 0x000fe2000001ff00 */
[----:B------:R-:W0:Y:S03]  /*1e40*/  LDCU.64 UR8, c[0x4][0x140] ;  /* 0x01002800ff0877ac */ /* 0x000e260008000a00 */
[----:B------:R-:W-:Y:S01]  /*1e50*/  LOP3.LUT R23, R0, 0x80000000, RZ, 0xfc, !PT ;  /* 0x8000000000177812 */ /* 0x000fe200078efcff */
[----:B------:R-:W-:Y:S01]  /*1e60*/  UMOV UR5, URZ ;  /* 0x000000ff00057c82 */ /* 0x000fe20008000000 */
[----:B------:R-:W-:-:S05]  /*1e70*/  UMOV UR4, URZ ;  /* 0x000000ff00047c82 */ /* 0x000fca0008000000 */
.L_x_113:
        /* <DEDUP_REMOVED lines=39> */
[----:B------:R-:W-:Y:S01]  /*20f0*/  @P4 IMAD.MOV.U32 R10, RZ, RZ, R6 ;  /* 0x000000ffff0a4224 */ /* 0x000fe200078e0006 */
[----:B------:R-:W-:Y:S01]  /*2100*/  @P4 MOV R0, R9 ;  /* 0x0000000900004202 */ /* 0x000fe20000000f00 */
[----:B------:R-:W-:Y:S01]  /*2110*/  @P2 IMAD.MOV.U32 R10, RZ, RZ, R9 ;  /* 0x000000ffff0a2224 */ /* 0x000fe200078e0009 */
[----:B------:R-:W-:Y:S01]  /*2120*/  ISETP.EQ.AND P4, PT, R13, RZ, PT ;  /* 0x000000ff0d00720c */ /* 0x000fe20003f82270 */
[--C-:B------:R-:W-:Y:S02]  /*2130*/  @P2 IMAD.MOV.U32 R0, RZ, RZ, R14.reuse ;  /* 0x000000ffff002224 */ /* 0x100fe400078e000e */
[----:B------:R-:W-:Y:S02]  /*2140*/  @P1 IMAD.MOV.U32 R10, RZ, RZ, R14 ;  /* 0x000000ffff0a1224 */ /* 0x000fe400078e000e */
[----:B------:R-:W-:-:S02]  /*2150*/  @P1 IMAD.MOV.U32 R0, RZ, RZ, R15 ;  /* 0x000000ffff001224 */ /* 0x000fc400078e000f */
[----:B------:R-:W-:Y:S02]  /*2160*/  @P0 IMAD.MOV.U32 R10, RZ, RZ, R15 ;  /* 0x000000ffff0a0224 */ /* 0x000fe400078e000f */
[--C-:B------:R-:W-:Y:S01]  /*2170*/  @P0 IMAD.MOV.U32 R0, RZ, RZ, R16.reuse ;  /* 0x000000ffff000224 */ /* 0x100fe200078e0010 */
[----:B------:R-:W-:Y:S01]  /*2180*/  @P3 MOV R0, R17 ;  /* 0x0000001100003202 */ /* 0x000fe20000000f00 */
[----:B------:R-:W-:Y:S02]  /*2190*/  @P3 IMAD.MOV.U32 R10, RZ, RZ, R16 ;  /* 0x000000ffff0a3224 */ /* 0x000fe400078e0010 */
[----:B------:R-:W-:Y:S02]  /*21a0*/  @P4 IMAD.MOV.U32 R10, RZ, RZ, R17 ;  /* 0x000000ffff0a4224 */ /* 0x000fe400078e0011 */
        /* <DEDUP_REMOVED lines=8> */
[----:B------:R-:W-:Y:S01]  /*2230*/  @P4 MOV R11, R16 ;  /* 0x00000010000b4202 */ /* 0x000fe20000000f00 */
[----:B------:R-:W-:Y:S01]  /*2240*/  @P5 IMAD.MOV.U32 R11, RZ, RZ, R17 ;  /* 0x000000ffff0b5224 */ /* 0x000fe200078e0011 */
[----:B------:R-:W-:-:S04]  /*2250*/  LOP3.LUT R13, R12, 0x1f, RZ, 0xc0, !PT ;  /* 0x0000001f0c0d7812 */ /* 0x000fc800078ec0ff */
[----:B------:R-:W-:-:S05]  /*2260*/  SHF.L.W.U32.HI R0, R10, R13, R0 ;  /* 0x0000000d0a007219 */ /* 0x000fca0000010e00 */
[----:B------:R-:W-:-:S05]  /*2270*/  @P0 IMAD.MOV.U32 R11, RZ, RZ, R21 ;  /* 0x000000ffff0b0224 */ /* 0x000fca00078e0015 */
[----:B------:R-:W-:-:S07]  /*2280*/  SHF.L.W.U32.HI R10, R11, R13, R10 ;  /* 0x0000000d0b0a7219 */ /* 0x000fce0000010e0a */
.L_x_115:
[----:B------:R-:W-:Y:S05]  /*2290*/  BSYNC.RECONVERGENT B2 ;  /* 0x0000000000027941 */ /* 0x000fea0003800200 */
.L_x_114:
        /* <DEDUP_REMOVED lines=18> */
.L_x_112:
[----:B------:R-:W-:Y:S05]  /*23c0*/  BSYNC.RECONVERGENT B1 ;  /* 0x0000000000017941 */ /* 0x000fea0003800200 */
.L_x_111:
[----:B------:R-:W-:Y:S01]  /*23d0*/  FMUL R13, R11, R11 ;  /* 0x0000000b0b0d7220 */ /* 0x000fe20000400000 */
[----:B------:R-:W-:Y:S01]  /*23e0*/  LOP3.LUT R0, R20, 0x1, RZ, 0xc0, !PT ;  /* 0x0000000114007812 */ /* 0x000fe200078ec0ff */
[----:B------:R-:W-:Y:S01]  /*23f0*/  IMAD.MOV.U32 R2, RZ, RZ, 0x3d2aaabb ;  /* 0x3d2aaabbff027424 */ /* 0x000fe200078e00ff */
[----:B------:R-:W-:Y:S01]  /*2400*/  MOV R21, 0x3effffff ;  /* 0x3effffff00157802 */ /* 0x000fe20000000f00 */
[----:B------:R-:W-:Y:S01]  /*2410*/  FFMA R18, R13, R18, -0.0013887860113754868507 ;  /* 0xbab607ed0d127423 */ /* 0x000fe20000000012 */
[----:B------:R-:W-:Y:S01]  /*2420*/  ISETP.NE.U32.AND P0, PT, R0, 0x1, PT ;  /* 0x000000010000780c */ /* 0x000fe20003f05070 */
[----:B------:R-:W-:Y:S01]  /*2430*/  FMUL R19, R8, R19 ;  /* 0x0000001308137220 */ /* 0x000fe20000400000 */
[----:B------:R-:W-:Y:S02]  /*2440*/  LOP3.LUT P1, RZ, R20, 0x2, RZ, 0xc0, !PT ;  /* 0x0000000214ff7812 */ /* 0x000fe4000782c0ff */
[----:B------:R-:W-:Y:S02]  /*2450*/  FSEL R18, R18, -0.00019574658654164522886, !P0 ;  /* 0xb94d415312127808 */ /* 0x000fe40004000000 */
[----:B------:R-:W-:-:S02]  /*2460*/  FSEL R2, R2, 0.0083327032625675201416, !P0 ;  /* 0x3c0885e402027808 */ /* 0x000fc40004000000 */
[----:B------:R-:W-:Y:S02]  /*2470*/  FSEL R0, R11, 1, P0 ;  /* 0x3f8000000b007808 */ /* 0x000fe40000000000 */
[----:B------:R-:W-:Y:S01]  /*2480*/  FSEL R21, -R21, -0.16666662693023681641, !P0 ;  /* 0xbe2aaaa815157808 */ /* 0x000fe20004000100 */
[C---:B------:R-:W-:Y:S02]  /*2490*/  FFMA R2, R13.reuse, R18, R2 ;  /* 0x000000120d027223 */ /* 0x040fe40000000002 */
[C---:B------:R-:W-:Y:S02]  /*24a0*/  FFMA R11, R13.reuse, R0, RZ ;  /* 0x000000000d0b7223 */ /* 0x040fe400000000ff */
[----:B------:R-:W-:-:S04]  /*24b0*/  FFMA R2, R13, R2, R21 ;  /* 0x000000020d027223 */ /* 0x000fc80000000015 */
[----:B------:R-:W-:-:S04]  /*24c0*/  FFMA R0, R11, R2, R0 ;  /* 0x000000020b007223 */ /* 0x000fc80000000000 */
[----:B------:R-:W-:-:S04]  /*24d0*/  @P1 FADD R0, RZ, -R0 ;  /* 0x80000000ff001221 */ /* 0x000fc80000000000 */
[----:B------:R-:W-:-:S04]  /*24e0*/  FMUL R0, R3, R0 ;  /* 0x0000000003007220 */ /* 0x000fc80000400000 */
[----:B------:R-:W-:-:S04]  /*24f0*/  FMUL R7, R7, R0 ;  /* 0x0000000007077220 */ /* 0x000fc80000400000 */
[----:B------:R-:W-:Y:S01]  /*2500*/  FMUL R10, R8, R7 ;  /* 0x00000007080a7220 */ /* 0x000fe20000400000 */
[----:B------:R-:W-:Y:S06]  /*2510*/  BRA `(.L_x_92) ;  /* 0x0000000c00f07947 */ /* 0x000fec0003800000 */
.L_x_105:
[C---:B------:R-:W-:Y:S01]  /*2520*/  FMUL R0, R10.reuse, 0.63661974668502807617 ;  /* 0x3f22f9830a007820 */ /* 0x040fe20000400000 */
[----:B------:R-:W-:Y:S01]  /*2530*/  FSETP.GE.AND P0, PT, |R10|, 105615, PT ;  /* 0x47ce47800a00780b */ /* 0x000fe20003f06200 */
[----:B------:R-:W-:Y:S04]  /*2540*/  BSSY.RECONVERGENT B1, `(.L_x_116) ;  /* 0x0000068000017945 */ /* 0x000fe80003800200 */
[----:B------:R-:W0:Y:S02]  /*2550*/  F2I.NTZ R0, R0 ;  /* 0x0000000000007305 */ /* 0x000e240000203100 */
[----:B0-----:R-:W-:-:S05]  /*2560*/  I2FP.F32.S32 R7, R0 ;  /* 0x0000000000077245 */ /* 0x001fca0000201400 */
[----:B------:R-:W-:-:S04]  /*2570*/  FFMA R6, R7, -1.5707962512969970703, R10 ;  /* 0xbfc90fda07067823 */ /* 0x000fc8000000000a */
[----:B------:R-:W-:-:S04]  /*2580*/  FFMA R6, R7, -7.5497894158615963534e-08, R6 ;  /* 0xb3a2216807067823 */ /* 0x000fc80000000006 */
[----:B------:R-:W-:Y:S01]  /*2590*/  FFMA R8, R7, -5.3903029534742383927e-15, R6 ;  /* 0xa7c234c507087823 */ /* 0x000fe20000000006 */
[----:B------:R-:W-:-:S03]  /*25a0*/  IMAD.MOV.U32 R7, RZ, RZ, R0 ;  /* 0x000000ffff077224 */ /* 0x000fc600078e0000 */
        /* <DEDUP_REMOVED lines=13> */
.L_x_118:
[----:B0-----:R-:W-:Y:S01]  /*2680*/  MOV R12, UR8 ;  /* 0x00000008000c7c02 */ /* 0x001fe20008000f00 */
        /* <DEDUP_REMOVED lines=56> */
[----:B------:R-:W-:Y:S02]  /*2a10*/  ISETP.EQ.AND P0, PT, R19, 0x8, PT ;  /* 0x000000081300780c */ /* 0x000fe40003f02270 */
[----:B------:R-:W-:Y:S01]  /*2a20*/  @P3 MOV R13, R15 ;  /* 0x0000000f000d3202 */ /* 0x000fe20000000f00 */
[----:B------:R-:W-:Y:S01]  /*2a30*/  @P4 IMAD.MOV.U32 R13, RZ, RZ, R16 ;  /* 0x000000ffff0d4224 */ /* 0x000fe200078e0010 */
[----:B------:R-:W-:Y:S01]  /*2a40*/  LOP3.LUT R19, R18, 0x1f, RZ, 0xc0, !PT ;  /* 0x0000001f12137812 */ /* 0x000fe200078ec0ff */
[----:B------:R-:W-:-:S03]  /*2a50*/  @P5 IMAD.MOV.U32 R13, RZ, RZ, R17 ;  /* 0x000000ffff0d5224 */ /* 0x000fc600078e0011 */
[----:B------:R-:W-:-:S05]  /*2a60*/  SHF.L.W.U32.HI R0, R12, R19, R0 ;  /* 0x000000130c007219 */ /* 0x000fca0000010e00 */
[----:B------:R-:W-:-:S05]  /*2a70*/  @P0 IMAD.MOV.U32 R13, RZ, RZ, R11 ;  /* 0x000000ffff0d0224 */ /* 0x000fca00078e000b */
[----:B------:R-:W-:-:S07]  /*2a80*/  SHF.L.W.U32.HI R12, R13, R19, R12 ;  /* 0x000000130d0c7219 */ /* 0x000fce0000010e0c */
.L_x_120:
[----:B------:R-:W-:Y:S05]  /*2a90*/  BSYNC.RECONVERGENT B2 ;  /* 0x0000000000027941 */ /* 0x000fea0003800200 */
.L_x_119:
        /* <DEDUP_REMOVED lines=18> */
.L_x_117:
[----:B------:R-:W-:Y:S05]  /*2bc0*/  BSYNC.RECONVERGENT B1 ;  /* 0x0000000000017941 */ /* 0x000fea0003800200 */
.L_x_116:
[----:B------:R-:W-:Y:S01]  /*2bd0*/  MOV R11, 0x37cbac00 ;  /* 0x37cbac00000b7802 */ /* 0x000fe20000000f00 */
[----:B------:R-:W-:Y:S01]  /*2be0*/  FMUL R13, R12, R12 ;  /* 0x0000000c0c0d7220 */ /* 0x000fe20000400000 */
[C---:B------:R-:W-:Y:S01]  /*2bf0*/  LOP3.LUT R19, R0.reuse, 0x1, RZ, 0xc0, !PT ;  /* 0x0000000100137812 */ /* 0x040fe200078ec0ff */
[----:B------:R-:W-:Y:S01]  /*2c00*/  IMAD.MOV.U32 R20, RZ, RZ, 0x3c0885e4 ;  /* 0x3c0885e4ff147424 */ /* 0x000fe200078e00ff */
[----:B------:R-:W-:Y:S01]  /*2c10*/  BSSY.RECONVERGENT B1, `(.L_x_121) ;  /* 0x0000070000017945 */ /* 0x000fe20003800200 */
[----:B------:R-:W-:Y:S01]  /*2c20*/  FFMA R18, R13, R11, -0.0013887860113754868507 ;  /* 0xbab607ed0d127423 */ /* 0x000fe2000000000b */
[----:B------:R-:W-:Y:S01]  /*2c30*/  VIADD R0, R0, 0x1 ;  /* 0x0000000100007836 */ /* 0x000fe20000000000 */
[----:B------:R-:W-:Y:S01]  /*2c40*/  ISETP.NE.U32.AND P0, PT, R19, 0x1, PT ;  /* 0x000000011300780c */ /* 0x000fe20003f05070 */
[----:B------:R-:W-:-:S03]  /*2c50*/  IMAD.MOV.U32 R21, RZ, RZ, 0x3e2aaaa8 ;  /* 0x3e2aaaa8ff157424 */ /* 0x000fc600078e00ff */
[----:B------:R-:W-:Y:S02]  /*2c60*/  FSEL R18, R18, -0.00019574658654164522886, P0 ;  /* 0xb94d415312127808 */ /* 0x000fe40000000000 */
[----:B------:R-:W-:Y:S02]  /*2c70*/  FSEL R20, R20, 0.041666727513074874878, !P0 ;  /* 0x3d2aaabb14147808 */ /* 0x000fe40004000000 */
[----:B------:R-:W-:Y:S02]  /*2c80*/  LOP3.LUT P1, RZ, R0, 0x2, RZ, 0xc0, !PT ;  /* 0x0000000200ff7812 */ /* 0x000fe4000782c0ff */
[----:B------:R-:W-:Y:S01]  /*2c90*/  FSEL R0, R12, 1, !P0 ;  /* 0x3f8000000c007808 */ /* 0x000fe20004000000 */
[----:B------:R-:W-:Y:S01]  /*2ca0*/  FFMA R18, R13, R18, R20 ;  /* 0x000000120d127223 */ /* 0x000fe20000000014 */
[----:B------:R-:W-:Y:S02]  /*2cb0*/  FSEL R21, -R21, -0.4999999701976776123, !P0 ;  /* 0xbeffffff15157808 */ /* 0x000fe40004000100 */
[----:B------:R-:W-:Y:S01]  /*2cc0*/  FSETP.GE.AND P0, PT, |R10|, 105615, PT ;  /* 0x47ce47800a00780b */ /* 0x000fe20003f06200 */
[----:B------:R-:W-:-:S02]  /*2cd0*/  FFMA R19, R13, R0, RZ ;  /* 0x000000000d137223 */ /* 0x000fc400000000ff */
        /* <DEDUP_REMOVED lines=15> */
.L_x_123:
        /* <DEDUP_REMOVED lines=47> */
[----:B------:R-:W-:Y:S01]  /*30c0*/  @P0 IMAD.MOV.U32 R0, RZ, RZ, R16 ;  /* 0x000000ffff000224 */ /* 0x000fe200078e0010 */
[----:B------:R-:W-:Y:S01]  /*30d0*/  @P3 MOV R8, R16 ;  /* 0x0000001000083202 */ /* 0x000fe20000000f00 */
[--C-:B------:R-:W-:Y:S02]  /*30e0*/  @P3 IMAD.MOV.U32 R0, RZ, RZ, R17.reuse ;  /* 0x000000ffff003224 */ /* 0x100fe400078e0011 */
[----:B------:R-:W-:Y:S02]  /*30f0*/  @P4 IMAD.MOV.U32 R8, RZ, RZ, R17 ;  /* 0x000000ffff084224 */ /* 0x000fe400078e0011 */
[--C-:B------:R-:W-:Y:S02]  /*3100*/  @P4 IMAD.MOV.U32 R0, RZ, RZ, R7.reuse ;  /* 0x000000ffff004224 */ /* 0x100fe400078e0007 */
[----:B------:R-:W-:Y:S01]  /*3110*/  @P5 IMAD.MOV.U32 R8, RZ, RZ, R7 ;  /* 0x000000ffff085224 */ /* 0x000fe200078e0007 */
[----:B------:R-:W-:Y:S06]  /*3120*/  @!P6 BRA `(.L_x_125) ;  /* 0x00000000002ce947 */ /* 0x000fec0003800000 */
[----:B------:R-:W-:Y:S01]  /*3130*/  @P2 IMAD.MOV.U32 R13, RZ, RZ, R6 ;  /* 0x000000ffff0d2224 */ /* 0x000fe200078e0006 */
[----:B------:R-:W-:Y:S01]  /*3140*/  LOP3.LUT R21, R10, 0x1f, RZ, 0xc0, !PT ;  /* 0x0000001f0a157812 */ /* 0x000fe200078ec0ff */
[----:B------:R-:W-:Y:S01]  /*3150*/  @P1 IMAD.MOV.U32 R13, RZ, RZ, R9 ;  /* 0x000000ffff0d1224 */ /* 0x000fe200078e0009 */
[----:B------:R-:W-:Y:S01]  /*3160*/  @P0 MOV R13, R14 ;  /* 0x0000000e000d0202 */ /* 0x000fe20000000f00 */
[----:B------:R-:W-:Y:S01]  /*3170*/  @P3 IMAD.MOV.U32 R13, RZ, RZ, R15 ;  /* 0x000000ffff0d3224 */ /* 0x000fe200078e000f */
[----:B------:R-:W-:Y:S01]  /*3180*/  ISETP.EQ.AND P0, PT, R12, 0x8, PT ;  /* 0x000000080c00780c */ /* 0x000fe20003f02270 */
[----:B------:R-:W-:Y:S01]  /*3190*/  @P4 IMAD.MOV.U32 R13, RZ, RZ, R16 ;  /* 0x000000ffff0d4224 */ /* 0x000fe200078e0010 */
[----:B------:R-:W-:Y:S01]  /*31a0*/  SHF.L.W.U32.HI R0, R8, R21, R0 ;  /* 0x0000001508007219 */ /* 0x000fe20000010e00 */
[----:B------:R-:W-:-:S10]  /*31b0*/  @P5 IMAD.MOV.U32 R13, RZ, RZ, R17 ;  /* 0x000000ffff0d5224 */ /* 0x000fd400078e0011 */
[----:B------:R-:W-:-:S05]  /*31c0*/  @P0 IMAD.MOV.U32 R13, RZ, RZ, R7 ;  /* 0x000000ffff0d0224 */ /* 0x000fca00078e0007 */
[----:B------:R-:W-:-:S07]  /*31d0*/  SHF.L.W.U32.HI R8, R13, R21, R8 ;  /* 0x000000150d087219 */ /* 0x000fce0000010e08 */
.L_x_125:
[----:B------:R-:W-:Y:S05]  /*31e0*/  BSYNC.RECONVERGENT B2 ;  /* 0x0000000000027941 */ /* 0x000fea0003800200 */
.L_x_124:
        /* <DEDUP_REMOVED lines=18> */
.L_x_122:
[----:B------:R-:W-:Y:S05]  /*3310*/  BSYNC.RECONVERGENT B1 ;  /* 0x0000000000017941 */ /* 0x000fea0003800200 */
.L_x_121:
[----:B------:R-:W-:Y:S01]  /*3320*/  IMAD.MOV.U32 R0, RZ, RZ, 0x3bbb989d ;  /* 0x3bbb989dff007424 */ /* 0x000fe200078e00ff */
[----:B------:R-:W-:Y:S01]  /*3330*/  LOP3.LUT R12, R7, 0x1, RZ, 0xc0, !PT ;  /* 0x00000001070c7812 */ /* 0x000fe200078ec0ff */
[----:B------:R-:W-:Y:S02]  /*3340*/  IMAD.MOV.U32 R13, RZ, RZ, 0x437c0000 ;  /* 0x437c0000ff0d7424 */ /* 0x000fe400078e00ff */
[----:B------:R-:W-:Y:S01]  /*3350*/  FMUL R10, R8, R8 ;  /* 0x00000008080a7220 */ /* 0x000fe20000400000 */
[----:B------:R-:W-:Y:S01]  /*3360*/  FFMA.SAT R0, R3, R0, 0.5 ;  /* 0x3f00000003007423 */ /* 0x000fe20000002000 */
[----:B------:R-:W-:Y:S01]  /*3370*/  ISETP.NE.U32.AND P0, PT, R12, 0x1, PT ;  /* 0x000000010c00780c */ /* 0x000fe20003f05070 */
[----:B------:R-:W-:Y:S02]  /*3380*/  IMAD.MOV.U32 R12, RZ, RZ, 0x3d2aaabb ;  /* 0x3d2aaabbff0c7424 */ /* 0x000fe400078e00ff */
[----:B------:R-:W-:Y:S01]  /*3390*/  FFMA R11, R10, R11, -0.0013887860113754868507 ;  /* 0xbab607ed0a0b7423 */ /* 0x000fe2000000000b */
[----:B------:R-:W-:-:S04]  /*33a0*/  FFMA.RM R2, R0, R13, 12582913 ;  /* 0x4b40000100027423 */ /* 0x000fc8000000400d */
[C---:B------:R-:W-:Y:S01]  /*33b0*/  FADD R0, R2.reuse, -12583039 ;  /* 0xcb40007f02007421 */ /* 0x040fe20000000000 */
[----:B------:R-:W-:Y:S01]  /*33c0*/  FSEL R11, R11, -0.00019574658654164522886, !P0 ;  /* 0xb94d41530b0b7808 */ /* 0x000fe20004000000 */
[----:B------:R-:W-:Y:S02]  /*33d0*/  IMAD.SHL.U32 R2, R2, 0x800000, RZ ;  /* 0x0080000002027824 */ /* 0x000fe400078e00ff */
[----:B------:R-:W-:-:S04]  /*33e0*/  FFMA R0, R3, 1.4426950216293334961, -R0 ;  /* 0x3fb8aa3b03007823 */ /* 0x000fc80000000800 */
[----:B------:R-:W-:Y:S01]  /*33f0*/  FFMA R13, R3, 1.925963033500011079e-08, R0 ;  /* 0x32a57060030d7823 */ /* 0x000fe20000000000 */
[----:B------:R-:W-:Y:S01]  /*3400*/  IMAD.MOV.U32 R0, RZ, RZ, 0x3effffff ;  /* 0x3effffffff007424 */ /* 0x000fe200078e00ff */
[----:B------:R-:W-:-:S04]  /*3410*/  FSEL R3, R12, 0.0083327032625675201416, !P0 ;  /* 0x3c0885e40c037808 */ /* 0x000fc80004000000 */
[----:B------:R-:W0:Y:S01]  /*3420*/  MUFU.EX2 R13, R13 ;  /* 0x0000000d000d7308 */ /* 0x000e220000000800 */
[----:B------:R-:W-:Y:S01]  /*3430*/  FSEL R12, -R0, -0.16666662693023681641, !P0 ;  /* 0xbe2aaaa8000c7808 */ /* 0x000fe20004000100 */
[----:B------:R-:W-:Y:S01]  /*3440*/  FFMA R3, R10, R11, R3 ;  /* 0x0000000b0a037223 */ /* 0x000fe20000000003 */
[----:B------:R-:W-:Y:S02]  /*3450*/  FSEL R0, R8, 1, P0 ;  /* 0x3f80000008007808 */ /* 0x000fe40000000000 */
[----:B------:R-:W-:Y:S01]  /*3460*/  LOP3.LUT P0, RZ, R7, 0x2, RZ, 0xc0, !PT ;  /* 0x0000000207ff7812 */ /* 0x000fe2000780c0ff */
[C---:B------:R-:W-:Y:S02]  /*3470*/  FFMA R12, R10.reuse, R3, R12 ;  /* 0x000000030a0c7223 */ /* 0x040fe4000000000c */
[----:B------:R-:W-:-:S04]  /*3480*/  FFMA R3, R10, R0, RZ ;  /* 0x000000000a037223 */ /* 0x000fc800000000ff */
[----:B------:R-:W-:Y:S01]  /*3490*/  FFMA R0, R3, R12, R0 ;  /* 0x0000000c03007223 */ /* 0x000fe20000000000 */
[----:B0-----:R-:W-:-:S05]  /*34a0*/  FMUL R2, R2, R13 ;  /* 0x0000000d02027220 */ /* 0x001fca0000400000 */
[----:B------:R-:W-:Y:S01]  /*34b0*/  @P0 FADD R0, RZ, -R0 ;  /* 0x80000000ff000221 */ /* 0x000fe20000000000 */
[----:B------:R-:W-:-:S03]  /*34c0*/  FMUL R19, R2, R19 ;  /* 0x0000001302137220 */ /* 0x000fc60000400000 */
[----:B------:R-:W-:-:S07]  /*34d0*/  FMUL R10, R2, R0 ;  /* 0x00000000020a7220 */ /* 0x000fce0000400000 */
.L_x_92:
[----:B------:R-:W-:Y:S05]  /*34e0*/  BSYNC.RECONVERGENT B0 ;  /* 0x0000000000007941 */ /* 0x000fea0003800200 */
.L_x_90:
[----:B------:R-:W0:Y:S01]  /*34f0*/  LDCU.128 UR8, c[0x0][0x380] ;  /* 0x00007000ff0877ac */ /* 0x000e220008000c00 */
[----:B------:R-:W-:Y:S02]  /*3500*/  SHF.R.S32.HI R3, RZ, 0x1f, R4 ;  /* 0x0000001fff037819 */ /* 0x000fe40000011404 */
[----:B0-----:R-:W-:-:S04]  /*3510*/  IADD3 R12, P0, PT, R4, UR8, RZ ;  /* 0x00000008040c7c10 */ /* 0x001fc8000ff1e0ff */
[----:B------:R-:W-:-:S05]  /*3520*/  IADD3.X R13, PT, PT, R3, UR9, RZ, P0, !PT ;  /* 0x00000009030d7c10 */ /* 0x000fca00087fe4ff */
[----:B------:R-:W2:Y:S01]  /*3530*/  LDG.E.S8 R12, desc[UR6][R12.64] ;  /* 0x000000060c0c7981 */ /* 0x000ea2000c1e1300 */
[----:B------:R-:W-:Y:S01]  /*3540*/  LOP3.LUT P0, R0, R5, 0x7fffffff, RZ, 0xc0, !PT ;  /* 0x7fffffff05007812 */ /* 0x000fe2000780c0ff */
[----:B------:R-:W-:Y:S01]  /*3550*/  BSSY.RECONVERGENT B0, `(.L_x_126) ;  /* 0x0000315000007945 */ /* 0x000fe20003800200 */
[----:B------:R-:W-:-:S04]  /*3560*/  IADD3 R2, P1, PT, R4, UR10, RZ ;  /* 0x0000000a04027c10 */ /* 0x000fc8000ff3e0ff */
[----:B------:R-:W-:Y:S01]  /*3570*/  IADD3.X R3, PT, PT, R3, UR11, RZ, P1, !PT ;  /* 0x0000000b03037c10 */ /* 0x000fe20008ffe4ff */
[----:B--2---:R-:W0:Y:S02]  /*3580*/  I2F.S16 R8, R12 ;  /* 0x0000000c00087306 */ /* 0x004e240000101400 */
[C---:B0-----:R-:W-:Y:S01]  /*3590*/  FMUL R7, R8.reuse, R19 ;  /* 0x0000001308077220 */ /* 0x041fe20000400000 */
[----:B------:R-:W-:Y:S01]  /*35a0*/  FMUL R8, R8, R10 ;  /* 0x0000000a08087220 */ /* 0x000fe20000400000 */
[----:B------:R-:W-:Y:S02]  /*35b0*/  FMUL R10, RZ, R5 ;  /* 0x00000005ff0a7220 */ /* 0x000fe40000400000 */
[----:B------:R-:W-:Y:S05]  /*35c0*/  @P0 BRA `(.L_x_127) ;  /* 0x00000000002c0947 */ /* 0x000fea0003800000 */
[----:B------:R-:W-:Y:S02]  /*35d0*/  HFMA2 R11, -RZ, RZ, 3.7421875, 0 ;  /* 0x437c0000ff0b7431 */ /* 0x000fe400000001ff */
[----:B------:R-:W-:-:S04]  /*35e0*/  IMAD.MOV.U32 R9, RZ, RZ, 0x3bbb989d ;  /* 0x3bbb989dff097424 */ /* 0x000fc800078e00ff */
[----:B------:R-:W-:-:S04]  /*35f0*/  FFMA.SAT R0, R10, R9, 0.5 ;  /* 0x3f0000000a007423 */ /* 0x000fc80000002009 */
[----:B------:R-:W-:-:S04]  /*3600*/  FFMA.RM R0, R0, R11, 12582913 ;  /* 0x4b40000100007423 */ /* 0x000fc8000000400b */
[C---:B------:R-:W-:Y:S01]  /*3610*/  FADD R9, R0.reuse, -12583039 ;  /* 0xcb40007f00097421 */ /* 0x040fe20000000000 */
[----:B------:R-:W-:-:S03]  /*3620*/  IMAD.SHL.U32 R0, R0, 0x800000, RZ ;  /* 0x0080000000007824 */ /* 0x000fc600078e00ff */
[----:B------:R-:W-:-:S04]  /*3630*/  FFMA R9, R10, 1.4426950216293334961, -R9 ;  /* 0x3fb8aa3b0a097823 */ /* 0x000fc80000000809 */
[----:B------:R-:W-:-:S06]  /*3640*/  FFMA R9, R10, 1.925963033500011079e-08, R9 ;  /* 0x32a570600a097823 */ /* 0x000fcc0000000009 */
[----:B------:R-:W0:Y:S02]  /*3650*/  MUFU.EX2 R9, R9 ;  /* 0x0000000900097308 */ /* 0x000e240000000800 */
[----:B0-----:R-:W-:Y:S01]  /*3660*/  FMUL R24, R0, R9 ;  /* 0x0000000900187220 */ /* 0x001fe20000400000 */
[----:B------:R-:W-:Y:S06]  /*3670*/  BRA `(.L_x_128) ;  /* 0x0000003000087947 */ /* 0x000fec0003800000 */
.L_x_127:
[----:B------:R-:W-:-:S13]  /*3680*/  LOP3.LUT P0, R11, R10, 0x7fffffff, RZ, 0xc0, !PT ;  /* 0x7fffffff0a0b7812 */ /* 0x000fda000780c0ff */
[----:B------:R-:W-:Y:S05]  /*3690*/  @P0 BRA `(.L_x_129) ;  /* 0x0000000c00b80947 */ /* 0x000fea0003800000 */
[C---:B------:R-:W-:Y:S01]  /*36a0*/  FMUL R0, R5.reuse, 0.63661974668502807617 ;  /* 0x3f22f98305007820 */ /* 0x040fe20000400000 */
[----:B------:R-:W-:Y:S01]  /*36b0*/  FSETP.GE.AND P0, PT, |R5|, 105615, PT ;  /* 0x47ce47800500780b */ /* 0x000fe20003f06200 */
[----:B------:R-:W-:Y:S04]  /*36c0*/  BSSY.RECONVERGENT B1, `(.L_x_130) ;  /* 0x0000067000017945 */ /* 0x000fe80003800200 */
[----:B------:R-:W0:Y:S02]  /*36d0*/  F2I.NTZ R0, R0 ;  /* 0x0000000000007305 */ /* 0x000e240000203100 */
[----:B0-----:R-:W-:Y:S01]  /*36e0*/  I2FP.F32.S32 R18, R0 ;  /* 0x0000000000127245 */ /* 0x001fe20000201400 */
[----:B------:R-:W-:-:S04]  /*36f0*/  IMAD.MOV.U32 R19, RZ, RZ, R0 ;  /* 0x000000ffff137224 */ /* 0x000fc800078e0000 */
        /* <DEDUP_REMOVED lines=15> */
.L_x_132:
[----:B0-----:R-:W-:Y:S01]  /*37f0*/  IMAD.U32 R10, RZ, RZ, UR8 ;  /* 0x00000008ff0a7e24 */ /* 0x001fe2000f8e00ff */
[----:B------:R-:W-:-:S05]  /*3800*/  MOV R11, UR9 ;  /* 0x00000009000b7c02 */ /* 0x000fca0008000f00 */
        /* <DEDUP_REMOVED lines=10> */
[C---:B------:R-:W-:Y:S02]  /*38b0*/  ISETP.EQ.AND P5, PT, R20.reuse, 0x14, PT ;  /* 0x000000141400780c */ /* 0x040fe40003fa2270 */
[----:B------:R-:W-:Y:S01]  /*38c0*/  IADD3 R20, PT, PT, R20, 0x4, RZ ;  /* 0x0000000414147810 */ /* 0x000fe20007ffe0ff */
[----:B--2---:R-:W-:-:S03]  /*38d0*/  IMAD.WIDE.U32 R12, R10, R23, RZ ;  /* 0x000000170a0c7225 */ /* 0x004fc600078e00ff */
[----:B------:R-:W-:-:S04]  /*38e0*/  IADD3 R0, P6, PT, R12, R21, RZ ;  /* 0x000000150c007210 */ /* 0x000fc80007fde0ff */
[----:B------:R-:W-:Y:S01]  /*38f0*/  IADD3.X R21, PT, PT, R13, UR5, RZ, P6, !PT ;  /* 0x000000050d157c10 */ /* 0x000fe2000b7fe4ff */
[--C-:B------:R-:W-:Y:S02]  /*3900*/  @P0 IMAD.MOV.U32 R6, RZ, RZ, R0.reuse ;  /* 0x000000ffff060224 */ /* 0x100fe400078e0000 */
[--C-:B------:R-:W-:Y:S02]  /*3910*/  @P1 IMAD.MOV.U32 R9, RZ, RZ, R0.reuse ;  /* 0x000000ffff091224 */ /* 0x100fe400078e0000 */
        /* <DEDUP_REMOVED lines=23> */
[----:B------:R-:W-:Y:S01]  /*3a90*/  @P2 IMAD.MOV.U32 R11, RZ, RZ, R9 ;  /* 0x000000ffff0b2224 */ /* 0x000fe200078e0009 */
[----:B------:R-:W-:Y:S01]  /*3aa0*/  @P2 MOV R0, R14 ;  /* 0x0000000e00002202 */ /* 0x000fe20000000f00 */
[----:B------:R-:W-:Y:S02]  /*3ab0*/  @P1 IMAD.MOV.U32 R11, RZ, RZ, R14 ;  /* 0x000000ffff0b1224 */ /* 0x000fe400078e000e */
[----:B------:R-:W-:-:S02]  /*3ac0*/  @P1 IMAD.MOV.U32 R0, RZ, RZ, R15 ;  /* 0x000000ffff001224 */ /* 0x000fc400078e000f */
[----:B------:R-:W-:Y:S02]  /*3ad0*/  @P0 IMAD.MOV.U32 R11, RZ, RZ, R15 ;  /* 0x000000ffff0b0224 */ /* 0x000fe400078e000f */
[--C-:B------:R-:W-:Y:S02]  /*3ae0*/  @P0 IMAD.MOV.U32 R0, RZ, RZ, R16.reuse ;  /* 0x000000ffff000224 */ /* 0x100fe400078e0010 */
[----:B------:R-:W-:Y:S01]  /*3af0*/  @P3 IMAD.MOV.U32 R11, RZ, RZ, R16 ;  /* 0x000000ffff0b3224 */ /* 0x000fe200078e0010 */
[----:B------:R-:W-:Y:S01]  /*3b00*/  @P5 MOV R11, R17 ;  /* 0x00000011000b5202 */ /* 0x000fe20000000f00 */
[----:B------:R-:W-:Y:S02]  /*3b10*/  @P3 IMAD.MOV.U32 R0, RZ, RZ, R17 ;  /* 0x000000ffff003224 */ /* 0x000fe400078e0011 */
[--C-:B------:R-:W-:Y:S02]  /*3b20*/  @P5 IMAD.MOV.U32 R0, RZ, RZ, R21.reuse ;  /* 0x000000ffff005224 */ /* 0x100fe400078e0015 */
        /* <DEDUP_REMOVED lines=8> */
[----:B------:R-:W-:Y:S01]  /*3bb0*/  @P5 MOV R12, R16 ;  /* 0x00000010000c5202 */ /* 0x000fe20000000f00 */
[----:B------:R-:W-:Y:S01]  /*3bc0*/  @P4 IMAD.MOV.U32 R12, RZ, RZ, R17 ;  /* 0x000000ffff0c4224 */ /* 0x000fe200078e0011 */
[----:B------:R-:W-:-:S09]  /*3bd0*/  SHF.L.W.U32.HI R0, R11, R10, R0 ;  /* 0x0000000a0b007219 */ /* 0x000fd20000010e00 */
[----:B------:R-:W-:-:S05]  /*3be0*/  @P0 IMAD.MOV.U32 R12, RZ, RZ, R21 ;  /* 0x000000ffff0c0224 */ /* 0x000fca00078e0015 */
[----:B------:R-:W-:-:S07]  /*3bf0*/  SHF.L.W.U32.HI R11, R12, R10, R11 ;  /* 0x0000000a0c0b7219 */ /* 0x000fce0000010e0b */
.L_x_134:
[----:B------:R-:W-:Y:S05]  /*3c00*/  BSYNC.RECONVERGENT B2 ;  /* 0x0000000000027941 */ /* 0x000fea0003800200 */
.L_x_133:
        /* <DEDUP_REMOVED lines=18> */
.L_x_131:
[----:B------:R-:W-:Y:S05]  /*3d30*/  BSYNC.RECONVERGENT B1 ;  /* 0x0000000000017941 */ /* 0x000fea0003800200 */
.L_x_130:
[----:B------:R-:W-:Y:S02]  /*3d40*/  IMAD.MOV.U32 R20, RZ, RZ, 0x37cbac00 ;  /* 0x37cbac00ff147424 */ /* 0x000fe400078e00ff */
[----:B------:R-:W-:Y:S01]  /*3d50*/  FMUL R11, R10, R10 ;  /* 0x0000000a0a0b7220 */ /* 0x000fe20000400000 */
[C---:B------:R-:W-:Y:S01]  /*3d60*/  LOP3.LUT R13, R0.reuse, 0x1, RZ, 0xc0, !PT ;  /* 0x00000001000d7812 */ /* 0x040fe200078ec0ff */
[----:B------:R-:W-:Y:S01]  /*3d70*/  VIADD R0, R0, 0x1 ;  /* 0x0000000100007836 */ /* 0x000fe20000000000 */
[----:B------:R-:W-:Y:S01]  /*3d80*/  MOV R22, 0x3c0885e4 ;  /* 0x3c0885e400167802 */ /* 0x000fe20000000f00 */
[----:B------:R-:W-:Y:S01]  /*3d90*/  FFMA R12, R11, R20, -0.0013887860113754868507 ;  /* 0xbab607ed0b0c7423 */ /* 0x000fe20000000014 */
[----:B------:R-:W-:Y:S01]  /*3da0*/  ISETP.NE.U32.AND P0, PT, R13, 0x1, PT ;  /* 0x000000010d00780c */ /* 0x000fe20003f05070 */
[----:B------:R-:W-:Y:S01]  /*3db0*/  IMAD.MOV.U32 R21, RZ, RZ, 0x3e2aaaa8 ;  /* 0x3e2aaaa8ff157424 */ /* 0x000fe200078e00ff */
[----:B------:R-:W-:Y:S01]  /*3dc0*/  LOP3.LUT P1, RZ, R0, 0x2, RZ, 0xc0, !PT ;  /* 0x0000000200ff7812 */ /* 0x000fe2000782c0ff */
[----:B------:R-:W-:Y:S01]  /*3dd0*/  BSSY.RECONVERGENT B1, `(.L_x_135) ;  /* 0x0000069000017945 */ /* 0x000fe20003800200 */
[----:B------:R-:W-:-:S02]  /*3de0*/  FSEL R12, R12, -0.00019574658654164522886, P0 ;  /* 0xb94d41530c0c7808 */ /* 0x000fc40000000000 */
[----:B------:R-:W-:Y:S02]  /*3df0*/  FSEL R22, R22, 0.041666727513074874878, !P0 ;  /* 0x3d2aaabb16167808 */ /* 0x000fe40004000000 */
[----:B------:R-:W-:Y:S02]  /*3e00*/  FSEL R0, R10, 1, !P0 ;  /* 0x3f8000000a007808 */ /* 0x000fe40004000000 */
[----:B------:R-:W-:Y:S01]  /*3e10*/  FSEL R21, -R21, -0.4999999701976776123, !P0 ;  /* 0xbeffffff15157808 */ /* 0x000fe20004000100 */
[----:B------:R-:W-:Y:S01]  /*3e20*/  FFMA R12, R11, R12, R22 ;  /* 0x0000000c0b0c7223 */ /* 0x000fe20000000016 */
        /* <DEDUP_REMOVED lines=16> */
.L_x_137:
        /* <DEDUP_REMOVED lines=27> */
[----:B------:R-:W-:Y:S02]  /*40e0*/  LOP3.LUT P6, RZ, R11, 0x1f, RZ, 0xc0, !PT ;  /* 0x0000001f0bff7812 */ /* 0x000fe400078cc0ff */
[----:B------:R-:W-:-:S04]  /*40f0*/  IADD3 R0, PT, PT, R0, -0x80, RZ ;  /* 0xffffff8000007810 */ /* 0x000fc80007ffe0ff */
        /* <DEDUP_REMOVED lines=35> */
.L_x_139:
[----:B------:R-:W-:Y:S05]  /*4330*/  BSYNC.RECONVERGENT B2 ;  /* 0x0000000000027941 */ /* 0x000fea0003800200 */
.L_x_138:
        /* <DEDUP_REMOVED lines=9> */
[----:B------:R-:W0:Y:S01]  /*43d0*/  I2F.F64.S64 R10, R12 ;  /* 0x0000000c000a7312 */ /* 0x000e220000301c00 */
[C---:B------:R-:W-:Y:S02]  /*43e0*/  LOP3.LUT R5, R19.reuse, R5, RZ, 0x3c, !PT ;  /* 0x0000000513057212 */ /* 0x040fe400078e3cff */
[----:B------:R-:W-:Y:S02]  /*43f0*/  LEA.HI R19, R19, R0, RZ, 0x1 ;  /* 0x0000000013137211 */ /* 0x000fe400078f08ff */
[----:B------:R-:W-:-:S03]  /*4400*/  ISETP.GE.AND P0, PT, R5, RZ, PT ;  /* 0x000000ff0500720c */ /* 0x000fc60003f06270 */
[----:B------:R-:W-:-:S04]  /*4410*/  IMAD.MOV R0, RZ, RZ, -R19 ;  /* 0x000000ffff007224 */ /* 0x000fc800078e0a13 */
[----:B------:R-:W-:Y:S01]  /*4420*/  @!P1 IMAD.MOV.U32 R19, RZ, RZ, R0 ;  /* 0x000000ffff139224 */ /* 0x000fe200078e0000 */
[----:B0-----:R-:W-:-:S10]  /*4430*/  DMUL R10, R10, UR4 ;  /* 0x000000040a0a7c28 */ /* 0x001fd40008000000 */
[----:B------:R-:W0:Y:S02]  /*4440*/  F2F.F32.F64 R10, R10 ;  /* 0x0000000a000a7310 */ /* 0x000e240000301000 */
[----:B0-----:R-:W-:-:S07]  /*4450*/  FSEL R18, -R10, R10, !P0 ;  /* 0x0000000a0a127208 */ /* 0x001fce0004000100 */
.L_x_136:
[----:B------:R-:W-:Y:S05]  /*4460*/  BSYNC.RECONVERGENT B1 ;  /* 0x0000000000017941 */ /* 0x000fea0003800200 */
.L_x_135:
        /* <DEDUP_REMOVED lines=17> */
.L_x_129:
        /* <DEDUP_REMOVED lines=10> */
.L_x_140:
[----:B------:R-:W-:-:S04]  /*4620*/  IADD3 R0, PT, PT, R10, -0x42b17218, RZ ;  /* 0xbd4e8de80a007810 */ /* 0x000fc80007ffe0ff */
[----:B------:R-:W-:-:S13]  /*4630*/  ISETP.GT.U32.AND P0, PT, R0, 0x8e8e5c, PT ;  /* 0x008e8e5c0000780c */ /* 0x000fda0003f04070 */
[----:B------:R-:W-:Y:S05]  /*4640*/  @P0 BRA `(.L_x_141) ;  /* 0x0000001000280947 */ /* 0x000fea0003800000 */
[----:B------:R-:W-:Y:S02]  /*4650*/  IMAD.MOV.U32 R11, RZ, RZ, 0x3bbb989d ;  /* 0x3bbb989dff0b7424 */ /* 0x000fe400078e00ff */
[----:B------:R-:W-:Y:S01]  /*4660*/  FADD R10, R10, -162.88958740234375 ;  /* 0xc322e3bc0a0a7421 */ /* 0x000fe20000000000 */
[----:B------:R-:W-:Y:S02]  /*4670*/  IMAD.MOV.U32 R13, RZ, RZ, 0x437c0000 ;  /* 0x437c0000ff0d7424 */ /* 0x000fe400078e00ff */
[C---:B------:R-:W-:Y:S01]  /*4680*/  FMUL R24, R5.reuse, 0.63661974668502807617 ;  /* 0x3f22f98305187820 */ /* 0x040fe20000400000 */
[----:B------:R-:W-:Y:S01]  /*4690*/  FSETP.GE.AND P0, PT, |R5|, 105615, PT ;  /* 0x47ce47800500780b */ /* 0x000fe20003f06200 */
[----:B------:R-:W-:Y:S01]  /*46a0*/  FFMA.SAT R0, R10, R11, 0.5 ;  /* 0x3f0000000a007423 */ /* 0x000fe2000000200b */
[----:B------:R-:W-:Y:S03]  /*46b0*/  BSSY.RECONVERGENT B1, `(.L_x_142) ;  /* 0x0000079000017945 */ /* 0x000fe60003800200 */
[----:B------:R-:W-:Y:S01]  /*46c0*/  FFMA.RM R0, R0, R13, 12582913 ;  /* 0x4b40000100007423 */ /* 0x000fe2000000400d */
[----:B------:R-:W0:Y:S03]  /*46d0*/  F2I.NTZ R24, R24 ;  /* 0x0000001800187305 */ /* 0x000e260000203100 */
[C---:B------:R-:W-:Y:S01]  /*46e0*/  FADD R11, R0.reuse, -12583039 ;  /* 0xcb40007f000b7421 */ /* 0x040fe20000000000 */
[----:B------:R-:W-:-:S03]  /*46f0*/  IMAD.SHL.U32 R0, R0, 0x800000, RZ ;  /* 0x0080000000007824 */ /* 0x000fc600078e00ff */
[----:B------:R-:W-:-:S04]  /*4700*/  FFMA R11, R10, 1.4426950216293334961, -R11 ;  /* 0x3fb8aa3b0a0b7823 */ /* 0x000fc8000000080b */
[----:B------:R-:W-:Y:S01]  /*4710*/  FFMA R11, R10, 1.925963033500011079e-08, R11 ;  /* 0x32a570600a0b7823 */ /* 0x000fe2000000000b */
[----:B0-----:R-:W-:Y:S01]  /*4720*/  I2FP.F32.S32 R18, R24 ;  /* 0x0000001800127245 */ /* 0x001fe20000201400 */
[----:B------:R-:W-:-:S04]  /*4730*/  IMAD.MOV.U32 R20, RZ, RZ, R24 ;  /* 0x000000ffff147224 */ /* 0x000fc800078e0018 */
[----:B------:R-:W0:Y:S02]  /*4740*/  MUFU.EX2 R11, R11 ;  /* 0x0000000b000b7308 */ /* 0x000e240000000800 */
[----:B0-----:R-:W-:-:S05]  /*4750*/  FMUL R0, R0, R11 ;  /* 0x0000000b00007220 */ /* 0x001fca0000400000 */
[C---:B------:R-:W-:Y:S02]  /*4760*/  LEA.HI R10, R0.reuse, 0xffffffed, RZ, 0x9 ;  /* 0xffffffed000a7811 */ /* 0x040fe400078f48ff */
[----:B------:R-:W-:Y:S02]  /*4770*/  LOP3.LUT R0, R0, 0x7fffff, RZ, 0xc0, !PT ;  /* 0x007fffff00007812 */ /* 0x000fe400078ec0ff */
[----:B------:R-:W-:Y:S02]  /*4780*/  LOP3.LUT R13, R10, 0xffff, RZ, 0xc0, !PT ;  /* 0x0000ffff0a0d7812 */ /* 0x000fe400078ec0ff */
[----:B------:R-:W-:Y:S02]  /*4790*/  LOP3.LUT R0, R0, 0x7f000000, RZ, 0xfc, !PT ;  /* 0x7f00000000007812 */ /* 0x000fe400078efcff */
[----:B------:R-:W-:Y:S01]  /*47a0*/  LEA.HI R12, R13, R10, RZ, 0x11 ;  /* 0x0000000a0d0c7211 */ /* 0x000fe200078f88ff */
[----:B------:R-:W-:-:S03]  /*47b0*/  FFMA R13, R18, -1.5707962512969970703, R5 ;  /* 0xbfc90fda120d7823 */ /* 0x000fc60000000005 */
[----:B------:R-:W-:Y:S01]  /*47c0*/  PRMT R12, R12, 0x9910, RZ ;  /* 0x000099100c0c7816 */ /* 0x000fe200000000ff */
[----:B------:R-:W-:-:S03]  /*47d0*/  FFMA R13, R18, -7.5497894158615963534e-08, R13 ;  /* 0xb3a22168120d7823 */ /* 0x000fc6000000000d */
[----:B------:R-:W-:Y:S01]  /*47e0*/  SHF.R.S32.HI R11, RZ, 0x1, R12 ;  /* 0x00000001ff0b7819 */ /* 0x000fe2000001140c */
[----:B------:R-:W-:-:S03]  /*47f0*/  FFMA R21, R18, -5.3903029534742383927e-15, R13 ;  /* 0xa7c234c512157823 */ /* 0x000fc6000000000d */
[----:B------:R-:W-:-:S04]  /*4800*/  PRMT R11, R11, 0x9910, RZ ;  /* 0x000099100b0b7816 */ /* 0x000fc800000000ff */
[----:B------:R-:W-:Y:S01]  /*4810*/  LEA R18, R11, 0x3f800000, 0x17 ;  /* 0x3f8000000b127811 */ /* 0x000fe200078eb8ff */
[----:B------:R-:W-:Y:S02]  /*4820*/  IMAD.IADD R19, R10, 0x1, -R11 ;  /* 0x000000010a137824 */ /* 0x000fe400078e0a0b */
[----:B------:R-:W-:-:S03]  /*4830*/  IMAD.MOV.U32 R10, RZ, RZ, R21 ;  /* 0x000000ffff0a7224 */ /* 0x000fc600078e0015 */
[----:B------:R-:W-:Y:S01]  /*4840*/  LEA R19, R19, 0x3f800000, 0x17 ;  /* 0x3f80000013137811 */ /* 0x000fe200078eb8ff */
[----:B------:R-:W-:Y:S06]  /*4850*/  @!P0 BRA `(.L_x_143) ;  /* 0x0000000400788947 */ /* 0x000fec0003800000 */
[----:B------:R-:W-:-:S13]  /*4860*/  FSETP.NEU.AND P0, PT, |R5|, +INF , PT ;  /* 0x7f8000000500780b */ /* 0x000fda0003f0d200 */
[----:B------:R-:W-:Y:S01]  /*4870*/  @!P0 FMUL R10, RZ, R5 ;  /* 0x00000005ff0a8220 */ /* 0x000fe20000400000 */
[----:B------:R-:W-:Y:S01]  /*4880*/  @!P0 MOV R24, RZ ;  /* 0x000000ff00188202 */ /* 0x000fe20000000f00 */
[----:B------:R-:W-:Y:S06]  /*4890*/  @!P0 BRA `(.L_x_143) ;  /* 0x0000000400688947 */ /* 0x000fec0003800000 */
[----:B------:R-:W-:Y:S01]  /*48a0*/  IMAD.SHL.U32 R10, R5, 0x100, RZ ;  /* 0x00000100050a7824 */ /* 0x000fe200078e00ff */
[----:B------:R-:W-:Y:S01]  /*48b0*/  CS2R R22, SRZ ;  /* 0x0000000000167805 */ /* 0x000fe2000001ff00 */
[----:B------:R-:W0:Y:S03]  /*48c0*/  LDCU.64 UR8, c[0x4][0x140] ;  /* 0x01002800ff0877ac */ /* 0x000e260008000a00 */
[----:B------:R-:W-:Y:S01]  /*48d0*/  LOP3.LUT R25, R10, 0x80000000, RZ, 0xfc, !PT ;  /* 0x800000000a197812 */ /* 0x000fe200078efcff */
[----:B------:R-:W-:Y:S01]  /*48e0*/  UMOV UR5, URZ ;  /* 0x000000ff00057c82 */ /* 0x000fe20008000000 */
[----:B------:R-:W-:-:S05]  /*48f0*/  UMOV UR4, URZ ;  /* 0x000000ff00047c82 */ /* 0x000fca0008000000 */
.L_x_144:
        /* <DEDUP_REMOVED lines=37> */
[----:B------:R-:W-:Y:S01]  /*4b50*/  @P3 IMAD.MOV.U32 R22, RZ, RZ, R6 ;  /* 0x000000ffff163224 */ /* 0x000fe200078e0006 */
[C---:B------:R-:W-:Y:S01]  /*4b60*/  ISETP.EQ.AND P3, PT, R13.reuse, -0x4, PT ;  /* 0xfffffffc0d00780c */ /* 0x040fe20003f62270 */
[--C-:B------:R-:W-:Y:S01]  /*4b70*/  @P4 IMAD.MOV.U32 R22, RZ, RZ, R9.reuse ;  /* 0x000000ffff164224 */ /* 0x100fe200078e0009 */
[----:B------:R-:W-:Y:S01]  /*4b80*/  @P4 MOV R10, R6 ;  /* 0x00000006000a4202 */ /* 0x000fe20000000f00 */
[----:B------:R-:W-:Y:S01]  /*4b90*/  @P2 IMAD.MOV.U32 R10, RZ, RZ, R9 ;  /* 0x000000ffff0a2224 */ /* 0x000fe200078e0009 */
[----:B------:R-:W-:Y:S01]  /*4ba0*/  ISETP.EQ.AND P4, PT, R13, RZ, PT ;  /* 0x000000ff0d00720c */ /* 0x000fe20003f82270 */
[--C-:B------:R-:W-:Y:S02]  /*4bb0*/  @P2 IMAD.MOV.U32 R22, RZ, RZ, R14.reuse ;  /* 0x000000ffff162224 */ /* 0x100fe400078e000e */
[----:B------:R-:W-:Y:S02]  /*4bc0*/  @P1 IMAD.MOV.U32 R10, RZ, RZ, R14 ;  /* 0x000000ffff0a1224 */ /* 0x000fe400078e000e */
[--C-:B------:R-:W-:Y:S01]  /*4bd0*/  @P1 IMAD.MOV.U32 R22, RZ, RZ, R15.reuse ;  /* 0x000000ffff161224 */ /* 0x100fe200078e000f */
[----:B------:R-:W-:Y:S01]  /*4be0*/  @P0 MOV R22, R16 ;  /* 0x0000001000160202 */ /* 0x000fe20000000f00 */
[----:B------:R-:W-:-:S02]  /*4bf0*/  @P0 IMAD.MOV.U32 R10, RZ, RZ, R15 ;  /* 0x000000ffff0a0224 */ /* 0x000fc400078e000f */
        /* <DEDUP_REMOVED lines=17> */
.L_x_146:
[----:B------:R-:W-:Y:S05]  /*4d10*/  BSYNC.RECONVERGENT B2 ;  /* 0x0000000000027941 */ /* 0x000fea0003800200 */
.L_x_145:
        /* <DEDUP_REMOVED lines=12> */
[----:B------:R-:W-:Y:S02]  /*4de0*/  ISETP.GE.AND P0, PT, R22, RZ, PT ;  /* 0x000000ff1600720c */ /* 0x000fe40003f06270 */
[----:B------:R-:W-:-:S05]  /*4df0*/  IADD3 R22, PT, PT, -R24, RZ, RZ ;  /* 0x000000ff18167210 */ /* 0x000fca0007ffe1ff */
[----:B------:R-:W-:Y:S01]  /*4e00*/  @!P1 IMAD.MOV.U32 R24, RZ, RZ, R22 ;  /* 0x000000ffff189224 */ /* 0x000fe200078e0016 */
[----:B0-----:R-:W-:-:S10]  /*4e10*/  DMUL R12, R10, UR4 ;  /* 0x000000040a0c7c28 */ /* 0x001fd40008000000 */
[----:B------:R-:W0:Y:S02]  /*4e20*/  F2F.F32.F64 R12, R12 ;  /* 0x0000000c000c7310 */ /* 0x000e240000301000 */
[----:B0-----:R-:W-:-:S07]  /*4e30*/  FSEL R10, -R12, R12, !P0 ;  /* 0x0000000c0c0a7208 */ /* 0x001fce0004000100 */
.L_x_143:
[----:B------:R-:W-:Y:S05]  /*4e40*/  BSYNC.RECONVERGENT B1 ;  /* 0x0000000000017941 */ /* 0x000fea0003800200 */
.L_x_142:
[----:B------:R-:W-:Y:S01]  /*4e50*/  LOP3.LUT R13, R24, 0x1, RZ, 0xc0, !PT ;  /* 0x00000001180d7812 */ /* 0x000fe200078ec0ff */
        /* <DEDUP_REMOVED lines=13> */
[----:B------:R-:W-:Y:S01]  /*4f30*/  FFMA R12, R11, R12, R24 ;  /* 0x0000000c0b0c7223 */ /* 0x000fe20000000018 */
        /* <DEDUP_REMOVED lines=12> */
[----:B------:R-:W-:Y:S02]  /*5000*/  SHF.L.U32 R10, R5, 0x8, RZ ;  /* 0x00000008050a7819 */ /* 0x000fe400000006ff */
[----:B------:R-:W-:Y:S01]  /*5010*/  CS2R R20, SRZ ;  /* 0x0000000000147805 */ /* 0x000fe2000001ff00 */
[----:B------:R-:W0:Y:S01]  /*5020*/  LDCU.64 UR8, c[0x4][0x140] ;  /* 0x01002800ff0877ac */ /* 0x000e220008000a00 */
[----:B------:R-:W-:Y:S01]  /*5030*/  LOP3.LUT R23, R10, 0x80000000, RZ, 0xfc, !PT ;  /* 0x800000000a177812 */ /* 0x000fe200078efcff */
[----:B------:R-:W-:Y:S01]  /*5040*/  UMOV UR5, URZ ;  /* 0x000000ff00057c82 */ /* 0x000fe20008000000 */
[----:B------:R-:W-:-:S05]  /*5050*/  UMOV UR4, URZ ;  /* 0x000000ff00047c82 */ /* 0x000fca0008000000 */
.L_x_149:
        /* <DEDUP_REMOVED lines=57> */
[----:B------:R-:W-:Y:S02]  /*53f0*/  ISETP.EQ.AND P0, PT, R13, 0x8, PT ;  /* 0x000000080d00780c */ /* 0x000fe40003f02270 */
[----:B------:R-:W-:Y:S01]  /*5400*/  @P3 MOV R6, R15 ;  /* 0x0000000f00063202 */ /* 0x000fe20000000f00 */
[----:B------:R-:W-:Y:S01]  /*5410*/  @P4 IMAD.MOV.U32 R6, RZ, RZ, R16 ;  /* 0x000000ffff064224 */ /* 0x000fe200078e0010 */
[----:B------:R-:W-:Y:S01]  /*5420*/  SHF.L.W.U32.HI R10, R11, R12, R10 ;  /* 0x0000000c0b0a7219 */ /* 0x000fe20000010e0a */
[----:B------:R-:W-:-:S08]  /*5430*/  @P5 IMAD.MOV.U32 R6, RZ, RZ, R17 ;  /* 0x000000ffff065224 */ /* 0x000fd000078e0011 */
[----:B------:R-:W-:-:S05]  /*5440*/  @P0 IMAD.MOV.U32 R6, RZ, RZ, R21 ;  /* 0x000000ffff060224 */ /* 0x000fca00078e0015 */
[----:B------:R-:W-:-:S07]  /*5450*/  SHF.L.W.U32.HI R11, R6, R12, R11 ;  /* 0x0000000c060b7219 */ /* 0x000fce0000010e0b */
.L_x_151:
[----:B------:R-:W-:Y:S05]  /*5460*/  BSYNC.RECONVERGENT B2 ;  /* 0x0000000000027941 */ /* 0x000fea0003800200 */
.L_x_150:
        /* <DEDUP_REMOVED lines=18> */
.L_x_148:
[----:B------:R-:W-:Y:S05]  /*5590*/  BSYNC.RECONVERGENT B1 ;  /* 0x0000000000017941 */ /* 0x000fea0003800200 */
.L_x_147:
        /* <DEDUP_REMOVED lines=21> */
.L_x_141:
        /* <DEDUP_REMOVED lines=22> */
.L_x_154:
        /* <DEDUP_REMOVED lines=54> */
[----:B------:R-:W-:Y:S02]  /*5bb0*/  @P2 IMAD.MOV.U32 R13, RZ, RZ, R6 ;  /* 0x000000ffff0d2224 */ /* 0x000fe400078e0006 */
[----:B------:R-:W-:Y:S01]  /*5bc0*/  @P1 IMAD.MOV.U32 R13, RZ, RZ, R9 ;  /* 0x000000ffff0d1224 */ /* 0x000fe200078e0009 */
[----:B------:R-:W-:Y:S01]  /*5bd0*/  @P0 MOV R13, R14 ;  /* 0x0000000e000d0202 */ /* 0x000fe20000000f00 */
[----:B------:R-:W-:Y:S01]  /*5be0*/  @P3 IMAD.MOV.U32 R13, RZ, RZ, R15 ;  /* 0x000000ffff0d3224 */ /* 0x000fe200078e000f */
[----:B------:R-:W-:Y:S01]  /*5bf0*/  ISETP.EQ.AND P0, PT, R19, 0x8, PT ;  /* 0x000000081300780c */ /* 0x000fe20003f02270 */
[----:B------:R-:W-:Y:S01]  /*5c00*/  @P4 IMAD.MOV.U32 R13, RZ, RZ, R16 ;  /* 0x000000ffff0d4224 */ /* 0x000fe200078e0010 */
[----:B------:R-:W-:Y:S01]  /*5c10*/  LOP3.LUT R19, R18, 0x1f, RZ, 0xc0, !PT ;  /* 0x0000001f12137812 */ /* 0x000fe200078ec0ff */
[----:B------:R-:W-:-:S03]  /*5c20*/  @P5 IMAD.MOV.U32 R13, RZ, RZ, R17 ;  /* 0x000000ffff0d5224 */ /* 0x000fc600078e0011 */
[----:B------:R-:W-:-:S07]  /*5c30*/  SHF.L.W.U32.HI R0, R12, R19, R0 ;  /* 0x000000130c007219 */ /* 0x000fce0000010e00 */
[----:B------:R-:W-:-:S05]  /*5c40*/  @P0 IMAD.MOV.U32 R13, RZ, RZ, R21 ;  /* 0x000000ffff0d0224 */ /* 0x000fca00078e0015 */
[----:B------:R-:W-:-:S07]  /*5c50*/  SHF.L.W.U32.HI R12, R13, R19, R12 ;  /* 0x000000130d0c7219 */ /* 0x000fce0000010e0c */
.L_x_156:
[----:B------:R-:W-:Y:S05]  /*5c60*/  BSYNC.RECONVERGENT B2 ;  /* 0x0000000000027941 */ /* 0x000fea0003800200 */
.L_x_155:
        /* <DEDUP_REMOVED lines=9> */
[C---:B------:R-:W-:Y:S02]  /*5d00*/  LEA.HI R0, R21.reuse, R0, RZ, 0x1 ;  /* 0x0000000015007211 */ /* 0x040fe400078f08ff */
[----:B------:R-:W0:Y:S01]  /*5d10*/  I2F.F64.S64 R12, R12 ;  /* 0x0000000c000c7312 */ /* 0x000e220000301c00 */
[----:B------:R-:W-:Y:S02]  /*5d20*/  LOP3.LUT R22, R21, R5, RZ, 0x3c, !PT ;  /* 0x0000000515167212 */ /* 0x000fe400078e3cff */
[----:B------:R-:W-:Y:S02]  /*5d30*/  IMAD.MOV R21, RZ, RZ, -R0 ;  /* 0x000000ffff157224 */ /* 0x000fe400078e0a00 */
[----:B------:R-:W-:-:S04]  /*5d40*/  ISETP.GE.AND P0, PT, R22, RZ, PT ;  /* 0x000000ff1600720c */ /* 0x000fc80003f06270 */
[----:B------:R-:W-:Y:S01]  /*5d50*/  @!P1 MOV R0, R21 ;  /* 0x0000001500009202 */ /* 0x000fe20000000f00 */
[----:B0-----:R-:W-:-:S10]  /*5d60*/  DMUL R18, R12, UR4 ;  /* 0x000000040c127c28 */ /* 0x001fd40008000000 */
[----:B------:R-:W0:Y:S02]  /*5d70*/  F2F.F32.F64 R18, R18 ;  /* 0x0000001200127310 */ /* 0x000e240000301000 */
[----:B0-----:R-:W-:-:S07]  /*5d80*/  FSEL R13, -R18, R18, !P0 ;  /* 0x00000012120d7208 */ /* 0x001fce0004000100 */
.L_x_153:
[----:B------:R-:W-:Y:S05]  /*5d90*/  BSYNC.RECONVERGENT B1 ;  /* 0x0000000000017941 */ /* 0x000fea0003800200 */
.L_x_152:
[----:B------:R-:W-:Y:S02]  /*5da0*/  IMAD.MOV.U32 R21, RZ, RZ, 0x37cbac00 ;  /* 0x37cbac00ff157424 */ /* 0x000fe400078e00ff */
[----:B------:R-:W-:Y:S01]  /*5db0*/  FMUL R12, R13, R13 ;  /* 0x0000000d0d0c7220 */ /* 0x000fe20000400000 */
[----:B------:R-:W-:Y:S01]  /*5dc0*/  LOP3.LUT R19, R0, 0x1, RZ, 0xc0, !PT ;  /* 0x0000000100137812 */ /* 0x000fe200078ec0ff */
        /* <DEDUP_REMOVED lines=29> */
.L_x_159:
        /* <DEDUP_REMOVED lines=64> */
.L_x_161:
[----:B------:R-:W-:Y:S05]  /*63a0*/  BSYNC.RECONVERGENT B2 ;  /* 0x0000000000027941 */ /* 0x000fea0003800200 */
.L_x_160:
        /* <DEDUP_REMOVED lines=9> */
[----:B------:R-:W0:Y:S01]  /*6440*/  I2F.F64.S64 R12, R14 ;  /* 0x0000000e000c7312 */ /* 0x000e220000301c00 */
[C---:B------:R-:W-:Y:S02]  /*6450*/  LOP3.LUT R5, R11.reuse, R5, RZ, 0x3c, !PT ;  /* 0x000000050b057212 */ /* 0x040fe400078e3cff */
[----:B------:R-:W-:Y:S02]  /*6460*/  LEA.HI R11, R11, R0, RZ, 0x1 ;  /* 0x000000000b0b7211 */ /* 0x000fe400078f08ff */
[----:B------:R-:W-:-:S03]  /*6470*/  ISETP.GE.AND P0, PT, R5, RZ, PT ;  /* 0x000000ff0500720c */ /* 0x000fc60003f06270 */
[----:B------:R-:W-:-:S05]  /*6480*/  IMAD.MOV R0, RZ, RZ, -R11 ;  /* 0x000000ffff007224 */ /* 0x000fca00078e0a0b */
[----:B------:R-:W-:Y:S01]  /*6490*/  @!P1 MOV R11, R0 ;  /* 0x00000000000b9202 */ /* 0x000fe20000000f00 */
[----:B0-----:R-:W-:-:S10]  /*64a0*/  DMUL R12, R12, UR4 ;  /* 0x000000040c0c7c28 */ /* 0x001fd40008000000 */
[----:B------:R-:W0:Y:S02]  /*64b0*/  F2F.F32.F64 R12, R12 ;  /* 0x0000000c000c7310 */ /* 0x000e240000301000 */
[----:B0-----:R-:W-:-:S07]  /*64c0*/  FSEL R20, -R12, R12, !P0 ;  /* 0x0000000c0c147208 */ /* 0x001fce0004000100 */
.L_x_158:
[----:B------:R-:W-:Y:S05]  /*64d0*/  BSYNC.RECONVERGENT B1 ;  /* 0x0000000000017941 */ /* 0x000fea0003800200 */
.L_x_157:
[----:B------:R-:W-:Y:S02]  /*64e0*/  IMAD.MOV.U32 R5, RZ, RZ, 0x3bbb989d ;  /* 0x3bbb989dff057424 */ /* 0x000fe400078e00ff */
[----:B------:R-:W-:Y:S02]  /*64f0*/  IMAD.MOV.U32 R0, RZ, RZ, 0x437c0000 ;  /* 0x437c0000ff007424 */ /* 0x000fe400078e00ff */
[----:B------:R-:W-:Y:S01]  /*6500*/  FFMA.SAT R5, R10, R5, 0.5 ;  /* 0x3f0000000a057423 */ /* 0x000fe20000002005 */
[----:B------:R-:W-:-:S03]  /*6510*/  IMAD.MOV.U32 R6, RZ, RZ, 0x3d2aaabb ;  /* 0x3d2aaabbff067424 */ /* 0x000fc600078e00ff */
[----:B------:R-:W-:Y:S01]  /*6520*/  FFMA.RM R12, R5, R0, 12582913 ;  /* 0x4b400001050c7423 */ /* 0x000fe20000004000 */
[----:B------:R-:W-:Y:S01]  /*6530*/  FMUL R5, R20, R20 ;  /* 0x0000001414057220 */ /* 0x000fe20000400000 */
[----:B------:R-:W-:Y:S02]  /*6540*/  LOP3.LUT R0, R11, 0x1, RZ, 0xc0, !PT ;  /* 0x000000010b007812 */ /* 0x000fe400078ec0ff */
[----:B------:R-:W-:Y:S01]  /*6550*/  FADD R9, R12, -12583039 ;  /* 0xcb40007f0c097421 */ /* 0x000fe20000000000 */
[----:B------:R-:W-:Y:S01]  /*6560*/  FFMA R21, R5, R21, -0.0013887860113754868507 ;  /* 0xbab607ed05157423 */ /* 0x000fe20000000015 */
[----:B------:R-:W-:Y:S02]  /*6570*/  ISETP.NE.U32.AND P0, PT, R0, 0x1, PT ;  /* 0x000000010000780c */ /* 0x000fe40003f05070 */
[----:B------:R-:W-:Y:S02]  /*6580*/  FFMA R9, R10, 1.4426950216293334961, -R9 ;  /* 0x3fb8aa3b0a097823 */ /* 0x000fe40000000809 */
[----:B------:R-:W-:-:S02]  /*6590*/  FSEL R0, R21, -0.00019574658654164522886, !P0 ;  /* 0xb94d415315007808 */ /* 0x000fc40004000000 */
[----:B------:R-:W-:Y:S01]  /*65a0*/  FFMA R10, R10, 1.925963033500011079e-08, R9 ;  /* 0x32a570600a0a7823 */ /* 0x000fe20000000009 */
[----:B------:R-:W-:Y:S01]  /*65b0*/  FSEL R6, R6, 0.0083327032625675201416, !P0 ;  /* 0x3c0885e406067808 */ /* 0x000fe20004000000 */
[----:B------:R-:W-:-:S04]  /*65c0*/  IMAD.MOV.U32 R9, RZ, RZ, 0x3effffff ;  /* 0x3effffffff097424 */ /* 0x000fc800078e00ff */
[----:B------:R-:W0:Y:S01]  /*65d0*/  MUFU.EX2 R10, R10 ;  /* 0x0000000a000a7308 */ /* 0x000e220000000800 */
[----:B------:R-:W-:Y:S01]  /*65e0*/  FFMA R6, R5, R0, R6 ;  /* 0x0000000005067223 */ /* 0x000fe20000000006 */
[----:B------:R-:W-:Y:S02]  /*65f0*/  FSEL R9, -R9, -0.16666662693023681641, !P0 ;  /* 0xbe2aaaa809097808 */ /* 0x000fe40004000100 */
[----:B------:R-:W-:Y:S02]  /*6600*/  FSEL R0, R20, 1, P0 ;  /* 0x3f80000014007808 */ /* 0x000fe40000000000 */
[----:B------:R-:W-:Y:S01]  /*6610*/  LOP3.LUT P0, RZ, R11, 0x2, RZ, 0xc0, !PT ;  /* 0x000000020bff7812 */ /* 0x000fe2000780c0ff */
[C---:B------:R-:W-:Y:S01]  /*6620*/  FFMA R6, R5.reuse, R6, R9 ;  /* 0x0000000605067223 */ /* 0x040fe20000000009 */
[----:B------:R-:W-:Y:S02]  /*6630*/  IMAD.SHL.U32 R9, R12, 0x800000, RZ ;  /* 0x008000000c097824 */ /* 0x000fe400078e00ff */
[----:B------:R-:W-:-:S04]  /*6640*/  FFMA R5, R5, R0, RZ ;  /* 0x0000000005057223 */ /* 0x000fc800000000ff */
[----:B------:R-:W-:Y:S01]  /*6650*/  FFMA R5, R5, R6, R0 ;  /* 0x0000000605057223 */ /* 0x000fe20000000000 */
[----:B0-----:R-:W-:-:S04]  /*6660*/  FMUL R9, R9, R10 ;  /* 0x0000000a09097220 */ /* 0x001fc80000400000 */
[----:B------:R-:W-:Y:S01]  /*6670*/  @P0 FADD R5, RZ, -R5 ;  /* 0x80000005ff050221 */ /* 0x000fe20000000000 */
[----:B------:R-:W-:-:S03]  /*6680*/  FMUL R24, R9, R24 ;  /* 0x0000001809187220 */ /* 0x000fc60000400000 */
[----:B------:R-:W-:-:S07]  /*6690*/  FMUL R5, R9, R5 ;  /* 0x0000000509057220 */ /* 0x000fce0000400000 */
.L_x_128:
[----:B------:R-:W-:Y:S05]  /*66a0*/  BSYNC.RECONVERGENT B0 ;  /* 0x0000000000007941 */ /* 0x000fea0003800200 */
.L_x_126:
[----:B------:R-:W2:Y:S01]  /*66b0*/  LDG.E.S8 R2, desc[UR6][R2.64] ;  /* 0x0000000602027981 */ /* 0x000ea2000c1e1300 */
[----:B------:R-:W0:Y:S02]  /*66c0*/  LDC.64 R10, c[0x0][0x398] ;  /* 0x0000e600ff0a7b82 */ /* 0x000e240000000a00 */
[----:B0-----:R-:W-:Y:S01]  /*66d0*/  IMAD.WIDE R10, R4, 0x8, R10 ;  /* 0x00000008040a7825 */ /* 0x001fe200078e020a */
[----:B--2---:R-:W0:Y:S03]  /*66e0*/  I2F.S16 R0, R2 ;  /* 0x0000000200007306 */ /* 0x004e260000101400 */
[C---:B0-----:R-:W-:Y:S01]  /*66f0*/  FFMA R4, R0.reuse, R24, R7 ;  /* 0x0000001800047223 */ /* 0x041fe20000000007 */
[----:B------:R-:W-:-:S05]  /*6700*/  FFMA R5, R0, R5, R8 ;  /* 0x0000000500057223 */ /* 0x000fca0000000008 */
[----:B------:R-:W-:Y:S01]  /*6710*/  STG.E.64 desc[UR6][R10.64], R4 ;  /* 0x000000040a007986 */ /* 0x000fe2000c101b06 */
[----:B------:R-:W-:Y:S05]  /*6720*/  EXIT ;  /* 0x000000000000794d */ /* 0x000fea0003800000 */
.L_x_162:
        /* <DEDUP_REMOVED lines=13> */
.L_x_168:


//--------------------- .text._Z10init_spinsPaxx  --------------------------
	.section	.text._Z10init_spinsPaxx,"ax",@progbits
	.align	128
        .global         _Z10init_spinsPaxx
        .type           _Z10init_spinsPaxx,@function
        .size           _Z10init_spinsPaxx,(.L_x_169 - _Z10init_spinsPaxx)
        .other          _Z10init_spinsPaxx,@"STO_CUDA_ENTRY STV_DEFAULT"
_Z10init_spinsPaxx:
.text._Z10init_spinsPaxx:
[----:B------:R-:W-:Y:S01]  /*0000*/  LDC R1, c[0x0][0x37c] ;  /* 0x0000df00ff017b82 */ /* 0x000fe20000000800 */
[----:B------:R-:W0:Y:S01]  /*0010*/  S2R R5, SR_CTAID.X ;  /* 0x0000000000057919 */ /* 0x000e220000002500 */
[----:B------:R-:W1:Y:S01]  /*0020*/  LDCU.64 UR8, c[0x0][0x390] ;  /* 0x00007200ff0877ac */ /* 0x000e620008000a00 */
[----:B------:R-:W-:Y:S01]  /*0030*/  IMAD.MOV.U32 R3, RZ, RZ, RZ ;  /* 0x000000ffff037224 */ /* 0x000fe200078e00ff */
[----:B------:R-:W0:Y:S01]  /*0040*/  S2R R2, SR_TID.X ;  /* 0x0000000000027919 */ /* 0x000e220000002100 */
[----:B------:R-:W1:Y:S01]  /*0050*/  LDCU.64 UR10, c[0x0][0x388] ;  /* 0x00007100ff0a77ac */ /* 0x000e620008000a00 */
[----:B------:R-:W0:Y:S01]  /*0060*/  LDCU UR7, c[0x0][0x360] ;  /* 0x00006c00ff0777ac */ /* 0x000e220008000800 */
[----:B-1----:R-:W-:Y:S02]  /*0070*/  UIMAD UR6, UR9, UR10, URZ ;  /* 0x0000000a090672a4 */ /* 0x002fe4000f8e02ff */
[----:B------:R-:W-:Y:S02]  /*0080*/  UIMAD.WIDE.U32 UR4, UR8, UR10, URZ ;  /* 0x0000000a080472a5 */ /* 0x000fe4000f8e00ff */
[----:B------:R-:W-:-:S04]  /*0090*/  UIMAD UR6, UR8, UR11, UR6 ;  /* 0x0000000b080672a4 */ /* 0x000fc8000f8e0206 */
[----:B------:R-:W-:Y:S01]  /*00a0*/  UIADD3 UR5, UPT, UPT, UR5, UR6, URZ ;  /* 0x0000000605057290 */ /* 0x000fe2000fffe0ff */
[----:B0-----:R-:W-:-:S03]  /*00b0*/  IMAD.WIDE.U32 R2, R5, UR7, R2 ;  /* 0x0000000705027c25 */ /* 0x001fc6000f8e0002 */
[----:B------:R-:W-:-:S04]  /*00c0*/  ISETP.GE.U32.AND P0, PT, R2, UR4, PT ;  /* 0x0000000402007c0c */ /* 0x000fc8000bf06070 */
[----:B------:R-:W-:-:S13]  /*00d0*/  ISETP.GE.AND.EX P0, PT, R3, UR5, PT, P0 ;  /* 0x0000000503007c0c */ /* 0x000fda000bf06300 */
[----:B------:R-:W-:Y:S05]  /*00e0*/  @P0 EXIT ;  /* 0x000000000000094d */ /* 0x000fea0003800000 */
[----:B------:R-:W0:Y:S01]  /*00f0*/  LDCU.64 UR6, c[0x0][0x380] ;  /* 0x00007000ff0677ac */ /* 0x000e220008000a00 */
[----:B------:R-:W-:Y:S01]  /*0100*/  IMAD.MOV.U32 R0, RZ, RZ, 0x1 ;  /* 0x00000001ff007424 */ /* 0x000fe200078e00ff */
[----:B------:R-:W1:Y:S01]  /*0110*/  LDCU.64 UR4, c[0x0][0x358] ;  /* 0x00006b00ff0477ac */ /* 0x000e620008000a00 */
[----:B0-----:R-:W-:-:S04]  /*0120*/  IADD3 R2, P0, PT, R2, UR6, RZ ;  /* 0x0000000602027c10 */ /* 0x001fc8000ff1e0ff */
[----:B------:R-:W-:-:S05]  /*0130*/  IADD3.X R3, PT, PT, R3, UR7, RZ, P0, !PT ;  /* 0x0000000703037c10 */ /* 0x000fca00087fe4ff */
[----:B-1----:R-:W-:Y:S01]  /*0140*/  STG.E.U8 desc[UR4][R2.64], R0 ;  /* 0x0000000002007986 */ /* 0x002fe2000c101104 */
[----:B------:R-:W-:Y:S05]  /*0150*/  EXIT ;  /* 0x000000000000794d */ /* 0x000fea0003800000 */
.L_x_163:
        /* <DEDUP_REMOVED lines=10> */
.L_x_169:


//--------------------- .nv.global.init           --------------------------
	.section	.nv.global.init,"aw",@progbits
	.align	4
.nv.global.init:
	.type		__cudart_i2opi_f,@object
	.size		__cudart_i2opi_f,(.L_40 - __cudart_i2opi_f)
__cudart_i2opi_f:
        /*0000*/ 	.byte	0x41, 0x90, 0x43, 0x3c, 0x99, 0x95, 0x62, 0xdb, 0xc0, 0xdd, 0x34, 0xf5, 0xd1, 0x57, 0x27, 0xfc
        /*0010*/ 	.byte	0x29, 0x15, 0x44, 0x4e, 0x6e, 0x83, 0xf9, 0xa2
.L_40:


//--------------------- .nv.shared._ZN3cub18CUB_300001_SM_10006detail6reduce28DeviceReduceSingleTileKernelINS2_10policy_hubIN6thrust24THRUST_300001_SM_1000_NS7complexIfEEyN4cuda3std3__44plusIvEEE10Policy1000EPS8_SG_iSD_S8_S8_NSB_10__identityEEEvT0_T1_T2_T3_T4_T6_ --------------------------
	.section	.nv.shared._ZN3cub18CUB_300001_SM_10006detail6reduce28DeviceReduceSingleTileKernelINS2_10policy_hubIN6thrust24THRUST_300001_SM_1000_NS7complexIfEEyN4cuda3std3__44plusIvEEE10Policy1000EPS8_SG_iSD_S8_S8_NSB_10__identityEEEvT0_T1_T2_T3_T4_T6_,"aw",@nobits
	.sectionflags	@""
	.align	8
.nv.shared._ZN3cub18CUB_300001_SM_10006detail6reduce28DeviceReduceSingleTileKernelINS2_10policy_hubIN6thrust24THRUST_300001_SM_1000_NS7complexIfEEyN4cuda3std3__44plusIvEEE10Policy1000EPS8_SG_iSD_S8_S8_NSB_10__identityEEEvT0_T1_T2_T3_T4_T6_:
	.zero		1176


//--------------------- .nv.shared.reserved.0     --------------------------
	.section	.nv.shared.reserved.0,"aw",@nobits
	.weak		__nv_reservedSMEM_offset_0_alias
	.size		__nv_reservedSMEM_offset_0_alias, 0, 64
	.other		__nv_reservedSMEM_offset_0_alias,@"STO_CUDA_RESERVED_SHARED STV_DEFAULT"
__nv_reservedSMEM_offset_0_alias:
	.zero		0
	.zero		64


//--------------------- .nv.global                --------------------------
	.section	.nv.global,"aw",@nobits
.nv.global:
	.type		_ZN34_INTERNAL_6c439af6_4_k_cu_47db2a426thrust24THRUST_300001_SM_1000_NS12placeholders2_5E,@object
	.size		_ZN34_INTERNAL_6c439af6_4_k_cu_47db2a426thrust24THRUST_300001_SM_1000_NS12placeholders2_5E,(_ZN34_INTERNAL_6c439af6_4_k_cu_47db2a424cuda3std3__45__cpo6cbeginE - _ZN34_INTERNAL_6c439af6_4_k_cu_47db2a426thrust24THRUST_300001_SM_1000_NS12placeholders2_5E)
_ZN34_INTERNAL_6c439af6_4_k_cu_47db2a426thrust24THRUST_300001_SM_1000_NS12placeholders2_5E:
	.zero		1
	.type		_ZN34_INTERNAL_6c439af6_4_k_cu_47db2a424cuda3std3__45__cpo6cbeginE,@object
	.size		_ZN34_INTERNAL_6c439af6_4_k_cu_47db2a424cuda3std3__45__cpo6cbeginE,(_ZN34_INTERNAL_6c439af6_4_k_cu_47db2a424cuda3std6ranges3__45__cpo6cbeginE - _ZN34_INTERNAL_6c439af6_4_k_cu_47db2a424cuda3std3__45__cpo6cbeginE)
_ZN34_INTERNAL_6c439af6_4_k_cu_47db2a424cuda3std3__45__cpo6cbeginE:
	.zero		1
	.type		_ZN34_INTERNAL_6c439af6_4_k_cu_47db2a424cuda3std6ranges3__45__cpo6cbeginE,@object
	.size		_ZN34_INTERNAL_6c439af6_4_k_cu_47db2a424cuda3std6ranges3__45__cpo6cbeginE,(_ZN34_INTERNAL_6c439af6_4_k_cu_47db2a424cuda3std3__48in_placeE - _ZN34_INTERNAL_6c439af6_4_k_cu_47db2a424cuda3std6ranges3__45__cpo6cbeginE)
_ZN34_INTERNAL_6c439af6_4_k_cu_47db2a424cuda3std6ranges3__45__cpo6cbeginE:
	.zero		1
	.type		_ZN34_INTERNAL_6c439af6_4_k_cu_47db2a424cuda3std3__48in_placeE,@object
	.size		_ZN34_INTERNAL_6c439af6_4_k_cu_47db2a424cuda3std3__48in_placeE,(_ZN34_INTERNAL_6c439af6_4_k_cu_47db2a424cuda3std6ranges3__45__cpo4sizeE - _ZN34_INTERNAL_6c439af6_4_k_cu_47db2a424cuda3std3__48in_placeE)
_ZN34_INTERNAL_6c439af6_4_k_cu_47db2a424cuda3std3__48in_placeE:
	.zero		1
	.type		_ZN34_INTERNAL_6c439af6_4_k_cu_47db2a424cuda3std6ranges3__45__cpo4sizeE,@object
	.size		_ZN34_INTERNAL_6c439af6_4_k_cu_47db2a424cuda3std6ranges3__45__cpo4sizeE,(_ZN34_INTERNAL_6c439af6_4_k_cu_47db2a426thrust24THRUST_300001_SM_1000_NS12placeholders2_9E - _ZN34_INTERNAL_6c439af6_4_k_cu_47db2a424cuda3std6ranges3__45__cpo4sizeE)
_ZN34_INTERNAL_6c439af6_4_k_cu_47db2a424cuda3std6ranges3__45__cpo4sizeE:
	.zero		1
	.type		_ZN34_INTERNAL_6c439af6_4_k_cu_47db2a426thrust24THRUST_300001_SM_1000_NS12placeholders2_9E,@object
	.size		_ZN34_INTERNAL_6c439af6_4_k_cu_47db2a426thrust24THRUST_300001_SM_1000_NS12placeholders2_9E,(_ZN34_INTERNAL_6c439af6_4_k_cu_47db2a424cuda3std3__45__cpo7crbeginE - _ZN34_INTERNAL_6c439af6_4_k_cu_47db2a426thrust24THRUST_300001_SM_1000_NS12placeholders2_9E)
_ZN34_INTERNAL_6c439af6_4_k_cu_47db2a426thrust24THRUST_300001_SM_1000_NS12placeholders2_9E:
	.zero		1
	.type		_ZN34_INTERNAL_6c439af6_4_k_cu_47db2a424cuda3std3__45__cpo7crbeginE,@object
	.size		_ZN34_INTERNAL_6c439af6_4_k_cu_47db2a424cuda3std3__45__cpo7crbeginE,(_ZN34_INTERNAL_6c439af6_4_k_cu_47db2a424cuda3std6ranges3__45__cpo4nextE - _ZN34_INTERNAL_6c439af6_4_k_cu_47db2a424cuda3std3__45__cpo7crbeginE)
_ZN34_INTERNAL_6c439af6_4_k_cu_47db2a424cuda3std3__45__cpo7crbeginE:
	.zero		1
	.type		_ZN34_INTERNAL_6c439af6_4_k_cu_47db2a424cuda3std6ranges3__45__cpo4nextE,@object
	.size		_ZN34_INTERNAL_6c439af6_4_k_cu_47db2a424cuda3std6ranges3__45__cpo4nextE,(_ZN34_INTERNAL_6c439af6_4_k_cu_47db2a424cuda3std6ranges3__45__cpo4swapE - _ZN34_INTERNAL_6c439af6_4_k_cu_47db2a424cuda3std6ranges3__45__cpo4nextE)
_ZN34_INTERNAL_6c439af6_4_k_cu_47db2a424cuda3std6ranges3__45__cpo4nextE:
	.zero		1
	.type		_ZN34_INTERNAL_6c439af6_4_k_cu_47db2a424cuda3std6ranges3__45__cpo4swapE,@object
	.size		_ZN34_INTERNAL_6c439af6_4_k_cu_47db2a424cuda3std6ranges3__45__cpo4swapE,(_ZN34_INTERNAL_6c439af6_4_k_cu_47db2a426thrust24THRUST_300001_SM_1000_NS12placeholders2_1E - _ZN34_INTERNAL_6c439af6_4_k_cu_47db2a424cuda3std6ranges3__45__cpo4swapE)
_ZN34_INTERNAL_6c439af6_4_k_cu_47db2a424cuda3std6ranges3__45__cpo4swapE:
	.zero		1
	.type		_ZN34_INTERNAL_6c439af6_4_k_cu_47db2a426thrust24THRUST_300001_SM_1000_NS12placeholders2_1E,@object
	.size		_ZN34_INTERNAL_6c439af6_4_k_cu_47db2a426thrust24THRUST_300001_SM_1000_NS12placeholders2_1E,(_ZN34_INTERNAL_6c439af6_4_k_cu_47db2a426thrust24THRUST_300001_SM_1000_NS12placeholders2_3E - _ZN34_INTERNAL_6c439af6_4_k_cu_47db2a426thrust24THRUST_300001_SM_1000_NS12placeholders2_1E)
_ZN34_INTERNAL_6c439af6_4_k_cu_47db2a426thrust24THRUST_300001_SM_1000_NS12placeholders2_1E:
	.zero		1
	.type		_ZN34_INTERNAL_6c439af6_4_k_cu_47db2a426thrust24THRUST_300001_SM_1000_NS12placeholders2_3E,@object
	.size		_ZN34_INTERNAL_6c439af6_4_k_cu_47db2a426thrust24THRUST_300001_SM_1000_NS12placeholders2_3E,(_ZN34_INTERNAL_6c439af6_4_k_cu_47db2a424cuda3std3__45__cpo5beginE - _ZN34_INTERNAL_6c439af6_4_k_cu_47db2a426thrust24THRUST_300001_SM_1000_NS12placeholders2_3E)
_ZN34_INTERNAL_6c439af6_4_k_cu_47db2a426thrust24THRUST_300001_SM_1000_NS12placeholders2_3E:
	.zero		1
	.type		_ZN34_INTERNAL_6c439af6_4_k_cu_47db2a424cuda3std3__45__cpo5beginE,@object
	.size		_ZN34_INTERNAL_6c439af6_4_k_cu_47db2a424cuda3std3__45__cpo5beginE,(_ZN34_INTERNAL_6c439af6_4_k_cu_47db2a424cuda3std6ranges3__45__cpo5beginE - _ZN34_INTERNAL_6c439af6_4_k_cu_47db2a424cuda3std3__45__cpo5beginE)
_ZN34_INTERNAL_6c439af6_4_k_cu_47db2a424cuda3std3__45__cpo5beginE:
	.zero		1
	.type		_ZN34_INTERNAL_6c439af6_4_k_cu_47db2a424cuda3std6ranges3__45__cpo5beginE,@object
	.size		_ZN34_INTERNAL_6c439af6_4_k_cu_47db2a424cuda3std6ranges3__45__cpo5beginE,(_ZN34_INTERNAL_6c439af6_4_k_cu_47db2a424cuda3std3__436_GLOBAL__N__6c439af6_4_k_cu_47db2a426ignoreE - _ZN34_INTERNAL_6c439af6_4_k_cu_47db2a424cuda3std6ranges3__45__cpo5beginE)
_ZN34_INTERNAL_6c439af6_4_k_cu_47db2a424cuda3std6ranges3__45__cpo5beginE:
	.zero		1
	.type		_ZN34_INTERNAL_6c439af6_4_k_cu_47db2a424cuda3std3__436_GLOBAL__N__6c439af6_4_k_cu_47db2a426ignoreE,@object
	.size		_ZN34_INTERNAL_6c439af6_4_k_cu_47db2a424cuda3std3__436_GLOBAL__N__6c439af6_4_k_cu_47db2a426ignoreE,(_ZN34_INTERNAL_6c439af6_4_k_cu_47db2a424cuda3std6ranges3__45__cpo4dataE - _ZN34_INTERNAL_6c439af6_4_k_cu_47db2a424cuda3std3__436_GLOBAL__N__6c439af6_4_k_cu_47db2a426ignoreE)
_ZN34_INTERNAL_6c439af6_4_k_cu_47db2a424cuda3std3__436_GLOBAL__N__6c439af6_4_k_cu_47db2a426ignoreE:
	.zero		1
	.type		_ZN34_INTERNAL_6c439af6_4_k_cu_47db2a424cuda3std6ranges3__45__cpo4dataE,@object
	.size		_ZN34_INTERNAL_6c439af6_4_k_cu_47db2a424cuda3std6ranges3__45__cpo4dataE,(_ZN34_INTERNAL_6c439af6_4_k_cu_47db2a426thrust24THRUST_300001_SM_1000_NS12placeholders2_7E - _ZN34_INTERNAL_6c439af6_4_k_cu_47db2a424cuda3std6ranges3__45__cpo4dataE)
_ZN34_INTERNAL_6c439af6_4_k_cu_47db2a424cuda3std6ranges3__45__cpo4dataE:
	.zero		1
	.type		_ZN34_INTERNAL_6c439af6_4_k_cu_47db2a426thrust24THRUST_300001_SM_1000_NS12placeholders2_7E,@object
	.size		_ZN34_INTERNAL_6c439af6_4_k_cu_47db2a426thrust24THRUST_300001_SM_1000_NS12placeholders2_7E,(_ZN34_INTERNAL_6c439af6_4_k_cu_47db2a424cuda3std3__45__cpo6rbeginE - _ZN34_INTERNAL_6c439af6_4_k_cu_47db2a426thrust24THRUST_300001_SM_1000_NS12placeholders2_7E)
_ZN34_INTERNAL_6c439af6_4_k_cu_47db2a426thrust24THRUST_300001_SM_1000_NS12placeholders2_7E:
	.zero		1
	.type		_ZN34_INTERNAL_6c439af6_4_k_cu_47db2a424cuda3std3__45__cpo6rbeginE,@object
	.size		_ZN34_INTERNAL_6c439af6_4_k_cu_47db2a424cuda3std3__45__cpo6rbeginE,(_ZN34_INTERNAL_6c439af6_4_k_cu_47db2a424cuda3std6ranges3__45__cpo7advanceE - _ZN34_INTERNAL_6c439af6_4_k_cu_47db2a424cuda3std3__45__cpo6rbeginE)
_ZN34_INTERNAL_6c439af6_4_k_cu_47db2a424cuda3std3__45__cpo6rbeginE:
	.zero		1
	.type		_ZN34_INTERNAL_6c439af6_4_k_cu_47db2a424cuda3std6ranges3__45__cpo7advanceE,@object
	.size		_ZN34_INTERNAL_6c439af6_4_k_cu_47db2a424cuda3std6ranges3__45__cpo7advanceE,(_ZN34_INTERNAL_6c439af6_4_k_cu_47db2a424cuda3std3__47nulloptE - _ZN34_INTERNAL_6c439af6_4_k_cu_47db2a424cuda3std6ranges3__45__cpo7advanceE)
_ZN34_INTERNAL_6c439af6_4_k_cu_47db2a424cuda3std6ranges3__45__cpo7advanceE:
	.zero		1
	.type		_ZN34_INTERNAL_6c439af6_4_k_cu_47db2a424cuda3std3__47nulloptE,@object
	.size		_ZN34_INTERNAL_6c439af6_4_k_cu_47db2a424cuda3std3__47nulloptE,(_ZN34_INTERNAL_6c439af6_4_k_cu_47db2a424cuda3std6ranges3__45__cpo8distanceE - _ZN34_INTERNAL_6c439af6_4_k_cu_47db2a424cuda3std3__47nulloptE)
_ZN34_INTERNAL_6c439af6_4_k_cu_47db2a424cuda3std3__47nulloptE:
	.zero		1
	.type		_ZN34_INTERNAL_6c439af6_4_k_cu_47db2a424cuda3std6ranges3__45__cpo8distanceE,@object
	.size		_ZN34_INTERNAL_6c439af6_4_k_cu_47db2a424cuda3std6ranges3__45__cpo8distanceE,(_ZN34_INTERNAL_6c439af6_4_k_cu_47db2a426thrust24THRUST_300001_SM_1000_NS12placeholders2_6E - _ZN34_INTERNAL_6c439af6_4_k_cu_47db2a424cuda3std6ranges3__45__cpo8distanceE)
_ZN34_INTERNAL_6c439af6_4_k_cu_47db2a424cuda3std6ranges3__45__cpo8distanceE:
	.zero		1
	.type		_ZN34_INTERNAL_6c439af6_4_k_cu_47db2a426thrust24THRUST_300001_SM_1000_NS12placeholders2_6E,@object
	.size		_ZN34_INTERNAL_6c439af6_4_k_cu_47db2a426thrust24THRUST_300001_SM_1000_NS12placeholders2_6E,(_ZN34_INTERNAL_6c439af6_4_k_cu_47db2a424cuda3std3__45__cpo4cendE - _ZN34_INTERNAL_6c439af6_4_k_cu_47db2a426thrust24THRUST_300001_SM_1000_NS12placeholders2_6E)
_ZN34_INTERNAL_6c439af6_4_k_cu_47db2a426thrust24THRUST_300001_SM_1000_NS12placeholders2_6E:
	.zero		1
	.type		_ZN34_INTERNAL_6c439af6_4_k_cu_47db2a424cuda3std3__45__cpo4cendE,@object
	.size		_ZN34_INTERNAL_6c439af6_4_k_cu_47db2a424cuda3std3__45__cpo4cendE,(_ZN34_INTERNAL_6c439af6_4_k_cu_47db2a424cuda3std6ranges3__45__cpo4cendE - _ZN34_INTERNAL_6c439af6_4_k_cu_47db2a424cuda3std3__45__cpo4cendE)
_ZN34_INTERNAL_6c439af6_4_k_cu_47db2a424cuda3std3__45__cpo4cendE:
	.zero		1
	.type		_ZN34_INTERNAL_6c439af6_4_k_cu_47db2a424cuda3std6ranges3__45__cpo4cendE,@object
	.size		_ZN34_INTERNAL_6c439af6_4_k_cu_47db2a424cuda3std6ranges3__45__cpo4cendE,(_ZN34_INTERNAL_6c439af6_4_k_cu_47db2a424cuda3std3__420unreachable_sentinelE - _ZN34_INTERNAL_6c439af6_4_k_cu_47db2a424cuda3std6ranges3__45__cpo4cendE)
_ZN34_INTERNAL_6c439af6_4_k_cu_47db2a424cuda3std6ranges3__45__cpo4cendE:
	.zero		1
	.type		_ZN34_INTERNAL_6c439af6_4_k_cu_47db2a424cuda3std3__420unreachable_sentinelE,@object
	.size		_ZN34_INTERNAL_6c439af6_4_k_cu_47db2a424cuda3std3__420unreachable_sentinelE,(_ZN34_INTERNAL_6c439af6_4_k_cu_47db2a424cuda3std6ranges3__45__cpo5ssizeE - _ZN34_INTERNAL_6c439af6_4_k_cu_47db2a424cuda3std3__420unreachable_sentinelE)
_ZN34_INTERNAL_6c439af6_4_k_cu_47db2a424cuda3std3__420unreachable_sentinelE:
	.zero		1
	.type		_ZN34_INTERNAL_6c439af6_4_k_cu_47db2a424cuda3std6ranges3__45__cpo5ssizeE,@object
	.size		_ZN34_INTERNAL_6c439af6_4_k_cu_47db2a424cuda3std6ranges3__45__cpo5ssizeE,(_ZN34_INTERNAL_6c439af6_4_k_cu_47db2a426thrust24THRUST_300001_SM_1000_NS12placeholders3_10E - _ZN34_INTERNAL_6c439af6_4_k_cu_47db2a424cuda3std6ranges3__45__cpo5ssizeE)
_ZN34_INTERNAL_6c439af6_4_k_cu_47db2a424cuda3std6ranges3__45__cpo5ssizeE:
	.zero		1
	.type		_ZN34_INTERNAL_6c439af6_4_k_cu_47db2a426thrust24THRUST_300001_SM_1000_NS12placeholders3_10E,@object
	.size		_ZN34_INTERNAL_6c439af6_4_k_cu_47db2a426thrust24THRUST_300001_SM_1000_NS12placeholders3_10E,(_ZN34_INTERNAL_6c439af6_4_k_cu_47db2a424cuda3std3__45__cpo5crendE - _ZN34_INTERNAL_6c439af6_4_k_cu_47db2a426thrust24THRUST_300001_SM_1000_NS12placeholders3_10E)
_ZN34_INTERNAL_6c439af6_4_k_cu_47db2a426thrust24THRUST_300001_SM_1000_NS12placeholders3_10E:
	.zero		1
	.type		_ZN34_INTERNAL_6c439af6_4_k_cu_47db2a424cuda3std3__45__cpo5crendE,@object
	.size		_ZN34_INTERNAL_6c439af6_4_k_cu_47db2a424cuda3std3__45__cpo5crendE,(_ZN34_INTERNAL_6c439af6_4_k_cu_47db2a424cuda3std6ranges3__45__cpo4prevE - _ZN34_INTERNAL_6c439af6_4_k_cu_47db2a424cuda3std3__45__cpo5crendE)
_ZN34_INTERNAL_6c439af6_4_k_cu_47db2a424cuda3std3__45__cpo5crendE:
	.zero		1
	.type		_ZN34_INTERNAL_6c439af6_4_k_cu_47db2a424cuda3std6ranges3__45__cpo4prevE,@object
	.size		_ZN34_INTERNAL_6c439af6_4_k_cu_47db2a424cuda3std6ranges3__45__cpo4prevE,(_ZN34_INTERNAL_6c439af6_4_k_cu_47db2a424cuda3std6ranges3__45__cpo9iter_moveE - _ZN34_INTERNAL_6c439af6_4_k_cu_47db2a424cuda3std6ranges3__45__cpo4prevE)
_ZN34_INTERNAL_6c439af6_4_k_cu_47db2a424cuda3std6ranges3__45__cpo4prevE:
	.zero		1
	.type		_ZN34_INTERNAL_6c439af6_4_k_cu_47db2a424cuda3std6ranges3__45__cpo9iter_moveE,@object
	.size		_ZN34_INTERNAL_6c439af6_4_k_cu_47db2a424cuda3std6ranges3__45__cpo9iter_moveE,(_ZN34_INTERNAL_6c439af6_4_k_cu_47db2a426thrust24THRUST_300001_SM_1000_NS12placeholders2_2E - _ZN34_INTERNAL_6c439af6_4_k_cu_47db2a424cuda3std6ranges3__45__cpo9iter_moveE)
_ZN34_INTERNAL_6c439af6_4_k_cu_47db2a424cuda3std6ranges3__45__cpo9iter_moveE:
	.zero		1
	.type		_ZN34_INTERNAL_6c439af6_4_k_cu_47db2a426thrust24THRUST_300001_SM_1000_NS12placeholders2_2E,@object
	.size		_ZN34_INTERNAL_6c439af6_4_k_cu_47db2a426thrust24THRUST_300001_SM_1000_NS12placeholders2_2E,(_ZN34_INTERNAL_6c439af6_4_k_cu_47db2a426thrust24THRUST_300001_SM_1000_NS12placeholders2_4E - _ZN34_INTERNAL_6c439af6_4_k_cu_47db2a426thrust24THRUST_300001_SM_1000_NS12placeholders2_2E)
_ZN34_INTERNAL_6c439af6_4_k_cu_47db2a426thrust24THRUST_300001_SM_1000_NS12placeholders2_2E:
	.zero		1
	.type		_ZN34_INTERNAL_6c439af6_4_k_cu_47db2a426thrust24THRUST_300001_SM_1000_NS12placeholders2_4E,@object
	.size		_ZN34_INTERNAL_6c439af6_4_k_cu_47db2a426thrust24THRUST_300001_SM_1000_NS12placeholders2_4E,(_ZN34_INTERNAL_6c439af6_4_k_cu_47db2a424cuda3std3__45__cpo3endE - _ZN34_INTERNAL_6c439af6_4_k_cu_47db2a426thrust24THRUST_300001_SM_1000_NS12placeholders2_4E)
_ZN34_INTERNAL_6c439af6_4_k_cu_47db2a426thrust24THRUST_300001_SM_1000_NS12placeholders2_4E:
	.zero		1
	.type		_ZN34_INTERNAL_6c439af6_4_k_cu_47db2a424cuda3std3__45__cpo3endE,@object
	.size		_ZN34_INTERNAL_6c439af6_4_k_cu_47db2a424cuda3std3__45__cpo3endE,(_ZN34_INTERNAL_6c439af6_4_k_cu_47db2a424cuda3std6ranges3__45__cpo3endE - _ZN34_INTERNAL_6c439af6_4_k_cu_47db2a424cuda3std3__45__cpo3endE)
_ZN34_INTERNAL_6c439af6_4_k_cu_47db2a424cuda3std3__45__cpo3endE:
	.zero		1
	.type		_ZN34_INTERNAL_6c439af6_4_k_cu_47db2a424cuda3std6ranges3__45__cpo3endE,@object
	.size		_ZN34_INTERNAL_6c439af6_4_k_cu_47db2a424cuda3std6ranges3__45__cpo3endE,(_ZN34_INTERNAL_6c439af6_4_k_cu_47db2a424cuda3std3__419piecewise_constructE - _ZN34_INTERNAL_6c439af6_4_k_cu_47db2a424cuda3std6ranges3__45__cpo3endE)
_ZN34_INTERNAL_6c439af6_4_k_cu_47db2a424cuda3std6ranges3__45__cpo3endE:
	.zero		1
	.type		_ZN34_INTERNAL_6c439af6_4_k_cu_47db2a424cuda3std3__419piecewise_constructE,@object
	.size		_ZN34_INTERNAL_6c439af6_4_k_cu_47db2a424cuda3std3__419piecewise_constructE,(_ZN34_INTERNAL_6c439af6_4_k_cu_47db2a424cuda3std6ranges3__45__cpo5cdataE - _ZN34_INTERNAL_6c439af6_4_k_cu_47db2a424cuda3std3__419piecewise_constructE)
_ZN34_INTERNAL_6c439af6_4_k_cu_47db2a424cuda3std3__419piecewise_constructE:
	.zero		1
	.type		_ZN34_INTERNAL_6c439af6_4_k_cu_47db2a424cuda3std6ranges3__45__cpo5cdataE,@object
	.size		_ZN34_INTERNAL_6c439af6_4_k_cu_47db2a424cuda3std6ranges3__45__cpo5cdataE,(_ZN34_INTERNAL_6c439af6_4_k_cu_47db2a426thrust24THRUST_300001_SM_1000_NS12placeholders2_8E - _ZN34_INTERNAL_6c439af6_4_k_cu_47db2a424cuda3std6ranges3__45__cpo5cdataE)
_ZN34_INTERNAL_6c439af6_4_k_cu_47db2a424cuda3std6ranges3__45__cpo5cdataE:
	.zero		1
	.type		_ZN34_INTERNAL_6c439af6_4_k_cu_47db2a426thrust24THRUST_300001_SM_1000_NS12placeholders2_8E,@object
	.size		_ZN34_INTERNAL_6c439af6_4_k_cu_47db2a426thrust24THRUST_300001_SM_1000_NS12placeholders2_8E,(_ZN34_INTERNAL_6c439af6_4_k_cu_47db2a424cuda3std3__45__cpo4rendE - _ZN34_INTERNAL_6c439af6_4_k_cu_47db2a426thrust24THRUST_300001_SM_1000_NS12placeholders2_8E)
_ZN34_INTERNAL_6c439af6_4_k_cu_47db2a426thrust24THRUST_300001_SM_1000_NS12placeholders2_8E:
	.zero		1
	.type		_ZN34_INTERNAL_6c439af6_4_k_cu_47db2a424cuda3std3__45__cpo4rendE,@object
	.size		_ZN34_INTERNAL_6c439af6_4_k_cu_47db2a424cuda3std3__45__cpo4rendE,(_ZN34_INTERNAL_6c439af6_4_k_cu_47db2a424cuda3std6ranges3__45__cpo9iter_swapE - _ZN34_INTERNAL_6c439af6_4_k_cu_47db2a424cuda3std3__45__cpo4rendE)
_ZN34_INTERNAL_6c439af6_4_k_cu_47db2a424cuda3std3__45__cpo4rendE:
	.zero		1
	.type		_ZN34_INTERNAL_6c439af6_4_k_cu_47db2a424cuda3std6ranges3__45__cpo9iter_swapE,@object
	.size		_ZN34_INTERNAL_6c439af6_4_k_cu_47db2a424cuda3std6ranges3__45__cpo9iter_swapE,(_ZN34_INTERNAL_6c439af6_4_k_cu_47db2a424cuda3std3__48unexpectE - _ZN34_INTERNAL_6c439af6_4_k_cu_47db2a424cuda3std6ranges3__45__cpo9iter_swapE)
_ZN34_INTERNAL_6c439af6_4_k_cu_47db2a424cuda3std6ranges3__45__cpo9iter_swapE:
	.zero		1
	.type		_ZN34_INTERNAL_6c439af6_4_k_cu_47db2a424cuda3std3__48unexpectE,@object
	.size		_ZN34_INTERNAL_6c439af6_4_k_cu_47db2a424cuda3std3__48unexpectE,(_ZN34_INTERNAL_6c439af6_4_k_cu_47db2a426thrust24THRUST_300001_SM_1000_NS6system6detail10sequential3seqE - _ZN34_INTERNAL_6c439af6_4_k_cu_47db2a424cuda3std3__48unexpectE)
_ZN34_INTERNAL_6c439af6_4_k_cu_47db2a424cuda3std3__48unexpectE:
	.zero		1
	.type		_ZN34_INTERNAL_6c439af6_4_k_cu_47db2a426thrust24THRUST_300001_SM_1000_NS6system6detail10sequential3seqE,@object
	.size		_ZN34_INTERNAL_6c439af6_4_k_cu_47db2a426thrust24THRUST_300001_SM_1000_NS6system6detail10sequential3seqE,(.L_29 - _ZN34_INTERNAL_6c439af6_4_k_cu_47db2a426thrust24THRUST_300001_SM_1000_NS6system6detail10sequential3seqE)
_ZN34_INTERNAL_6c439af6_4_k_cu_47db2a426thrust24THRUST_300001_SM_1000_NS6system6detail10sequential3seqE:
	.zero		1
.L_29:


//--------------------- .nv.shared._ZN3cub18CUB_300001_SM_10006detail6reduce18DeviceReduceKernelINS2_10policy_hubIN6thrust24THRUST_300001_SM_1000_NS7complexIfEEyN4cuda3std3__44plusIvEEE10Policy1000EPS8_ySD_S8_NSB_10__identityEEEvT0_PT3_T1_NS0_13GridEvenShareISL_EET2_T4_ --------------------------
	.section	.nv.shared._ZN3cub18CUB_300001_SM_10006detail6reduce18DeviceReduceKernelINS2_10policy_hubIN6thrust24THRUST_300001_SM_1000_NS7complexIfEEyN4cuda3std3__44plusIvEEE10Policy1000EPS8_ySD_S8_NSB_10__identityEEEvT0_PT3_T1_NS0_13GridEvenShareISL_EET2_T4_,"aw",@nobits
	.sectionflags	@""
	.align	8
.nv.shared._ZN3cub18CUB_300001_SM_10006detail6reduce18DeviceReduceKernelINS2_10policy_hubIN6thrust24THRUST_300001_SM_1000_NS7complexIfEEyN4cuda3std3__44plusIvEEE10Policy1000EPS8_ySD_S8_NSB_10__identityEEEvT0_PT3_T1_NS0_13GridEvenShareISL_EET2_T4_:
	.zero		1176


//--------------------- .nv.shared._ZN3cub18CUB_300001_SM_10006detail6reduce28DeviceReduceSingleTileKernelINS2_10policy_hubIN6thrust24THRUST_300001_SM_1000_NS7complexIfEEyN4cuda3std3__44plusIvEEE10Policy1000EPS8_SG_ySD_S8_S8_NSB_10__identityEEEvT0_T1_T2_T3_T4_T6_ --------------------------
	.section	.nv.shared._ZN3cub18CUB_300001_SM_10006detail6reduce28DeviceReduceSingleTileKernelINS2_10policy_hubIN6thrust24THRUST_300001_SM_1000_NS7complexIfEEyN4cuda3std3__44plusIvEEE10Policy1000EPS8_SG_ySD_S8_S8_NSB_10__identityEEEvT0_T1_T2_T3_T4_T6_,"aw",@nobits
	.sectionflags	@""
	.align	8
.nv.shared._ZN3cub18CUB_300001_SM_10006detail6reduce28DeviceReduceSingleTileKernelINS2_10policy_hubIN6thrust24THRUST_300001_SM_1000_NS7complexIfEEyN4cuda3std3__44plusIvEEE10Policy1000EPS8_SG_ySD_S8_S8_NSB_10__identityEEEvT0_T1_T2_T3_T4_T6_:
	.zero		1176


//--------------------- .nv.constant0._ZN3cub18CUB_300001_SM_10006detail6reduce28DeviceReduceSingleTileKernelINS2_10policy_hubIN6thrust24THRUST_300001_SM_1000_NS7complexIfEEyN4cuda3std3__44plusIvEEE10Policy1000EPS8_SG_iSD_S8_S8_NSB_10__identityEEEvT0_T1_T2_T3_T4_T6_ --------------------------
	.section	.nv.constant0._ZN3cub18CUB_300001_SM_10006detail6reduce28DeviceReduceSingleTileKernelINS2_10policy_hubIN6thrust24THRUST_300001_SM_1000_NS7complexIfEEyN4cuda3std3__44plusIvEEE10Policy1000EPS8_SG_iSD_S8_S8_NSB_10__identityEEEvT0_T1_T2_T3_T4_T6_,"a",@progbits
	.sectionflags	@""
	.align	4
.nv.constant0._ZN3cub18CUB_300001_SM_10006detail6reduce28DeviceReduceSingleTileKernelINS2_10policy_hubIN6thrust24THRUST_300001_SM_1000_NS7complexIfEEyN4cuda3std3__44plusIvEEE10Policy1000EPS8_SG_iSD_S8_S8_NSB_10__identityEEEvT0_T1_T2_T3_T4_T6_:
	.zero		929


//--------------------- .nv.constant0._ZN3cub18CUB_300001_SM_10006detail6reduce18DeviceReduceKernelINS2_10policy_hubIN6thrust24THRUST_300001_SM_1000_NS7complexIfEEyN4cuda3std3__44plusIvEEE10Policy1000EPS8_ySD_S8_NSB_10__identityEEEvT0_PT3_T1_NS0_13GridEvenShareISL_EET2_T4_ --------------------------
	.section	.nv.constant0._ZN3cub18CUB_300001_SM_10006detail6reduce18DeviceReduceKernelINS2_10policy_hubIN6thrust24THRUST_300001_SM_1000_NS7complexIfEEyN4cuda3std3__44plusIvEEE10Policy1000EPS8_ySD_S8_NSB_10__identityEEEvT0_PT3_T1_NS0_13GridEvenShareISL_EET2_T4_,"a",@progbits
	.sectionflags	@""
	.align	4
.nv.constant0._ZN3cub18CUB_300001_SM_10006detail6reduce18DeviceReduceKernelINS2_10policy_hubIN6thrust24THRUST_300001_SM_1000_NS7complexIfEEyN4cuda3std3__44plusIvEEE10Policy1000EPS8_ySD_S8_NSB_10__identityEEEvT0_PT3_T1_NS0_13GridEvenShareISL_EET2_T4_:
	.zero		994


//--------------------- .nv.constant0._ZN3cub18CUB_300001_SM_10006detail6reduce28DeviceReduceSingleTileKernelINS2_10policy_hubIN6thrust24THRUST_300001_SM_1000_NS7complexIfEEyN4cuda3std3__44plusIvEEE10Policy1000EPS8_SG_ySD_S8_S8_NSB_10__identityEEEvT0_T1_T2_T3_T4_T6_ --------------------------
	.section	.nv.constant0._ZN3cub18CUB_300001_SM_10006detail6reduce28DeviceReduceSingleTileKernelINS2_10policy_hubIN6thrust24THRUST_300001_SM_1000_NS7complexIfEEyN4cuda3std3__44plusIvEEE10Policy1000EPS8_SG_ySD_S8_S8_NSB_10__identityEEEvT0_T1_T2_T3_T4_T6_,"a",@progbits
	.sectionflags	@""
	.align	4
.nv.constant0._ZN3cub18CUB_300001_SM_10006detail6reduce28DeviceReduceSingleTileKernelINS2_10policy_hubIN6thrust24THRUST_300001_SM_1000_NS7complexIfEEyN4cuda3std3__44plusIvEEE10Policy1000EPS8_SG_ySD_S8_S8_NSB_10__identityEEEvT0_T1_T2_T3_T4_T6_:
	.zero		937


//--------------------- .nv.constant0._ZN3cub18CUB_300001_SM_10006detail11EmptyKernelIvEEvv --------------------------
	.section	.nv.constant0._ZN3cub18CUB_300001_SM_10006detail11EmptyKernelIvEEvv,"a",@progbits
	.sectionflags	@""
	.align	4
.nv.constant0._ZN3cub18CUB_300001_SM_10006detail11EmptyKernelIvEEvv:
	.zero		896


//--------------------- .nv.constant0._Z11B2_latticesPaS_PKfPN6thrust24THRUST_300001_SM_1000_NS7complexIfEEii --------------------------
	.section	.nv.constant0._Z11B2_latticesPaS_PKfPN6thrust24THRUST_300001_SM_1000_NS7complexIfEEii,"a",@progbits
	.sectionflags	@""
	.align	4
.nv.constant0._Z11B2_latticesPaS_PKfPN6thrust24THRUST_300001_SM_1000_NS7complexIfEEii:
	.zero		936


//--------------------- .nv.constant0._Z10init_spinsPaxx --------------------------
	.section	.nv.constant0._Z10init_spinsPaxx,"a",@progbits
	.sectionflags	@""
	.align	4
.nv.constant0._Z10init_spinsPaxx:
	.zero		920


//--------------------- SYMBOLS --------------------------

	.type		.nv.reservedSmem.offset0,@object
	.size		.nv.reservedSmem.offset0,0x4
	.type		.nv.reservedSmem.cap,@object
	.size		.nv.reservedSmem.cap,0x4
